# CuTe-DSL kernel — source=fa4 family=fa4_bwd_sm100
# config = {"dtype": "BFloat16", "causal": true, "use_2cta": true, "head_dim": 128}


// ===== COMPILED SASS (sm_100a) =====

	.target	sm_100a

	.elftype	@"ET_EXEC"


//--------------------- .note.nv.tkinfo           --------------------------
	.section	.note.nv.tkinfo,"",@"SHT_NOTE"
	.sectionflags	@"SHF_NOTE_NV_TKINFO"
	.tkinfo
        /*0018*/ 	.word	0x00000081
        /*0030*/ 	.string	""
        /*0030*/ 	.string	"ptxas"
        /*0030*/ 	.string	"Cuda compilation tools, release 12.9, V12.9.83"
        /*0030*/ 	.string	"Build system must define TOOLS_VERSION_EXTENDED"
        /*0030*/ 	.string	"-O 3 -arch sm_100a "



//--------------------- .note.nv.cuver            --------------------------
	.section	.note.nv.cuver,"",@"SHT_NOTE"
	.sectionflags	@"SHF_NOTE_NV_CUVER"
        /*0018*/ 	.short	0x0001
        /*001a*/ 	.short	0x0064
        /*001c*/ 	.short	0x0001
        /*001e*/ 	.short	0x0000
        /*0020*/ 	.short	0x0001
        /*0022*/ 	.short	0x0000


//--------------------- .nv.info                  --------------------------
	.section	.nv.info,"",@"SHT_CUDA_INFO"
	.align	4


	//----- nvinfo : EIATTR_REGCOUNT
	.align		4
        /*0000*/ 	.byte	0x04, 0x2f
        /*0002*/ 	.short	(.L_6 - .L_5)
	.align		4
.L_5:
        /*0004*/ 	.word	index@(kernel_cutlass_kernel_flash_attncuteflash_bwd_sm100FlashAttentionBackwardSm100_object_at__tensor0000o12811101213_tensor0000_o_12810111213_tensor0000o12811101213_tensor0000_o_12810111213_t_0)
        /*0008*/ 	.word	0x00000080


	//----- nvinfo : EIATTR_FRAME_SIZE
	.align		4
.L_6:
        /*000c*/ 	.byte	0x04, 0x11
        /*000e*/ 	.short	(.L_8 - .L_7)
	.align		4
.L_7:
        /*0010*/ 	.word	index@($__internal_2_$__cuda_sm10x_tcgen05_guardrail_trap_unallocated_columns_being_dealloced)
        /*0014*/ 	.word	0x00000008


	//----- nvinfo : EIATTR_FRAME_SIZE
	.align		4
.L_8:
        /*0018*/ 	.byte	0x04, 0x11
        /*001a*/ 	.short	(.L_10 - .L_9)
	.align		4
.L_9:
        /*001c*/ 	.word	index@($__internal_1_$__cuda_sm10x_tcgen05_guardrail_trap_phase_invalid_during_alloc)
        /*0020*/ 	.word	0x00000008


	//----- nvinfo : EIATTR_FRAME_SIZE
	.align		4
.L_10:
        /*0024*/ 	.byte	0x04, 0x11
        /*0026*/ 	.short	(.L_12 - .L_11)
	.align		4
.L_11:
        /*0028*/ 	.word	index@($__internal_0_$__cuda_sm10x_tcgen05_guardrail_trap_col_being_dealloced_not_returned_by_alloc)
        /*002c*/ 	.word	0x00000008


	//----- nvinfo : EIATTR_FRAME_SIZE
	.align		4
.L_12:
        /*0030*/ 	.byte	0x04, 0x11
        /*0032*/ 	.short	(.L_14 - .L_13)
	.align		4
.L_13:
        /*0034*/ 	.word	index@(kernel_cutlass_kernel_flash_attncuteflash_bwd_sm100FlashAttentionBackwardSm100_object_at__tensor0000o12811101213_tensor0000_o_12810111213_tensor0000o12811101213_tensor0000_o_12810111213_t_0)
        /*0038*/ 	.word	0x00000008


	//----- nvinfo : EIATTR_MIN_STACK_SIZE
	.align		4
.L_14:
        /*003c*/ 	.byte	0x04, 0x12
        /*003e*/ 	.short	(.L_16 - .L_15)
	.align		4
.L_15:
        /*0040*/ 	.word	index@(kernel_cutlass_kernel_flash_attncuteflash_bwd_sm100FlashAttentionBackwardSm100_object_at__tensor0000o12811101213_tensor0000_o_12810111213_tensor0000o12811101213_tensor0000_o_12810111213_t_0)
        /*0044*/ 	.word	0x00000008
.L_16:


//--------------------- .nv.info.kernel_cutlass_kernel_flash_attncuteflash_bwd_sm100FlashAttentionBackwardSm100_object_at__tensor0000o12811101213_tensor0000_o_12810111213_tensor0000o12811101213_tensor0000_o_12810111213_t_0 --------------------------
	.section	.nv.info.kernel_cutlass_kernel_flash_attncuteflash_bwd_sm100FlashAttentionBackwardSm100_object_at__tensor0000o12811101213_tensor0000_o_12810111213_tensor0000o12811101213_tensor0000_o_12810111213_t_0,"",@"SHT_CUDA_INFO"
	.sectionflags	@""
	.align	4


	//----- nvinfo : EIATTR_CUDA_API_VERSION
	.align		4
        /*0000*/ 	.byte	0x04, 0x37
        /*0002*/ 	.short	(.L_18 - .L_17)
.L_17:
        /*0004*/ 	.word	0x00000081


	//----- nvinfo : EIATTR_KPARAM_INFO
	.align		4
.L_18:
        /*0008*/ 	.byte	0x04, 0x17
        /*000a*/ 	.short	(.L_20 - .L_19)
.L_19:
        /*000c*/ 	.word	0x00000000
        /*0010*/ 	.short	0x0021
        /*0012*/ 	.short	0x0624
        /*0014*/ 	.byte	0x00, 0xf0, 0x31, 0x00


	//----- nvinfo : EIATTR_KPARAM_INFO
	.align		4
.L_20:
        /*0018*/ 	.byte	0x04, 0x17
        /*001a*/ 	.short	(.L_22 - .L_21)
.L_21:
        /*001c*/ 	.word	0x00000000
        /*0020*/ 	.short	0x0020
        /*0022*/ 	.short	0x0620
        /*0024*/ 	.byte	0x00, 0xf0, 0x11, 0x00


	//----- nvinfo : EIATTR_KPARAM_INFO
	.align		4
.L_22:
        /*0028*/ 	.byte	0x04, 0x17
        /*002a*/ 	.short	(.L_24 - .L_23)
.L_23:
        /*002c*/ 	.word	0x00000000
        /*0030*/ 	.short	0x001f
        /*0032*/ 	.short	0x061c
        /*0034*/ 	.byte	0x00, 0xf0, 0x11, 0x00


	//----- nvinfo : EIATTR_KPARAM_INFO
	.align		4
.L_24:
        /*0038*/ 	.byte	0x04, 0x17
        /*003a*/ 	.short	(.L_26 - .L_25)
.L_25:
        /*003c*/ 	.word	0x00000000
        /*0040*/ 	.short	0x001e
        /*0042*/ 	.short	0x0618
        /*0044*/ 	.byte	0x00, 0xf0, 0x11, 0x00


	//----- nvinfo : EIATTR_KPARAM_INFO
	.align		4
.L_26:
        /*0048*/ 	.byte	0x04, 0x17
        /*004a*/ 	.short	(.L_28 - .L_27)
.L_27:
        /*004c*/ 	.word	0x00000000
        /*0050*/ 	.short	0x001d
        /*0052*/ 	.short	0x0614
        /*0054*/ 	.byte	0x00, 0xf0, 0x11, 0x00


	//----- nvinfo : EIATTR_KPARAM_INFO
	.align		4
.L_28:
        /*0058*/ 	.byte	0x04, 0x17
        /*005a*/ 	.short	(.L_30 - .L_29)
.L_29:
        /*005c*/ 	.word	0x00000000
        /*0060*/ 	.short	0x001c
        /*0062*/ 	.short	0x0610
        /*0064*/ 	.byte	0x00, 0xf0, 0x11, 0x00


	//----- nvinfo : EIATTR_KPARAM_INFO
	.align		4
.L_30:
        /*0068*/ 	.byte	0x04, 0x17
        /*006a*/ 	.short	(.L_32 - .L_31)
.L_31:
        /*006c*/ 	.word	0x00000000
        /*0070*/ 	.short	0x001b
        /*0072*/ 	.short	0x060c
        /*0074*/ 	.byte	0x00, 0xf0, 0x0d, 0x00


	//----- nvinfo : EIATTR_KPARAM_INFO
	.align		4
.L_32:
        /*0078*/ 	.byte	0x04, 0x17
        /*007a*/ 	.short	(.L_34 - .L_33)
.L_33:
        /*007c*/ 	.word	0x00000000
        /*0080*/ 	.short	0x001a
        /*0082*/ 	.short	0x0609
        /*0084*/ 	.byte	0x00, 0xf0, 0x0d, 0x00


	//----- nvinfo : EIATTR_KPARAM_INFO
	.align		4
.L_34:
        /*0088*/ 	.byte	0x04, 0x17
        /*008a*/ 	.short	(.L_36 - .L_35)
.L_35:
        /*008c*/ 	.word	0x00000000
        /*0090*/ 	.short	0x0019
        /*0092*/ 	.short	0x0606
        /*0094*/ 	.byte	0x00, 0xf0, 0x0d, 0x00


	//----- nvinfo : EIATTR_KPARAM_INFO
	.align		4
.L_36:
        /*0098*/ 	.byte	0x04, 0x17
        /*009a*/ 	.short	(.L_38 - .L_37)
.L_37:
        /*009c*/ 	.word	0x00000000
        /*00a0*/ 	.short	0x0018
        /*00a2*/ 	.short	0x0603
        /*00a4*/ 	.byte	0x00, 0xf0, 0x0d, 0x00


	//----- nvinfo : EIATTR_KPARAM_INFO
	.align		4
.L_38:
        /*00a8*/ 	.byte	0x04, 0x17
        /*00aa*/ 	.short	(.L_40 - .L_39)
.L_39:
        /*00ac*/ 	.word	0x00000000
        /*00b0*/ 	.short	0x0017
        /*00b2*/ 	.short	0x0600
        /*00b4*/ 	.byte	0x00, 0xf0, 0x0d, 0x00


	//----- nvinfo : EIATTR_KPARAM_INFO
	.align		4
.L_40:
        /*00b8*/ 	.byte	0x04, 0x17
        /*00ba*/ 	.short	(.L_42 - .L_41)
.L_41:
        /*00bc*/ 	.word	0x00000000
        /*00c0*/ 	.short	0x0016
        /*00c2*/ 	.short	0x0580
        /*00c4*/ 	.byte	0x00, 0xf0, 0x01, 0x02


	//----- nvinfo : EIATTR_KPARAM_INFO
	.align		4
.L_42:
        /*00c8*/ 	.byte	0x04, 0x17
        /*00ca*/ 	.short	(.L_44 - .L_43)
.L_43:
        /*00cc*/ 	.word	0x00000000
        /*00d0*/ 	.short	0x0015
        /*00d2*/ 	.short	0x0500
        /*00d4*/ 	.byte	0x00, 0xf0, 0x01, 0x02


	//----- nvinfo : EIATTR_KPARAM_INFO
	.align		4
.L_44:
        /*00d8*/ 	.byte	0x04, 0x17
        /*00da*/ 	.short	(.L_46 - .L_45)
.L_45:
        /*00dc*/ 	.word	0x00000000
        /*00e0*/ 	.short	0x0014
        /*00e2*/ 	.short	0x0480
        /*00e4*/ 	.byte	0x00, 0xf0, 0x01, 0x02


	//----- nvinfo : EIATTR_KPARAM_INFO
	.align		4
.L_46:
        /*00e8*/ 	.byte	0x04, 0x17
        /*00ea*/ 	.short	(.L_48 - .L_47)
.L_47:
        /*00ec*/ 	.word	0x00000000
        /*00f0*/ 	.short	0x0013
        /*00f2*/ 	.short	0x0400
        /*00f4*/ 	.byte	0x00, 0xf0, 0x01, 0x02


	//----- nvinfo : EIATTR_KPARAM_INFO
	.align		4
.L_48:
        /*00f8*/ 	.byte	0x04, 0x17
        /*00fa*/ 	.short	(.L_50 - .L_49)
.L_49:
        /*00fc*/ 	.word	0x00000000
        /*0100*/ 	.short	0x0012
        /*0102*/ 	.short	0x0380
        /*0104*/ 	.byte	0x00, 0xf0, 0x01, 0x02


	//----- nvinfo : EIATTR_KPARAM_INFO
	.align		4
.L_50:
        /*0108*/ 	.byte	0x04, 0x17
        /*010a*/ 	.short	(.L_52 - .L_51)
.L_51:
        /*010c*/ 	.word	0x00000000
        /*0110*/ 	.short	0x0011
        /*0112*/ 	.short	0x0300
        /*0114*/ 	.byte	0x00, 0xf0, 0x01, 0x02


	//----- nvinfo : EIATTR_KPARAM_INFO
	.align		4
.L_52:
        /*0118*/ 	.byte	0x04, 0x17
        /*011a*/ 	.short	(.L_54 - .L_53)
.L_53:
        /*011c*/ 	.word	0x00000000
        /*0120*/ 	.short	0x0010
        /*0122*/ 	.short	0x0280
        /*0124*/ 	.byte	0x00, 0xf0, 0x01, 0x02


	//----- nvinfo : EIATTR_KPARAM_INFO
	.align		4
.L_54:
        /*0128*/ 	.byte	0x04, 0x17
        /*012a*/ 	.short	(.L_56 - .L_55)
.L_55:
        /*012c*/ 	.word	0x00000000
        /*0130*/ 	.short	0x000f
        /*0132*/ 	.short	0x0200
        /*0134*/ 	.byte	0x00, 0xf0, 0x01, 0x02


	//----- nvinfo : EIATTR_KPARAM_INFO
	.align		4
.L_56:
        /*0138*/ 	.byte	0x04, 0x17
        /*013a*/ 	.short	(.L_58 - .L_57)
.L_57:
        /*013c*/ 	.word	0x00000000
        /*0140*/ 	.short	0x000e
        /*0142*/ 	.short	0x0180
        /*0144*/ 	.byte	0x00, 0xf0, 0x01, 0x02


	//----- nvinfo : EIATTR_KPARAM_INFO
	.align		4
.L_58:
        /*0148*/ 	.byte	0x04, 0x17
        /*014a*/ 	.short	(.L_60 - .L_59)
.L_59:
        /*014c*/ 	.word	0x00000000
        /*0150*/ 	.short	0x000d
        /*0152*/ 	.short	0x013c
        /*0154*/ 	.byte	0x00, 0xf0, 0x31, 0x00


	//----- nvinfo : EIATTR_KPARAM_INFO
	.align		4
.L_60:
        /*0158*/ 	.byte	0x04, 0x17
        /*015a*/ 	.short	(.L_62 - .L_61)
.L_61:
        /*015c*/ 	.word	0x00000000
        /*0160*/ 	.short	0x000c
        /*0162*/ 	.short	0x0130
        /*0164*/ 	.byte	0x00, 0xf0, 0x31, 0x00


	//----- nvinfo : EIATTR_KPARAM_INFO
	.align		4
.L_62:
        /*0168*/ 	.byte	0x04, 0x17
        /*016a*/ 	.short	(.L_64 - .L_63)
.L_63:
        /*016c*/ 	.word	0x00000000
        /*0170*/ 	.short	0x000b
        /*0172*/ 	.short	0x0108
        /*0174*/ 	.byte	0x00, 0xf0, 0xa1, 0x00


	//----- nvinfo : EIATTR_KPARAM_INFO
	.align		4
.L_64:
        /*0178*/ 	.byte	0x04, 0x17
        /*017a*/ 	.short	(.L_66 - .L_65)
.L_65:
        /*017c*/ 	.word	0x00000000
        /*0180*/ 	.short	0x000a
        /*0182*/ 	.short	0x00d8
        /*0184*/ 	.byte	0x00, 0xf0, 0xc1, 0x00


	//----- nvinfo : EIATTR_KPARAM_INFO
	.align		4
.L_66:
        /*0188*/ 	.byte	0x04, 0x17
        /*018a*/ 	.short	(.L_68 - .L_67)
.L_67:
        /*018c*/ 	.word	0x00000000
        /*0190*/ 	.short	0x0009
        /*0192*/ 	.short	0x00a8
        /*0194*/ 	.byte	0x00, 0xf0, 0xc1, 0x00


	//----- nvinfo : EIATTR_KPARAM_INFO
	.align		4
.L_68:
        /*0198*/ 	.byte	0x04, 0x17
        /*019a*/ 	.short	(.L_70 - .L_69)
.L_69:
        /*019c*/ 	.word	0x00000000
        /*01a0*/ 	.short	0x0008
        /*01a2*/ 	.short	0x009c
        /*01a4*/ 	.byte	0x00, 0xf0, 0x31, 0x00


	//----- nvinfo : EIATTR_KPARAM_INFO
	.align		4
.L_70:
        /*01a8*/ 	.byte	0x04, 0x17
        /*01aa*/ 	.short	(.L_72 - .L_71)
.L_71:
        /*01ac*/ 	.word	0x00000000
        /*01b0*/ 	.short	0x0007
        /*01b2*/ 	.short	0x0090
        /*01b4*/ 	.byte	0x00, 0xf0, 0x31, 0x00


	//----- nvinfo : EIATTR_KPARAM_INFO
	.align		4
.L_72:
        /*01b8*/ 	.byte	0x04, 0x17
        /*01ba*/ 	.short	(.L_74 - .L_73)
.L_73:
        /*01bc*/ 	.word	0x00000000
        /*01c0*/ 	.short	0x0006
        /*01c2*/ 	.short	0x0068
        /*01c4*/ 	.byte	0x00, 0xf0, 0xa1, 0x00


	//----- nvinfo : EIATTR_KPARAM_INFO
	.align		4
.L_74:
        /*01c8*/ 	.byte	0x04, 0x17
        /*01ca*/ 	.short	(.L_76 - .L_75)
.L_75:
        /*01cc*/ 	.word	0x00000000
        /*01d0*/ 	.short	0x0005
        /*01d2*/ 	.short	0x0040
        /*01d4*/ 	.byte	0x00, 0xf0, 0xa1, 0x00


	//----- nvinfo : EIATTR_KPARAM_INFO
	.align		4
.L_76:
        /*01d8*/ 	.byte	0x04, 0x17
        /*01da*/ 	.short	(.L_78 - .L_77)
.L_77:
        /*01dc*/ 	.word	0x00000000
        /*01e0*/ 	.short	0x0004
        /*01e2*/ 	.short	0x0030
        /*01e4*/ 	.byte	0x00, 0xf0, 0x31, 0x00


	//----- nvinfo : EIATTR_KPARAM_INFO
	.align		4
.L_78:
        /*01e8*/ 	.byte	0x04, 0x17
        /*01ea*/ 	.short	(.L_80 - .L_79)
.L_79:
        /*01ec*/ 	.word	0x00000000
        /*01f0*/ 	.short	0x0003
        /*01f2*/ 	.short	0x0024
        /*01f4*/ 	.byte	0x00, 0xf0, 0x31, 0x00


	//----- nvinfo : EIATTR_KPARAM_INFO
	.align		4
.L_80:
        /*01f8*/ 	.byte	0x04, 0x17
        /*01fa*/ 	.short	(.L_82 - .L_81)
.L_81:
        /*01fc*/ 	.word	0x00000000
        /*0200*/ 	.short	0x0002
        /*0202*/ 	.short	0x0018
        /*0204*/ 	.byte	0x00, 0xf0, 0x31, 0x00


	//----- nvinfo : EIATTR_KPARAM_INFO
	.align		4
.L_82:
        /*0208*/ 	.byte	0x04, 0x17
        /*020a*/ 	.short	(.L_84 - .L_83)
.L_83:
        /*020c*/ 	.word	0x00000000
        /*0210*/ 	.short	0x0001
        /*0212*/ 	.short	0x000c
        /*0214*/ 	.byte	0x00, 0xf0, 0x31, 0x00


	//----- nvinfo : EIATTR_KPARAM_INFO
	.align		4
.L_84:
        /*0218*/ 	.byte	0x04, 0x17
        /*021a*/ 	.short	(.L_86 - .L_85)
.L_85:
        /*021c*/ 	.word	0x00000000
        /*0220*/ 	.short	0x0000
        /*0222*/ 	.short	0x0000
        /*0224*/ 	.byte	0x00, 0xf0, 0x31, 0x00


	//----- nvinfo : EIATTR_AT_ENTRY_FRAGMENTS
	.align		4
.L_86:
        /*0228*/ 	.byte	0x04, 0x4f
        /*022a*/ 	.short	(.L_88 - .L_87)


	//   ....[0]....
.L_87:
        /*022c*/ 	.word	0x00000004


	//   ....[1]....
        /*0230*/ 	.word	0x00000005


	//----- nvinfo : EIATTR_RESERVED_SMEM_USED
	.align		4
.L_88:
        /*0234*/ 	.byte	0x01, 0x41
	.zero		2


	//----- nvinfo : EIATTR_SPARSE_MMA_MASK
	.align		4
        /*0238*/ 	.byte	0x03, 0x50
        /*023a*/ 	.short	0x0000


	//----- nvinfo : EIATTR_TCGEN05_2CTA_USED
	.align		4
        /*023c*/ 	.byte	0x01, 0x52
	.zero		2


	//----- nvinfo : EIATTR_MAXREG_COUNT
	.align		4
        /*0240*/ 	.byte	0x03, 0x1b
        /*0242*/ 	.short	0x0080


	//----- nvinfo : EIATTR_NUM_BARRIERS
	.align		4
        /*0244*/ 	.byte	0x02, 0x4c
        /*0246*/ 	.byte	0x10
	.zero		1


	//----- nvinfo : EIATTR_ANNOTATIONS
	.align		4
        /*0248*/ 	.byte	0x04, 0x55
        /*024a*/ 	.short	(.L_90 - .L_89)


	//   ....[0]....
.L_89:
        /*024c*/ 	.word	0x00000001
        /*0250*/ 	.byte	0x60, 0x05, 0x00, 0x00, 0x01, 0x00, 0x00, 0x00, 0xd0, 0x18, 0x00, 0x00, 0x01, 0x00, 0x00, 0x00
        /*0260*/ 	.byte	0xd0, 0x1c, 0x00, 0x00, 0x01, 0x00, 0x00, 0x00, 0x30, 0x22, 0x00, 0x00, 0x01, 0x00, 0x00, 0x00
        /*0270*/ 	.byte	0x80, 0x25, 0x00, 0x00, 0x01, 0x00, 0x00, 0x00, 0xa0, 0x7e, 0x00, 0x00, 0x01, 0x00, 0x00, 0x00
        /*0280*/ 	.byte	0xd0, 0x7e, 0x00, 0x00, 0x01, 0x00, 0x00, 0x00, 0x70, 0x84, 0x00, 0x00, 0x01, 0x00, 0x00, 0x00
        /*0290*/ 	.byte	0x90, 0xac, 0x00, 0x00, 0x01, 0x00, 0x00, 0x00, 0x00, 0xbd, 0x00, 0x00, 0x01, 0x00, 0x00, 0x00
        /*02a0*/ 	.byte	0x60, 0xbd, 0x00, 0x00, 0x01, 0x00, 0x00, 0x00, 0x20, 0xbe, 0x00, 0x00, 0x01, 0x00, 0x00, 0x00
        /*02b0*/ 	.byte	0x90, 0xbe, 0x00, 0x00, 0x01, 0x00, 0x00, 0x00, 0xf0, 0xc1, 0x00, 0x00


	//----- nvinfo : EIATTR_INT_WARP_WIDE_INSTR_OFFSETS
	.align		4
.L_90:
        /*02bc*/ 	.byte	0x04, 0x31
        /*02be*/ 	.short	(.L_92 - .L_91)


	//   ....[0]....
.L_91:
        /*02c0*/ 	.word	0x00008050


	//   ....[1]....
        /*02c4*/ 	.word	0x00008080


	//----- nvinfo : EIATTR_COOP_GROUP_MASK_REGIDS
	.align		4
.L_92:
        /*02c8*/ 	.byte	0x04, 0x29
        /*02ca*/ 	.short	(.L_94 - .L_93)


	//   ....[0]....
.L_93:
        /*02cc*/ 	.word	0xffffffff


	//   ....[1]....
        /*02d0*/ 	.word	0xffffffff


	//   ....[2]....
        /*02d4*/ 	.word	0xffffffff


	//   ....[3]....
        /*02d8*/ 	.word	0xffffffff


	//   ....[4]....
        /*02dc*/ 	.word	0xffffffff


	//   ....[5]....
        /*02e0*/ 	.word	0xffffffff


	//   ....[6]....
        /*02e4*/ 	.word	0xffffffff


	//   ....[7]....
        /*02e8*/ 	.word	0xffffffff


	//   ....[8]....
        /*02ec*/ 	.word	0xffffffff


	//   ....[9]....
        /*02f0*/ 	.word	0xffffffff


	//   ....[10]....
        /*02f4*/ 	.word	0xffffffff


	//   ....[11]....
        /*02f8*/ 	.word	0xffffffff


	//   ....[12]....
        /*02fc*/ 	.word	0xffffffff


	//   ....[13]....
        /*0300*/ 	.word	0xffffffff


	//----- nvinfo : EIATTR_COOP_GROUP_INSTR_OFFSETS
	.align		4
.L_94:
        /*0304*/ 	.byte	0x04, 0x28
        /*0306*/ 	.short	(.L_96 - .L_95)


	//   ....[0]....
.L_95:
        /*0308*/ 	.word	0x00000750


	//   ....[1]....
        /*030c*/ 	.word	0x000008e0


	//   ....[2]....
        /*0310*/ 	.word	0x00000aa0


	//   ....[3]....
        /*0314*/ 	.word	0x00000c30


	//   ....[4]....
        /*0318*/ 	.word	0x00000dc0


	//   ....[5]....
        /*031c*/ 	.word	0x000011a0


	//   ....[6]....
        /*0320*/ 	.word	0x000031c0


	//   ....[7]....
        /*0324*/ 	.word	0x000037d0


	//   ....[8]....
        /*0328*/ 	.word	0x00007ee0


	//   ....[9]....
        /*032c*/ 	.word	0x00008140


	//   ....[10]....
        /*0330*/ 	.word	0x0000b450


	//   ....[11]....
        /*0334*/ 	.word	0x0000bcb0


	//   ....[12]....
        /*0338*/ 	.word	0x0000c0e0


	//   ....[13]....
        /*033c*/ 	.word	0x0000c430


	//----- nvinfo : EIATTR_REG_RECONFIG
	.align		4
.L_96:
        /*0340*/ 	.byte	0x01, 0x54
	.zero		2


	//----- nvinfo : EIATTR_VRC_CTA_INIT_COUNT
	.align		4
        /*0344*/ 	.byte	0x02, 0x4a
        /*0346*/ 	.byte	0x80
	.zero		1


	//----- nvinfo : EIATTR_MBARRIER_INSTR_OFFSETS
	.align		4
        /*0348*/ 	.byte	0x04, 0x39
        /*034a*/ 	.short	(.L_98 - .L_97)


	//   ....[0]....
.L_97:
        /*034c*/ 	.word	0x000003d0
        /*0350*/ 	.word	0x000000ff
        /*0354*/ 	.word	0x00000158
        /*0358*/ 	.short	0x0100
        /*035a*/ 	.byte	0x04
	.zero		1


	//   ....[1]....
        /*035c*/ 	.word	0x000003e0
        /*0360*/ 	.word	0x000000ff
        /*0364*/ 	.word	0x00000150
        /*0368*/ 	.short	0x0100
        /*036a*/ 	.byte	0x04
	.zero		1


	//   ....[2]....
        /*036c*/ 	.word	0x000003f0
        /*0370*/ 	.word	0x000000ff
        /*0374*/ 	.word	0x00000160
        /*0378*/ 	.short	0x0100
        /*037a*/ 	.byte	0x04
	.zero		1


	//   ....[3]....
        /*037c*/ 	.word	0x000004b0
        /*0380*/ 	.word	0x000000ff
        /*0384*/ 	.word	0x00000128
        /*0388*/ 	.short	0x0100
        /*038a*/ 	.byte	0x06
	.zero		1


	//   ....[4]....
        /*038c*/ 	.word	0x000006e0
        /*0390*/ 	.word	0x000000ff
        /*0394*/ 	.word	0x00000040
        /*0398*/ 	.short	0x0100
        /*039a*/ 	.byte	0x04
	.zero		1


	//   ....[5]....
        /*039c*/ 	.word	0x000006f0
        /*03a0*/ 	.word	0x000000ff
        /*03a4*/ 	.word	0x00000048
        /*03a8*/ 	.short	0x0100
        /*03aa*/ 	.byte	0x04
	.zero		1


	//   ....[6]....
        /*03ac*/ 	.word	0x00000880
        /*03b0*/ 	.word	0x000000ff
        /*03b4*/ 	.word	0x00000050
        /*03b8*/ 	.short	0x0100
        /*03ba*/ 	.byte	0x06
	.zero		1


	//   ....[7]....
        /*03bc*/ 	.word	0x00000890
        /*03c0*/ 	.word	0x000000ff
        /*03c4*/ 	.word	0x00000058
        /*03c8*/ 	.short	0x0100
        /*03ca*/ 	.byte	0x06
	.zero		1


	//   ....[8]....
        /*03cc*/ 	.word	0x00000a10
        /*03d0*/ 	.word	0x000000ff
        /*03d4*/ 	.word	0x00000070
        /*03d8*/ 	.short	0x0100
        /*03da*/ 	.byte	0x04
	.zero		1


	//   ....[9]....
        /*03dc*/ 	.word	0x00000a20
        /*03e0*/ 	.word	0x000000ff
        /*03e4*/ 	.word	0x00000078
        /*03e8*/ 	.short	0x0100
        /*03ea*/ 	.byte	0x04
	.zero		1


	//   ....[10]....
        /*03ec*/ 	.word	0x00000a30
        /*03f0*/ 	.word	0x000000ff
        /*03f4*/ 	.word	0x00000080
        /*03f8*/ 	.short	0x0100
        /*03fa*/ 	.byte	0x04
	.zero		1


	//   ....[11]....
        /*03fc*/ 	.word	0x00000a40
        /*0400*/ 	.word	0x000000ff
        /*0404*/ 	.word	0x00000088
        /*0408*/ 	.short	0x0100
        /*040a*/ 	.byte	0x04
	.zero		1


	//   ....[12]....
        /*040c*/ 	.word	0x00000bd0
        /*0410*/ 	.word	0x000000ff
        /*0414*/ 	.word	0x00000090
        /*0418*/ 	.short	0x0100
        /*041a*/ 	.byte	0x06
	.zero		1


	//   ....[13]....
        /*041c*/ 	.word	0x00000be0
        /*0420*/ 	.word	0x000000ff
        /*0424*/ 	.word	0x00000098
        /*0428*/ 	.short	0x0100
        /*042a*/ 	.byte	0x06
	.zero		1


	//   ....[14]....
        /*042c*/ 	.word	0x00000d60
        /*0430*/ 	.word	0x000000ff
        /*0434*/ 	.word	0x00000060
        /*0438*/ 	.short	0x0100
        /*043a*/ 	.byte	0x06
	.zero		1


	//   ....[15]....
        /*043c*/ 	.word	0x00000d70
        /*0440*/ 	.word	0x000000ff
        /*0444*/ 	.word	0x00000068
        /*0448*/ 	.short	0x0100
        /*044a*/ 	.byte	0x06
	.zero		1


	//   ....[16]....
        /*044c*/ 	.word	0x00000ff0
        /*0450*/ 	.word	0x000000ff
        /*0454*/ 	.word	0x00000020
        /*0458*/ 	.short	0x0100
        /*045a*/ 	.byte	0x05
	.zero		1


	//   ....[17]....
        /*045c*/ 	.word	0x00001000
        /*0460*/ 	.word	0x000000ff
        /*0464*/ 	.word	0x00000028
        /*0468*/ 	.short	0x0100
        /*046a*/ 	.byte	0x05
	.zero		1


	//   ....[18]....
        /*046c*/ 	.word	0x00001010
        /*0470*/ 	.word	0x000000ff
        /*0474*/ 	.word	0x00000030
        /*0478*/ 	.short	0x0100
        /*047a*/ 	.byte	0x04
	.zero		1


	//   ....[19]....
        /*047c*/ 	.word	0x00001020
        /*0480*/ 	.word	0x000000ff
        /*0484*/ 	.word	0x00000038
        /*0488*/ 	.short	0x0100
        /*048a*/ 	.byte	0x04
	.zero		1


	//   ....[20]....
        /*048c*/ 	.word	0x00001030
        /*0490*/ 	.word	0x000000ff
        /*0494*/ 	.word	0x00000000
        /*0498*/ 	.short	0x0100
        /*049a*/ 	.byte	0x04
	.zero		1


	//   ....[21]....
        /*049c*/ 	.word	0x00001040
        /*04a0*/ 	.word	0x000000ff
        /*04a4*/ 	.word	0x00000008
        /*04a8*/ 	.short	0x0100
        /*04aa*/ 	.byte	0x04
	.zero		1


	//   ....[22]....
        /*04ac*/ 	.word	0x000010f0
        /*04b0*/ 	.word	0x000000ff
        /*04b4*/ 	.word	0x00000130
        /*04b8*/ 	.short	0x0100
        /*04ba*/ 	.byte	0x04
	.zero		1


	//   ....[23]....
        /*04bc*/ 	.word	0x00001100
        /*04c0*/ 	.word	0x000000ff
        /*04c4*/ 	.word	0x00000138
        /*04c8*/ 	.short	0x0100
        /*04ca*/ 	.byte	0x04
	.zero		1


	//   ....[24]....
        /*04cc*/ 	.word	0x00001110
        /*04d0*/ 	.word	0x000000ff
        /*04d4*/ 	.word	0x00000140
        /*04d8*/ 	.short	0x0100
        /*04da*/ 	.byte	0x04
	.zero		1


	//   ....[25]....
        /*04dc*/ 	.word	0x00001120
        /*04e0*/ 	.word	0x000000ff
        /*04e4*/ 	.word	0x00000148
        /*04e8*/ 	.short	0x0100
        /*04ea*/ 	.byte	0x04
	.zero		1


	//   ....[26]....
        /*04ec*/ 	.word	0x00001130
        /*04f0*/ 	.word	0x000000ff
        /*04f4*/ 	.word	0x00000010
        /*04f8*/ 	.short	0x0100
        /*04fa*/ 	.byte	0x04
	.zero		1


	//   ....[27]....
        /*04fc*/ 	.word	0x00001140
        /*0500*/ 	.word	0x000000ff
        /*0504*/ 	.word	0x00000018
        /*0508*/ 	.short	0x0100
        /*050a*/ 	.byte	0x04
	.zero		1


	//   ....[28]....
        /*050c*/ 	.word	0x000014f0
        /*0510*/ 	.word	0x00000006
        /*0514*/ 	.word	0x00000158
        /*0518*/ 	.short	0x010a
        /*051a*/ 	.byte	0xff
	.zero		1


	//   ....[29]....
        /*051c*/ 	.word	0x00001540
        /*0520*/ 	.word	0x00000008
        /*0524*/ 	.word	0x00000000
        /*0528*/ 	.short	0x0101
        /*052a*/ 	.byte	0xff
	.zero		1


	//   ....[30]....
        /*052c*/ 	.word	0x00001550
        /*0530*/ 	.word	0x00000006
        /*0534*/ 	.word	0x00000158
        /*0538*/ 	.short	0x010a
        /*053a*/ 	.byte	0xff
	.zero		1


	//   ....[31]....
        /*053c*/ 	.word	0x00001590
        /*0540*/ 	.word	0x00000008
        /*0544*/ 	.word	0x00000000
        /*0548*/ 	.short	0x0101
        /*054a*/ 	.byte	0xff
	.zero		1


	//   ....[32]....
        /*054c*/ 	.word	0x000015a0
        /*0550*/ 	.word	0x00000006
        /*0554*/ 	.word	0x00000158
        /*0558*/ 	.short	0x010a
        /*055a*/ 	.byte	0xff
	.zero		1


	//   ....[33]....
        /*055c*/ 	.word	0x00001600
        /*0560*/ 	.word	0x00000008
        /*0564*/ 	.word	0x00000000
        /*0568*/ 	.short	0x0101
        /*056a*/ 	.byte	0xff
	.zero		1


	//   ....[34]....
        /*056c*/ 	.word	0x00001610
        /*0570*/ 	.word	0x00000006
        /*0574*/ 	.word	0x00000158
        /*0578*/ 	.short	0x010a
        /*057a*/ 	.byte	0xff
	.zero		1


	//   ....[35]....
        /*057c*/ 	.word	0x00001640
        /*0580*/ 	.word	0x00000008
        /*0584*/ 	.word	0x00000000
        /*0588*/ 	.short	0x0101
        /*058a*/ 	.byte	0xff
	.zero		1


	//   ....[36]....
        /*058c*/ 	.word	0x000016c0
        /*0590*/ 	.word	0x00000006
        /*0594*/ 	.word	0x00000158
        /*0598*/ 	.short	0x010a
        /*059a*/ 	.byte	0xff
	.zero		1


	//   ....[37]....
        /*059c*/ 	.word	0x00001720
        /*05a0*/ 	.word	0x00000008
        /*05a4*/ 	.word	0x00000000
        /*05a8*/ 	.short	0x0101
        /*05aa*/ 	.byte	0xff
	.zero		1


	//   ....[38]....
        /*05ac*/ 	.word	0x000019c0
        /*05b0*/ 	.word	0x000000ff
        /*05b4*/ 	.word	0x00000008
        /*05b8*/ 	.short	0x010a
        /*05ba*/ 	.byte	0x04
	.zero		1


	//   ....[39]....
        /*05bc*/ 	.word	0x00001c80
        /*05c0*/ 	.word	0x000000ff
        /*05c4*/ 	.word	0x00000028
        /*05c8*/ 	.short	0x010a
        /*05ca*/ 	.byte	0x04
	.zero		1


	//   ....[40]....
        /*05cc*/ 	.word	0x00001f70
        /*05d0*/ 	.word	0x000000ff
        /*05d4*/ 	.word	0x00000018
        /*05d8*/ 	.short	0x010a
        /*05da*/ 	.byte	0x04
	.zero		1


	//   ....[41]....
        /*05dc*/ 	.word	0x000021e0
        /*05e0*/ 	.word	0x000000ff
        /*05e4*/ 	.word	0x00000038
        /*05e8*/ 	.short	0x010a
        /*05ea*/ 	.byte	0x04
	.zero		1


	//   ....[42]....
        /*05ec*/ 	.word	0x000023a0
        /*05f0*/ 	.word	0x000000ff
        /*05f4*/ 	.word	0x00000148
        /*05f8*/ 	.short	0x010a
        /*05fa*/ 	.byte	0x04
	.zero		1


	//   ....[43]....
        /*05fc*/ 	.word	0x00002850
        /*0600*/ 	.word	0x000000ff
        /*0604*/ 	.word	0x00000138
        /*0608*/ 	.short	0x010a
        /*060a*/ 	.byte	0x04
	.zero		1


	//   ....[44]....
        /*060c*/ 	.word	0x000028c0
        /*0610*/ 	.word	0x000000ff
        /*0614*/ 	.word	0x00000008
        /*0618*/ 	.short	0x010a
        /*061a*/ 	.byte	0x04
	.zero		1


	//   ....[45]....
        /*061c*/ 	.word	0x000029d0
        /*0620*/ 	.word	0x000000ff
        /*0624*/ 	.word	0x00000028
        /*0628*/ 	.short	0x010a
        /*062a*/ 	.byte	0x04
	.zero		1


	//   ....[46]....
        /*062c*/ 	.word	0x00002b40
        /*0630*/ 	.word	0x000000ff
        /*0634*/ 	.word	0x00000018
        /*0638*/ 	.short	0x010a
        /*063a*/ 	.byte	0x04
	.zero		1


	//   ....[47]....
        /*063c*/ 	.word	0x00002be0
        /*0640*/ 	.word	0x000000ff
        /*0644*/ 	.word	0x00000038
        /*0648*/ 	.short	0x010a
        /*064a*/ 	.byte	0x04
	.zero		1


	//   ....[48]....
        /*064c*/ 	.word	0x00002d10
        /*0650*/ 	.word	0x000000ff
        /*0654*/ 	.word	0x00000138
        /*0658*/ 	.short	0x010a
        /*065a*/ 	.byte	0x04
	.zero		1


	//   ....[49]....
        /*065c*/ 	.word	0x00002e50
        /*0660*/ 	.word	0x000000ff
        /*0664*/ 	.word	0x00000008
        /*0668*/ 	.short	0x010a
        /*066a*/ 	.byte	0x04
	.zero		1


	//   ....[50]....
        /*066c*/ 	.word	0x00002eb0
        /*0670*/ 	.word	0x000000ff
        /*0674*/ 	.word	0x00000028
        /*0678*/ 	.short	0x010a
        /*067a*/ 	.byte	0x04
	.zero		1


	//   ....[51]....
        /*067c*/ 	.word	0x00002f20
        /*0680*/ 	.word	0x000000ff
        /*0684*/ 	.word	0x00000138
        /*0688*/ 	.short	0x010a
        /*068a*/ 	.byte	0x04
	.zero		1


	//   ....[52]....
        /*068c*/ 	.word	0x00002fa0
        /*0690*/ 	.word	0x000000ff
        /*0694*/ 	.word	0x00000018
        /*0698*/ 	.short	0x010a
        /*069a*/ 	.byte	0x04
	.zero		1


	//   ....[53]....
        /*069c*/ 	.word	0x00003020
        /*06a0*/ 	.word	0x000000ff
        /*06a4*/ 	.word	0x00000018
        /*06a8*/ 	.short	0x010a
        /*06aa*/ 	.byte	0x04
	.zero		1


	//   ....[54]....
        /*06ac*/ 	.word	0x00003050
        /*06b0*/ 	.word	0x000000ff
        /*06b4*/ 	.word	0x00000038
        /*06b8*/ 	.short	0x010a
        /*06ba*/ 	.byte	0x04
	.zero		1


	//   ....[55]....
        /*06bc*/ 	.word	0x00003180
        /*06c0*/ 	.word	0x000000ff
        /*06c4*/ 	.word	0x00000128
        /*06c8*/ 	.short	0x0100
        /*06ca*/ 	.byte	0x06
	.zero		1


	//   ....[56]....
        /*06cc*/ 	.word	0x00003440
        /*06d0*/ 	.word	0x0000000e
        /*06d4*/ 	.word	0x00000000
        /*06d8*/ 	.short	0x010a
        /*06da*/ 	.byte	0xff
	.zero		1


	//   ....[57]....
        /*06dc*/ 	.word	0x00003460
        /*06e0*/ 	.word	0x0000000e
        /*06e4*/ 	.word	0x00000000
        /*06e8*/ 	.short	0x010a
        /*06ea*/ 	.byte	0xff
	.zero		1


	//   ....[58]....
        /*06ec*/ 	.word	0x00003640
        /*06f0*/ 	.word	0x0000000a
        /*06f4*/ 	.word	0x00000000
        /*06f8*/ 	.short	0x010a
        /*06fa*/ 	.byte	0xff
	.zero		1


	//   ....[59]....
        /*06fc*/ 	.word	0x00003660
        /*0700*/ 	.word	0x0000000a
        /*0704*/ 	.word	0x00000000
        /*0708*/ 	.short	0x010a
        /*070a*/ 	.byte	0xff
	.zero		1


	//   ....[60]....
        /*070c*/ 	.word	0x00003750
        /*0710*/ 	.word	0x0000000a
        /*0714*/ 	.word	0x00000000
        /*0718*/ 	.short	0x0101
        /*071a*/ 	.byte	0xff
	.zero		1


	//   ....[61]....
        /*071c*/ 	.word	0x00003890
        /*0720*/ 	.word	0x000000ff
        /*0724*/ 	.word	0x00000000
        /*0728*/ 	.short	0x010a
        /*072a*/ 	.byte	0x22
	.zero		1


	//   ....[62]....
        /*072c*/ 	.word	0x000038c0
        /*0730*/ 	.word	0x000000ff
        /*0734*/ 	.word	0x00000048
        /*0738*/ 	.short	0x010a
        /*073a*/ 	.byte	0x22
	.zero		1


	//   ....[63]....
        /*073c*/ 	.word	0x00003dd0
        /*0740*/ 	.word	0x000000ff
        /*0744*/ 	.word	0x00000010
        /*0748*/ 	.short	0x010a
        /*074a*/ 	.byte	0x22
	.zero		1


	//   ....[64]....
        /*074c*/ 	.word	0x00003df0
        /*0750*/ 	.word	0x000000ff
        /*0754*/ 	.word	0x00000058
        /*0758*/ 	.short	0x010a
        /*075a*/ 	.byte	0x22
	.zero		1


	//   ....[65]....
        /*075c*/ 	.word	0x000042c0
        /*0760*/ 	.word	0x000000ff
        /*0764*/ 	.word	0x00000048
        /*0768*/ 	.short	0x010a
        /*076a*/ 	.byte	0x22
	.zero		1


	//   ....[66]....
        /*076c*/ 	.word	0x00004760
        /*0770*/ 	.word	0x000000ff
        /*0774*/ 	.word	0x00000140
        /*0778*/ 	.short	0x010a
        /*077a*/ 	.byte	0x22
	.zero		1


	//   ....[67]....
        /*077c*/ 	.word	0x00005cc0
        /*0780*/ 	.word	0x000000ff
        /*0784*/ 	.word	0x00000000
        /*0788*/ 	.short	0x010a
        /*078a*/ 	.byte	0x22
	.zero		1


	//   ....[68]....
        /*078c*/ 	.word	0x00005ce0
        /*0790*/ 	.word	0x000000ff
        /*0794*/ 	.word	0x00000098
        /*0798*/ 	.short	0x010a
        /*079a*/ 	.byte	0x22
	.zero		1


	//   ....[69]....
        /*079c*/ 	.word	0x00006290
        /*07a0*/ 	.word	0x000000ff
        /*07a4*/ 	.word	0x00000130
        /*07a8*/ 	.short	0x010a
        /*07aa*/ 	.byte	0x22
	.zero		1


	//   ....[70]....
        /*07ac*/ 	.word	0x000062c0
        /*07b0*/ 	.word	0x000000ff
        /*07b4*/ 	.word	0x00000058
        /*07b8*/ 	.short	0x010a
        /*07ba*/ 	.byte	0x22
	.zero		1


	//   ....[71]....
        /*07bc*/ 	.word	0x000066f0
        /*07c0*/ 	.word	0x000000ff
        /*07c4*/ 	.word	0x00000010
        /*07c8*/ 	.short	0x010a
        /*07ca*/ 	.byte	0x22
	.zero		1


	//   ....[72]....
        /*07cc*/ 	.word	0x00006960
        /*07d0*/ 	.word	0x000000ff
        /*07d4*/ 	.word	0x00000060
        /*07d8*/ 	.short	0x010a
        /*07da*/ 	.byte	0x22
	.zero		1


	//   ....[73]....
        /*07dc*/ 	.word	0x00006980
        /*07e0*/ 	.word	0x000000ff
        /*07e4*/ 	.word	0x00000160
        /*07e8*/ 	.short	0x010a
        /*07ea*/ 	.byte	0x22
	.zero		1


	//   ....[74]....
        /*07ec*/ 	.word	0x00006de0
        /*07f0*/ 	.word	0x000000ff
        /*07f4*/ 	.word	0x00000048
        /*07f8*/ 	.short	0x010a
        /*07fa*/ 	.byte	0x22
	.zero		1


	//   ....[75]....
        /*07fc*/ 	.word	0x00007140
        /*0800*/ 	.word	0x000000ff
        /*0804*/ 	.word	0x00000080
        /*0808*/ 	.short	0x010a
        /*080a*/ 	.byte	0x22
	.zero		1


	//   ....[76]....
        /*080c*/ 	.word	0x00007170
        /*0810*/ 	.word	0x000000ff
        /*0814*/ 	.word	0x00000088
        /*0818*/ 	.short	0x010a
        /*081a*/ 	.byte	0x22
	.zero		1


	//   ....[77]....
        /*081c*/ 	.word	0x000071a0
        /*0820*/ 	.word	0x000000ff
        /*0824*/ 	.word	0x00000130
        /*0828*/ 	.short	0x010a
        /*082a*/ 	.byte	0x22
	.zero		1


	//   ....[78]....
        /*082c*/ 	.word	0x000071d0
        /*0830*/ 	.word	0x000000ff
        /*0834*/ 	.word	0x00000058
        /*0838*/ 	.short	0x010a
        /*083a*/ 	.byte	0x22
	.zero		1


	//   ....[79]....
        /*083c*/ 	.word	0x00007720
        /*0840*/ 	.word	0x000000ff
        /*0844*/ 	.word	0x00000060
        /*0848*/ 	.short	0x010a
        /*084a*/ 	.byte	0x22
	.zero		1


	//   ....[80]....
        /*084c*/ 	.word	0x00007750
        /*0850*/ 	.word	0x000000ff
        /*0854*/ 	.word	0x00000160
        /*0858*/ 	.short	0x010a
        /*085a*/ 	.byte	0x22
	.zero		1


	//   ....[81]....
        /*085c*/ 	.word	0x00007780
        /*0860*/ 	.word	0x000000ff
        /*0864*/ 	.word	0x00000098
        /*0868*/ 	.short	0x010a
        /*086a*/ 	.byte	0x22
	.zero		1


	//   ....[82]....
        /*086c*/ 	.word	0x00007e90
        /*0870*/ 	.word	0x00000007
        /*0874*/ 	.word	0x00000000
        /*0878*/ 	.short	0x0101
        /*087a*/ 	.byte	0xff
	.zero		1


	//   ....[83]....
        /*087c*/ 	.word	0x00007eb0
        /*0880*/ 	.word	0x000000ff
        /*0884*/ 	.word	0x00000128
        /*0888*/ 	.short	0x010a
        /*088a*/ 	.byte	0x22
	.zero		1


	//   ....[84]....
        /*088c*/ 	.word	0x000081c0
        /*0890*/ 	.word	0x000000ff
        /*0894*/ 	.word	0x00000128
        /*0898*/ 	.short	0x0100
        /*089a*/ 	.byte	0x22
	.zero		1


	//   ....[85]....
        /*089c*/ 	.word	0x000087f0
        /*08a0*/ 	.word	0x000000ff
        /*08a4*/ 	.word	0x00000020
        /*08a8*/ 	.short	0x010a
        /*08aa*/ 	.byte	0x04
	.zero		1


	//   ....[86]....
        /*08ac*/ 	.word	0x00008810
        /*08b0*/ 	.word	0x000000ff
        /*08b4*/ 	.word	0x00000040
        /*08b8*/ 	.short	0x010a
        /*08ba*/ 	.byte	0x04
	.zero		1


	//   ....[87]....
        /*08bc*/ 	.word	0x000088d0
        /*08c0*/ 	.word	0x000000ff
        /*08c4*/ 	.word	0x00000000
        /*08c8*/ 	.short	0x0101
        /*08ca*/ 	.byte	0x16
	.zero		1


	//   ....[88]....
        /*08cc*/ 	.word	0x00009b00
        /*08d0*/ 	.word	0x000000ff
        /*08d4*/ 	.word	0x00000000
        /*08d8*/ 	.short	0x0101
        /*08da*/ 	.byte	0x15
	.zero		1


	//   ....[89]....
        /*08dc*/ 	.word	0x00009b10
        /*08e0*/ 	.word	0x000000ff
        /*08e4*/ 	.word	0x00000028
        /*08e8*/ 	.short	0x0101
        /*08ea*/ 	.byte	0x04
	.zero		1


	//   ....[90]....
        /*08ec*/ 	.word	0x00009b20
        /*08f0*/ 	.word	0x000000ff
        /*08f4*/ 	.word	0x00000030
        /*08f8*/ 	.short	0x010a
        /*08fa*/ 	.byte	0x04
	.zero		1


	//   ....[91]....
        /*08fc*/ 	.word	0x00009b50
        /*0900*/ 	.word	0x000000ff
        /*0904*/ 	.word	0x00000050
        /*0908*/ 	.short	0x010a
        /*090a*/ 	.byte	0x04
	.zero		1


	//   ....[92]....
        /*090c*/ 	.word	0x00009db0
        /*0910*/ 	.word	0x000000ff
        /*0914*/ 	.word	0x00000068
        /*0918*/ 	.short	0x010a
        /*091a*/ 	.byte	0x04
	.zero		1


	//   ....[93]....
        /*091c*/ 	.word	0x0000a980
        /*0920*/ 	.word	0x000000ff
        /*0924*/ 	.word	0x00000000
        /*0928*/ 	.short	0x0101
        /*092a*/ 	.byte	0x14
	.zero		1


	//   ....[94]....
        /*092c*/ 	.word	0x0000aa40
        /*0930*/ 	.word	0x000000ff
        /*0934*/ 	.word	0x00000038
        /*0938*/ 	.short	0x0101
        /*093a*/ 	.byte	0x04
	.zero		1


	//   ....[95]....
        /*093c*/ 	.word	0x0000ace0
        /*0940*/ 	.word	0x000000ff
        /*0944*/ 	.word	0x00000000
        /*0948*/ 	.short	0x0101
        /*094a*/ 	.byte	0x04
	.zero		1


	//   ....[96]....
        /*094c*/ 	.word	0x0000acf0
        /*0950*/ 	.word	0x000000ff
        /*0954*/ 	.word	0x00000070
        /*0958*/ 	.short	0x010a
        /*095a*/ 	.byte	0x06
	.zero		1


	//   ....[97]....
        /*095c*/ 	.word	0x0000b460
        /*0960*/ 	.word	0x000000ff
        /*0964*/ 	.word	0x00000000
        /*0968*/ 	.short	0x0101
        /*096a*/ 	.byte	0x04
	.zero		1


	//   ....[98]....
        /*096c*/ 	.word	0x0000b480
        /*0970*/ 	.word	0x000000ff
        /*0974*/ 	.word	0x00000078
        /*0978*/ 	.short	0x010a
        /*097a*/ 	.byte	0x06
	.zero		1


	//   ....[99]....
        /*097c*/ 	.word	0x0000bcc0
        /*0980*/ 	.word	0x000000ff
        /*0984*/ 	.word	0x00000000
        /*0988*/ 	.short	0x0101
        /*098a*/ 	.byte	0x04
	.zero		1


	//   ....[100]....
        /*098c*/ 	.word	0x0000bdb0
        /*0990*/ 	.word	0x00000004
        /*0994*/ 	.word	0x00000128
        /*0998*/ 	.short	0x0100
        /*099a*/ 	.byte	0xff
	.zero		1


	//   ....[101]....
        /*099c*/ 	.word	0x0000bed0
        /*09a0*/ 	.word	0x00000003
        /*09a4*/ 	.word	0x00000128
        /*09a8*/ 	.short	0x0100
        /*09aa*/ 	.byte	0xff
	.zero		1


	//   ....[102]....
        /*09ac*/ 	.word	0x0000c390
        /*09b0*/ 	.word	0x000000ff
        /*09b4*/ 	.word	0x00000090
        /*09b8*/ 	.short	0x010a
        /*09ba*/ 	.byte	0x07
	.zero		1


	//   ....[103]....
        /*09bc*/ 	.word	0x0000c440
        /*09c0*/ 	.word	0x000000ff
        /*09c4*/ 	.word	0x00000000
        /*09c8*/ 	.short	0x0101
        /*09ca*/ 	.byte	0x0d
	.zero		1


	//   ....[104]....
        /*09cc*/ 	.word	0x0000d190
        /*09d0*/ 	.word	0x000000ff
        /*09d4*/ 	.word	0x00000128
        /*09d8*/ 	.short	0x0100
        /*09da*/ 	.byte	0x06
	.zero		1


	//   ....[105]....
        /*09dc*/ 	.word	0x0000d260
        /*09e0*/ 	.word	0x000000ff
        /*09e4*/ 	.word	0x00000128
        /*09e8*/ 	.short	0x0100
        /*09ea*/ 	.byte	0x06
	.zero		1


	//   ....[106]....
        /*09ec*/ 	.word	0x0000d2a0
        /*09f0*/ 	.word	0x00000006
        /*09f4*/ 	.word	0x00000158
        /*09f8*/ 	.short	0x010a
        /*09fa*/ 	.byte	0xff
	.zero		1


	//   ....[107]....
        /*09fc*/ 	.word	0x0000d310
        /*0a00*/ 	.word	0x00000006
        /*0a04*/ 	.word	0x00000158
        /*0a08*/ 	.short	0x010a
        /*0a0a*/ 	.byte	0xff
	.zero		1


	//   ....[108]....
        /*0a0c*/ 	.word	0x0000d360
        /*0a10*/ 	.word	0x00000006
        /*0a14*/ 	.word	0x00000158
        /*0a18*/ 	.short	0x010a
        /*0a1a*/ 	.byte	0xff
	.zero		1


	//   ....[109]....
        /*0a1c*/ 	.word	0x0000d3d0
        /*0a20*/ 	.word	0x00000006
        /*0a24*/ 	.word	0x00000158
        /*0a28*/ 	.short	0x010a
        /*0a2a*/ 	.byte	0xff
	.zero		1


	//   ....[110]....
        /*0a2c*/ 	.word	0x0000d430
        /*0a30*/ 	.word	0x00000006
        /*0a34*/ 	.word	0x00000158
        /*0a38*/ 	.short	0x010a
        /*0a3a*/ 	.byte	0xff
	.zero		1


	//   ....[111]....
        /*0a3c*/ 	.word	0x0000d4b0
        /*0a40*/ 	.word	0x00000005
        /*0a44*/ 	.word	0x00000008
        /*0a48*/ 	.short	0x010a
        /*0a4a*/ 	.byte	0xff
	.zero		1


	//   ....[112]....
        /*0a4c*/ 	.word	0x0000d530
        /*0a50*/ 	.word	0x00000005
        /*0a54*/ 	.word	0x00000028
        /*0a58*/ 	.short	0x010a
        /*0a5a*/ 	.byte	0xff
	.zero		1


	//   ....[113]....
        /*0a5c*/ 	.word	0x0000d5b0
        /*0a60*/ 	.word	0x00000005
        /*0a64*/ 	.word	0x00000018
        /*0a68*/ 	.short	0x010a
        /*0a6a*/ 	.byte	0xff
	.zero		1


	//   ....[114]....
        /*0a6c*/ 	.word	0x0000d630
        /*0a70*/ 	.word	0x00000005
        /*0a74*/ 	.word	0x00000038
        /*0a78*/ 	.short	0x010a
        /*0a7a*/ 	.byte	0xff
	.zero		1


	//   ....[115]....
        /*0a7c*/ 	.word	0x0000d6b0
        /*0a80*/ 	.word	0x00000005
        /*0a84*/ 	.word	0x00000148
        /*0a88*/ 	.short	0x010a
        /*0a8a*/ 	.byte	0xff
	.zero		1


	//   ....[116]....
        /*0a8c*/ 	.word	0x0000d720
        /*0a90*/ 	.word	0x00000005
        /*0a94*/ 	.word	0x00000138
        /*0a98*/ 	.short	0x010a
        /*0a9a*/ 	.byte	0xff
	.zero		1


	//   ....[117]....
        /*0a9c*/ 	.word	0x0000d7a0
        /*0aa0*/ 	.word	0x00000005
        /*0aa4*/ 	.word	0x00000008
        /*0aa8*/ 	.short	0x010a
        /*0aaa*/ 	.byte	0xff
	.zero		1


	//   ....[118]....
        /*0aac*/ 	.word	0x0000d820
        /*0ab0*/ 	.word	0x00000005
        /*0ab4*/ 	.word	0x00000028
        /*0ab8*/ 	.short	0x010a
        /*0aba*/ 	.byte	0xff
	.zero		1


	//   ....[119]....
        /*0abc*/ 	.word	0x0000d8a0
        /*0ac0*/ 	.word	0x00000005
        /*0ac4*/ 	.word	0x00000018
        /*0ac8*/ 	.short	0x010a
        /*0aca*/ 	.byte	0xff
	.zero		1


	//   ....[120]....
        /*0acc*/ 	.word	0x0000d920
        /*0ad0*/ 	.word	0x00000005
        /*0ad4*/ 	.word	0x00000038
        /*0ad8*/ 	.short	0x010a
        /*0ada*/ 	.byte	0xff
	.zero		1


	//   ....[121]....
        /*0adc*/ 	.word	0x0000d990
        /*0ae0*/ 	.word	0x00000005
        /*0ae4*/ 	.word	0x00000138
        /*0ae8*/ 	.short	0x010a
        /*0aea*/ 	.byte	0xff
	.zero		1


	//   ....[122]....
        /*0aec*/ 	.word	0x0000da00
        /*0af0*/ 	.word	0x00000005
        /*0af4*/ 	.word	0x00000008
        /*0af8*/ 	.short	0x010a
        /*0afa*/ 	.byte	0xff
	.zero		1


	//   ....[123]....
        /*0afc*/ 	.word	0x0000da70
        /*0b00*/ 	.word	0x00000005
        /*0b04*/ 	.word	0x00000028
        /*0b08*/ 	.short	0x010a
        /*0b0a*/ 	.byte	0xff
	.zero		1


	//   ....[124]....
        /*0b0c*/ 	.word	0x0000dae0
        /*0b10*/ 	.word	0x00000005
        /*0b14*/ 	.word	0x00000138
        /*0b18*/ 	.short	0x010a
        /*0b1a*/ 	.byte	0xff
	.zero		1


	//   ....[125]....
        /*0b1c*/ 	.word	0x0000db50
        /*0b20*/ 	.word	0x00000005
        /*0b24*/ 	.word	0x00000018
        /*0b28*/ 	.short	0x010a
        /*0b2a*/ 	.byte	0xff
	.zero		1


	//   ....[126]....
        /*0b2c*/ 	.word	0x0000dbc0
        /*0b30*/ 	.word	0x00000005
        /*0b34*/ 	.word	0x00000018
        /*0b38*/ 	.short	0x010a
        /*0b3a*/ 	.byte	0xff
	.zero		1


	//   ....[127]....
        /*0b3c*/ 	.word	0x0000dc30
        /*0b40*/ 	.word	0x00000005
        /*0b44*/ 	.word	0x00000038
        /*0b48*/ 	.short	0x010a
        /*0b4a*/ 	.byte	0xff
	.zero		1


	//   ....[128]....
        /*0b4c*/ 	.word	0x0000dc90
        /*0b50*/ 	.word	0x0000000e
        /*0b54*/ 	.word	0x00000000
        /*0b58*/ 	.short	0x010a
        /*0b5a*/ 	.byte	0xff
	.zero		1


	//   ....[129]....
        /*0b5c*/ 	.word	0x0000dcf0
        /*0b60*/ 	.word	0x0000000a
        /*0b64*/ 	.word	0x00000000
        /*0b68*/ 	.short	0x010a
        /*0b6a*/ 	.byte	0xff
	.zero		1


	//   ....[130]....
        /*0b6c*/ 	.word	0x0000dd50
        /*0b70*/ 	.word	0x00000006
        /*0b74*/ 	.word	0x00000000
        /*0b78*/ 	.short	0x010a
        /*0b7a*/ 	.byte	0xff
	.zero		1


	//   ....[131]....
        /*0b7c*/ 	.word	0x0000ddd0
        /*0b80*/ 	.word	0x00000006
        /*0b84*/ 	.word	0x00000048
        /*0b88*/ 	.short	0x010a
        /*0b8a*/ 	.byte	0xff
	.zero		1


	//   ....[132]....
        /*0b8c*/ 	.word	0x0000de30
        /*0b90*/ 	.word	0x00000006
        /*0b94*/ 	.word	0x00000010
        /*0b98*/ 	.short	0x010a
        /*0b9a*/ 	.byte	0xff
	.zero		1


	//   ....[133]....
        /*0b9c*/ 	.word	0x0000deb0
        /*0ba0*/ 	.word	0x00000006
        /*0ba4*/ 	.word	0x00000058
        /*0ba8*/ 	.short	0x010a
        /*0baa*/ 	.byte	0xff
	.zero		1


	//   ....[134]....
        /*0bac*/ 	.word	0x0000df10
        /*0bb0*/ 	.word	0x00000006
        /*0bb4*/ 	.word	0x00000048
        /*0bb8*/ 	.short	0x010a
        /*0bba*/ 	.byte	0xff
	.zero		1


	//   ....[135]....
        /*0bbc*/ 	.word	0x0000df70
        /*0bc0*/ 	.word	0x00000006
        /*0bc4*/ 	.word	0x00000140
        /*0bc8*/ 	.short	0x010a
        /*0bca*/ 	.byte	0xff
	.zero		1


	//   ....[136]....
        /*0bcc*/ 	.word	0x0000dff0
        /*0bd0*/ 	.word	0x00000006
        /*0bd4*/ 	.word	0x00000000
        /*0bd8*/ 	.short	0x010a
        /*0bda*/ 	.byte	0xff
	.zero		1


	//   ....[137]....
        /*0bdc*/ 	.word	0x0000e060
        /*0be0*/ 	.word	0x0000001f
        /*0be4*/ 	.word	0x00000098
        /*0be8*/ 	.short	0x010a
        /*0bea*/ 	.byte	0xff
	.zero		1


	//   ....[138]....
        /*0bec*/ 	.word	0x0000e0e0
        /*0bf0*/ 	.word	0x00000006
        /*0bf4*/ 	.word	0x00000130
        /*0bf8*/ 	.short	0x010a
        /*0bfa*/ 	.byte	0xff
	.zero		1


	//   ....[139]....
        /*0bfc*/ 	.word	0x0000e160
        /*0c00*/ 	.word	0x00000020
        /*0c04*/ 	.word	0x00000058
        /*0c08*/ 	.short	0x010a
        /*0c0a*/ 	.byte	0xff
	.zero		1


	//   ....[140]....
        /*0c0c*/ 	.word	0x0000e1d0
        /*0c10*/ 	.word	0x0000001f
        /*0c14*/ 	.word	0x00000010
        /*0c18*/ 	.short	0x010a
        /*0c1a*/ 	.byte	0xff
	.zero		1


	//   ....[141]....
        /*0c1c*/ 	.word	0x0000e240
        /*0c20*/ 	.word	0x00000006
        /*0c24*/ 	.word	0x00000060
        /*0c28*/ 	.short	0x010a
        /*0c2a*/ 	.byte	0xff
	.zero		1


	//   ....[142]....
        /*0c2c*/ 	.word	0x0000e2c0
        /*0c30*/ 	.word	0x00000006
        /*0c34*/ 	.word	0x00000160
        /*0c38*/ 	.short	0x010a
        /*0c3a*/ 	.byte	0xff
	.zero		1


	//   ....[143]....
        /*0c3c*/ 	.word	0x0000e340
        /*0c40*/ 	.word	0x00000006
        /*0c44*/ 	.word	0x00000048
        /*0c48*/ 	.short	0x010a
        /*0c4a*/ 	.byte	0xff
	.zero		1


	//   ....[144]....
        /*0c4c*/ 	.word	0x0000e3c0
        /*0c50*/ 	.word	0x00000006
        /*0c54*/ 	.word	0x00000080
        /*0c58*/ 	.short	0x010a
        /*0c5a*/ 	.byte	0xff
	.zero		1


	//   ....[145]....
        /*0c5c*/ 	.word	0x0000e440
        /*0c60*/ 	.word	0x00000006
        /*0c64*/ 	.word	0x00000088
        /*0c68*/ 	.short	0x010a
        /*0c6a*/ 	.byte	0xff
	.zero		1


	//   ....[146]....
        /*0c6c*/ 	.word	0x0000e4b0
        /*0c70*/ 	.word	0x00000006
        /*0c74*/ 	.word	0x00000130
        /*0c78*/ 	.short	0x010a
        /*0c7a*/ 	.byte	0xff
	.zero		1


	//   ....[147]....
        /*0c7c*/ 	.word	0x0000e520
        /*0c80*/ 	.word	0x00000009
        /*0c84*/ 	.word	0x00000058
        /*0c88*/ 	.short	0x010a
        /*0c8a*/ 	.byte	0xff
	.zero		1


	//   ....[148]....
        /*0c8c*/ 	.word	0x0000e590
        /*0c90*/ 	.word	0x00000006
        /*0c94*/ 	.word	0x00000060
        /*0c98*/ 	.short	0x010a
        /*0c9a*/ 	.byte	0xff
	.zero		1


	//   ....[149]....
        /*0c9c*/ 	.word	0x0000e600
        /*0ca0*/ 	.word	0x0000000b
        /*0ca4*/ 	.word	0x00000160
        /*0ca8*/ 	.short	0x010a
        /*0caa*/ 	.byte	0xff
	.zero		1


	//   ....[150]....
        /*0cac*/ 	.word	0x0000e670
        /*0cb0*/ 	.word	0x00000009
        /*0cb4*/ 	.word	0x00000098
        /*0cb8*/ 	.short	0x010a
        /*0cba*/ 	.byte	0xff
	.zero		1


	//   ....[151]....
        /*0cbc*/ 	.word	0x0000e6d0
        /*0cc0*/ 	.word	0x00000003
        /*0cc4*/ 	.word	0x00000128
        /*0cc8*/ 	.short	0x010a
        /*0cca*/ 	.byte	0xff
	.zero		1


	//   ....[152]....
        /*0ccc*/ 	.word	0x0000e750
        /*0cd0*/ 	.word	0x00000005
        /*0cd4*/ 	.word	0x00000020
        /*0cd8*/ 	.short	0x010a
        /*0cda*/ 	.byte	0xff
	.zero		1


	//   ....[153]....
        /*0cdc*/ 	.word	0x0000e7d0
        /*0ce0*/ 	.word	0x00000004
        /*0ce4*/ 	.word	0x00000040
        /*0ce8*/ 	.short	0x010a
        /*0cea*/ 	.byte	0xff
	.zero		1


	//   ....[154]....
        /*0cec*/ 	.word	0x0000e850
        /*0cf0*/ 	.word	0x00000004
        /*0cf4*/ 	.word	0x00000030
        /*0cf8*/ 	.short	0x010a
        /*0cfa*/ 	.byte	0xff
	.zero		1


	//   ....[155]....
        /*0cfc*/ 	.word	0x0000e8d0
        /*0d00*/ 	.word	0x00000004
        /*0d04*/ 	.word	0x00000050
        /*0d08*/ 	.short	0x010a
        /*0d0a*/ 	.byte	0xff
	.zero		1


	//   ....[156]....
        /*0d0c*/ 	.word	0x0000e950
        /*0d10*/ 	.word	0x00000004
        /*0d14*/ 	.word	0x00000068
        /*0d18*/ 	.short	0x010a
        /*0d1a*/ 	.byte	0xff
	.zero		1


	//   ....[157]....
        /*0d1c*/ 	.word	0x0000e9b0
        /*0d20*/ 	.word	0x00000006
        /*0d24*/ 	.word	0x00000070
        /*0d28*/ 	.short	0x010a
        /*0d2a*/ 	.byte	0xff
	.zero		1


	//   ....[158]....
        /*0d2c*/ 	.word	0x0000ea10
        /*0d30*/ 	.word	0x00000004
        /*0d34*/ 	.word	0x00000078
        /*0d38*/ 	.short	0x010a
        /*0d3a*/ 	.byte	0xff
	.zero		1


	//   ....[159]....
        /*0d3c*/ 	.word	0x0000ea80
        /*0d40*/ 	.word	0x00000002
        /*0d44*/ 	.word	0x00000090
        /*0d48*/ 	.short	0x010a
        /*0d4a*/ 	.byte	0xff
	.zero		1


	//----- nvinfo : EIATTR_NUM_MBARRIERS
	.align		4
.L_98:
        /*0d4c*/ 	.byte	0x03, 0x38
        /*0d4e*/ 	.short	0x0022


	//----- nvinfo : EIATTR_EXIT_INSTR_OFFSETS
	.align		4
        /*0d50*/ 	.byte	0x04, 0x1c
        /*0d52*/ 	.short	(.L_100 - .L_99)


	//   ....[0]....
.L_99:
        /*0d54*/ 	.word	0x0000d290


	//----- nvinfo : EIATTR_REQNTID
	.align		4
.L_100:
        /*0d58*/ 	.byte	0x04, 0x10
        /*0d5a*/ 	.short	(.L_102 - .L_101)
.L_101:
        /*0d5c*/ 	.word	0x00000200
        /*0d60*/ 	.word	0x00000001
        /*0d64*/ 	.word	0x00000001


	//----- nvinfo : EIATTR_CRS_STACK_SIZE
	.align		4
.L_102:
        /*0d68*/ 	.byte	0x04, 0x1e
        /*0d6a*/ 	.short	(.L_104 - .L_103)
.L_103:
        /*0d6c*/ 	.word	0x00000000


	//----- nvinfo : EIATTR_CBANK_PARAM_SIZE
	.align		4
.L_104:
        /*0d70*/ 	.byte	0x03, 0x19
        /*0d72*/ 	.short	0x0630


	//----- nvinfo : EIATTR_PARAM_CBANK
	.align		4
        /*0d74*/ 	.byte	0x04, 0x0a
        /*0d76*/ 	.short	(.L_106 - .L_105)
	.align		4
.L_105:
        /*0d78*/ 	.word	index@(.nv.constant0.kernel_cutlass_kernel_flash_attncuteflash_bwd_sm100FlashAttentionBackwardSm100_object_at__tensor0000o12811101213_tensor0000_o_12810111213_tensor0000o12811101213_tensor0000_o_12810111213_t_0)
        /*0d7c*/ 	.short	0x0380
        /*0d7e*/ 	.short	0x0630


	//----- nvinfo : EIATTR_SW_WAR
	.align		4
.L_106:
        /*0d80*/ 	.byte	0x04, 0x36
        /*0d82*/ 	.short	(.L_108 - .L_107)
.L_107:
        /*0d84*/ 	.word	0x00000008
.L_108:


//--------------------- .nv.compat                --------------------------
	.section	.nv.compat,"",@"SHT_CUDA_COMPAT_INFO"
	.align	4
        /*0000*/ 	.byte	0x02, 0x02, 0x02, 0x00, 0x02, 0x05, 0x05, 0x00, 0x02, 0x03, 0x01, 0x00, 0x02, 0x06, 0x01, 0x00


//--------------------- .nv.callgraph             --------------------------
	.section	.nv.callgraph,"",@"SHT_CUDA_CALLGRAPH"
	.align	4
	.sectionentsize	8
	.align		4
        /*0000*/ 	.word	0x00000000
	.align		4
        /*0004*/ 	.word	0xffffffff
	.align		4
        /*0008*/ 	.word	0x00000000
	.align		4
        /*000c*/ 	.word	0xfffffffe
	.align		4
        /*0010*/ 	.word	0x00000000
	.align		4
        /*0014*/ 	.word	0xfffffffd
	.align		4
        /*0018*/ 	.word	0x00000000
	.align		4
        /*001c*/ 	.word	0xfffffffc


//--------------------- .text.kernel_cutlass_kernel_flash_attncuteflash_bwd_sm100FlashAttentionBackwardSm100_object_at__tensor0000o12811101213_tensor0000_o_12810111213_tensor0000o12811101213_tensor0000_o_12810111213_t_0 --------------------------
	.section	.text.kernel_cutlass_kernel_flash_attncuteflash_bwd_sm100FlashAttentionBackwardSm100_object_at__tensor0000o12811101213_tensor0000_o_12810111213_tensor0000o12811101213_tensor0000_o_12810111213_t_0,"ax",@progbits
	.align	128
        .global         kernel_cutlass_kernel_flash_attncuteflash_bwd_sm100FlashAttentionBackwardSm100_object_at__tensor0000o12811101213_tensor0000_o_12810111213_tensor0000o12811101213_tensor0000_o_12810111213_t_0
        .type           kernel_cutlass_kernel_flash_attncuteflash_bwd_sm100FlashAttentionBackwardSm100_object_at__tensor0000o12811101213_tensor0000_o_12810111213_tensor0000o12811101213_tensor0000_o_12810111213_t_0,@function
        .size           kernel_cutlass_kernel_flash_attncuteflash_bwd_sm100FlashAttentionBackwardSm100_object_at__tensor0000o12811101213_tensor0000_o_12810111213_tensor0000o12811101213_tensor0000_o_12810111213_t_0,(.L_x_262 - kernel_cutlass_kernel_flash_attncuteflash_bwd_sm100FlashAttentionBackwardSm100_object_at__tensor0000o12811101213_tensor0000_o_12810111213_tensor0000o12811101213_tensor0000_o_12810111213_t_0)
        .other          kernel_cutlass_kernel_flash_attncuteflash_bwd_sm100FlashAttentionBackwardSm100_object_at__tensor0000o12811101213_tensor0000_o_12810111213_tensor0000o12811101213_tensor0000_o_12810111213_t_0,@"STO_CUDA_ENTRY STV_DEFAULT"
kernel_cutlass_kernel_flash_attncuteflash_bwd_sm100FlashAttentionBackwardSm100_object_at__tensor0000o12811101213_tensor0000_o_12810111213_tensor0000o12811101213_tensor0000_o_12810111213_t_0:
.text.kernel_cutlass_kernel_flash_attncuteflash_bwd_sm100FlashAttentionBackwardSm100_object_at__tensor0000o12811101213_tensor0000_o_12810111213_tensor0000o12811101213_tensor0000_o_12810111213_t_0:
[----:B------:R-:W1:Y:S02]  /*0000*/  LDC R1, c[0x0][0x37c] ;  /* 0x0000df00ff017b82 */ /* 0x000e640000000800 */
[----:B-1----:R-:W-:Y:S01]  /*0010*/  IADD3 R1, PT, PT, R1, -0x8, RZ ;  /* 0xfffffff801017810 */ /* 0x002fe20007ffe0ff */
[----:B------:R-:W1:Y:S05]  /*0020*/  S2R R4, SR_TID.X ;  /* 0x0000000000047919 */ /* 0x000e6a0000002100 */
[----:B------:R-:W2:Y:S01]  /*0030*/  S2UR UR5, SR_CTAID.X ;  /* 0x00000000000579c3 */ /* 0x000ea20000002500 */
[----:B------:R-:W-:Y:S01]  /*0040*/  BSSY.RECONVERGENT B0, `(.L_x_0) ;  /* 0x0000049000007945 */ /* 0x000fe20003800200 */
[----:B--2---:R-:W-:Y:S01]  /*0050*/  ULOP3.LUT UR5, UR5, 0x1, URZ, 0xc0, !UPT ;  /* 0x0000000105057892 */ /* 0x004fe2000f8ec0ff */
[----:B-1----:R-:W-:-:S04]  /*0060*/  SHF.R.U32.HI R0, RZ, 0x5, R4 ;  /* 0x00000005ff007819 */ /* 0x002fc80000011604 */
[----:B------:R-:W-:-:S13]  /*0070*/  R2UR UR4, R0 ;  /* 0x00000000000472ca */ /* 0x000fda00000e0000 */
[----:B------:R-:W-:-:S09]  /*0080*/  UISETP.NE.AND UP0, UPT, UR4, 0xd, UPT ;  /* 0x0000000d0400788c */ /* 0x000fd2000bf05270 */
[----:B------:R-:W-:Y:S05]  /*0090*/  BRA.U UP0, `(.L_x_1) ;  /* 0x0000000100807547 */ /* 0x000fea000b800000 */
[----:B------:R-:W-:Y:S01]  /*00a0*/  ELECT P0, URZ, PT ;  /* 0x0000000000ff782f */ /* 0x000fe20003800000 */
[----:B------:R-:W-:-:S12]  /*00b0*/  UPLOP3.LUT UP6, UPT, UPT, UPT, UPT, 0x40, 0x4 ;  /* 0x000000000004789c */ /* 0x000fd80003fce870 */
[----:B------:R-:W-:Y:S05]  /*00c0*/  @!P0 BRA `(.L_x_2) ;  /* 0x0000000400008947 */ /* 0x000fea0003800000 */
[----:B------:R-:W1:Y:S02]  /*00d0*/  LDCU.64 UR4, c[0x0][0x348] ;  /* 0x00006900ff0477ac */ /* 0x000e640008000a00 */
[----:B-1----:R-:W-:Y:S02]  /*00e0*/  UIADD3 UR20, UP2, UPT, UR4, 0x180, URZ ;  /* 0x0000018004147890 */ /* 0x002fe4000ff5e0ff */
[----:B------:R-:W-:Y:S02]  /*00f0*/  UIADD3 UR18, UP1, UPT, UR4, 0x200, URZ ;  /* 0x0000020004127890 */ /* 0x000fe4000ff3e0ff */
[----:B------:R-:W-:Y:S02]  /*0100*/  UIADD3 UR16, UP0, UPT, UR4, 0x280, URZ ;  /* 0x0000028004107890 */ /* 0x000fe4000ff1e0ff */
[----:B------:R-:W-:Y:S02]  /*0110*/  UIADD3 UR14, UP5, UPT, UR4, 0x300, URZ ;  /* 0x00000300040e7890 */ /* 0x000fe4000ffbe0ff */
[----:B------:R-:W-:-:S02]  /*0120*/  UIADD3 UR12, UP4, UPT, UR4, 0x380, URZ ;  /* 0x00000380040c7890 */ /* 0x000fc4000ff9e0ff */
[----:B------:R-:W-:Y:S02]  /*0130*/  UIADD3.X UR21, UPT, UPT, URZ, UR5, URZ, UP2, !UPT ;  /* 0x00000005ff157290 */ /* 0x000fe400097fe4ff */
[----:B------:R-:W-:Y:S02]  /*0140*/  UIADD3 UR10, UP3, UPT, UR4, 0x480, URZ ;  /* 0x00000480040a7890 */ /* 0x000fe4000ff7e0ff */
[----:B------:R-:W-:Y:S02]  /*0150*/  UIADD3.X UR19, UPT, UPT, URZ, UR5, URZ, UP1, !UPT ;  /* 0x00000005ff137290 */ /* 0x000fe40008ffe4ff */
[----:B------:R-:W-:Y:S02]  /*0160*/  UIADD3 UR8, UP2, UPT, UR4, 0x400, URZ ;  /* 0x0000040004087890 */ /* 0x000fe4000ff5e0ff */
[----:B------:R-:W-:Y:S01]  /*0170*/  UIADD3.X UR17, UPT, UPT, URZ, UR5, URZ, UP0, !UPT ;  /* 0x00000005ff117290 */ /* 0x000fe200087fe4ff */
[----:B------:R3:W-:Y:S01]  /*0180*/  UTMACCTL.PF [UR20] ;  /* 0x00000000140079b9 */ /* 0x0007e20008040000 */
[----:B------:R-:W-:-:S03]  /*0190*/  UIADD3 UR6, UP1, UPT, UR4, 0x500, URZ ;  /* 0x0000050004067890 */ /* 0x000fc6000ff3e0ff */
[----:B------:R3:W-:Y:S01]  /*01a0*/  UTMACCTL.PF [UR18] ;  /* 0x00000000120079b9 */ /* 0x0007e20008040000 */
[----:B------:R-:W-:-:S03]  /*01b0*/  UIADD3.X UR15, UPT, UPT, URZ, UR5, URZ, UP5, !UPT ;  /* 0x00000005ff0f7290 */ /* 0x000fc6000affe4ff */
[----:B------:R3:W-:Y:S01]  /*01c0*/  UTMACCTL.PF [UR16] ;  /* 0x00000000100079b9 */ /* 0x0007e20008040000 */
[----:B------:R-:W-:Y:S02]  /*01d0*/  UIADD3 UR4, UP0, UPT, UR4, 0x580, URZ ;  /* 0x0000058004047890 */ /* 0x000fe4000ff1e0ff */
[----:B------:R-:W-:-:S03]  /*01e0*/  UIADD3.X UR13, UPT, UPT, URZ, UR5, URZ, UP4, !UPT ;  /* 0x00000005ff0d7290 */ /* 0x000fc6000a7fe4ff */
[----:B------:R3:W-:Y:S01]  /*01f0*/  UTMACCTL.PF [UR14] ;  /* 0x000000000e0079b9 */ /* 0x0007e20008040000 */
[----:B------:R-:W-:Y:S02]  /*0200*/  UIADD3.X UR11, UPT, UPT, URZ, UR5, URZ, UP3, !UPT ;  /* 0x00000005ff0b7290 */ /* 0x000fe40009ffe4ff */
[----:B------:R-:W-:-:S03]  /*0210*/  UIADD3.X UR9, UPT, UPT, URZ, UR5, URZ, UP2, !UPT ;  /* 0x00000005ff097290 */ /* 0x000fc600097fe4ff */
[----:B------:R3:W-:Y:S01]  /*0220*/  UTMACCTL.PF [UR12] ;  /* 0x000000000c0079b9 */ /* 0x0007e20008040000 */
[----:B------:R-:W-:-:S03]  /*0230*/  UIADD3.X UR7, UPT, UPT, URZ, UR5, URZ, UP1, !UPT ;  /* 0x00000005ff077290 */ /* 0x000fc60008ffe4ff */
[----:B------:R3:W-:Y:S01]  /*0240*/  UTMACCTL.PF [UR10] ;  /* 0x000000000a0079b9 */ /* 0x0007e20008040000 */
[----:B------:R-:W-:Y:S01]  /*0250*/  UIADD3.X UR5, UPT, UPT, URZ, UR5, URZ, UP0, !UPT ;  /* 0x00000005ff057290 */ /* 0x000fe200087fe4ff */
[----:B------:R3:W-:Y:S04]  /*0260*/  UTMACCTL.PF [UR8] ;  /* 0x00000000080079b9 */ /* 0x0007e80008040000 */
[----:B------:R3:W-:Y:S04]  /*0270*/  UTMACCTL.PF [UR6] ;  /* 0x00000000060079b9 */ /* 0x0007e80008040000 */
[----:B------:R3:W-:Y:S02]  /*0280*/  UTMACCTL.PF [UR4] ;  /* 0x00000000040079b9 */ /* 0x0007e40008040000 */
[----:B---3--:R-:W-:Y:S05]  /*0290*/  BRA `(.L_x_2) ;  /* 0x00000000008c7947 */ /* 0x008fea0003800000 */
.L_x_1:
[----:B------:R-:W-:-:S13]  /*02a0*/  R2UR UR4, R0 ;  /* 0x00000000000472ca */ /* 0x000fda00000e0000 */
[----:B------:R-:W-:-:S09]  /*02b0*/  UISETP.NE.AND UP0, UPT, UR4, 0xc, UPT ;  /* 0x0000000c0400788c */ /* 0x000fd2000bf05270 */
[----:B------:R-:W-:Y:S05]  /*02c0*/  BRA.U !UP0, `(.L_x_3) ;  /* 0x0000000108507547 */ /* 0x000fea000b800000 */
[----:B------:R-:W-:Y:S01]  /*02d0*/  R2UR UR4, R0 ;  /* 0x00000000000472ca */ /* 0x000fe200000e0000 */
[----:B------:R-:W-:-:S12]  /*02e0*/  UPLOP3.LUT UP6, UPT, UPT, UPT, UPT, 0x40, 0x4 ;  /* 0x000000000004789c */ /* 0x000fd80003fce870 */
[----:B------:R-:W-:-:S09]  /*02f0*/  UISETP.NE.AND UP0, UPT, UR4, 0x4, UPT ;  /* 0x000000040400788c */ /* 0x000fd2000bf05270 */
[----:B------:R-:W-:Y:S05]  /*0300*/  BRA.U UP0, `(.L_x_2) ;  /* 0x0000000100707547 */ /* 0x000fea000b800000 */
[----:B------:R-:W1:Y:S01]  /*0310*/  S2UR UR4, SR_CgaCtaId ;  /* 0x00000000000479c3 */ /* 0x000e620000008800 */
[----:B------:R-:W-:Y:S01]  /*0320*/  UMOV UR5, 0x400 ;  /* 0x0000040000057882 */ /* 0x000fe20000000000 */
[----:B------:R-:W-:Y:S01]  /*0330*/  UMOV UR6, 0x1 ;  /* 0x0000000100067882 */ /* 0x000fe20000000000 */
[----:B------:R-:W-:Y:S01]  /*0340*/  UMOV UR8, 0x2 ;  /* 0x0000000200087882 */ /* 0x000fe20000000000 */
[----:B------:R-:W-:-:S04]  /*0350*/  UIADD3 UR6, UPT, UPT, -UR6, 0x100000, URZ ;  /* 0x0010000006067890 */ /* 0x000fc8000fffe1ff */
[----:B------:R-:W-:Y:S02]  /*0360*/  USHF.L.U32 UR7, UR6, 0xb, URZ ;  /* 0x0000000b06077899 */ /* 0x000fe400080006ff */
[----:B------:R-:W-:Y:S02]  /*0370*/  USHF.L.U32 UR6, UR6, 0x1, URZ ;  /* 0x0000000106067899 */ /* 0x000fe400080006ff */
[----:B------:R-:W-:-:S04]  /*0380*/  UIADD3 UR8, UPT, UPT, -UR8, 0x100000, URZ ;  /* 0x0010000008087890 */ /* 0x000fc8000fffe1ff */
[----:B------:R-:W-:Y:S02]  /*0390*/  USHF.L.U32 UR9, UR8, 0xb, URZ ;  /* 0x0000000b08097899 */ /* 0x000fe400080006ff */
[----:B------:R-:W-:Y:S02]  /*03a0*/  USHF.L.U32 UR8, UR8, 0x1, URZ ;  /* 0x0000000108087899 */ /* 0x000fe400080006ff */
[----:B-1----:R-:W-:Y:S01]  /*03b0*/  ULEA UR4, UR4, UR5, 0x18 ;  /* 0x0000000504047291 */ /* 0x002fe2000f8ec0ff */
[----:B------:R-:W1:Y:S11]  /*03c0*/  FENCE.VIEW.ASYNC.S ;  /* 0x00000000000073c6 */ /* 0x000e760000000000 */
[----:B-1----:R3:W4:Y:S01]  /*03d0*/  SYNCS.EXCH.64 URZ, [UR4+0x158], UR6 ;  /* 0x0001580604ff75b2 */ /* 0x0027220008000100 */
[----:B------:R3:W1:Y:S01]  /*03e0*/  SYNCS.EXCH.64 URZ, [UR4+0x150], UR6 ;  /* 0x0001500604ff75b2 */ /* 0x0006620008000100 */
[----:B------:R3:W2:Y:S02]  /*03f0*/  SYNCS.EXCH.64 URZ, [UR4+0x160], UR8 ;  /* 0x0001600804ff75b2 */ /* 0x0006a40008000100 */
[----:B---3--:R-:W-:Y:S05]  /*0400*/  BRA `(.L_x_2) ;  /* 0x0000000000307947 */ /* 0x008fea0003800000 */
.L_x_3:
[----:B------:R-:W1:Y:S01]  /*0410*/  S2UR UR4, SR_CgaCtaId ;  /* 0x00000000000479c3 */ /* 0x000e620000008800 */
[----:B------:R-:W-:Y:S01]  /*0420*/  UMOV UR6, 0x400 ;  /* 0x0000040000067882 */ /* 0x000fe20000000000 */
[----:B------:R-:W-:Y:S01]  /*0430*/  UMOV UR5, 0x20 ;  /* 0x0000002000057882 */ /* 0x000fe20000000000 */
[----:B------:R-:W-:Y:S01]  /*0440*/  ELECT P0, URZ, PT ;  /* 0x0000000000ff782f */ /* 0x000fe20003800000 */
[----:B------:R-:W-:Y:S02]  /*0450*/  UPLOP3.LUT UP6, UPT, UPT, UPT, UPT, 0x80, 0x8 ;  /* 0x000000000008789c */ /* 0x000fe40003fcf070 */
[----:B-1----:R-:W-:Y:S02]  /*0460*/  ULEA UR6, UR4, UR6, 0x18 ;  /* 0x0000000604067291 */ /* 0x002fe4000f8ec0ff */
[----:B------:R-:W-:-:S04]  /*0470*/  UIADD3 UR4, UPT, UPT, -UR5, 0x100000, URZ ;  /* 0x0010000005047890 */ /* 0x000fc8000fffe1ff */
[----:B------:R-:W-:Y:S02]  /*0480*/  USHF.L.U32 UR5, UR4, 0xb, URZ ;  /* 0x0000000b04057899 */ /* 0x000fe400080006ff */
[----:B------:R-:W-:Y:S01]  /*0490*/  USHF.L.U32 UR4, UR4, 0x1, URZ ;  /* 0x0000000104047899 */ /* 0x000fe200080006ff */
[----:B------:R-:W1:Y:S11]  /*04a0*/  FENCE.VIEW.ASYNC.S ;  /* 0x00000000000073c6 */ /* 0x000e760000000000 */
[----:B-1----:R1:W2:Y:S01]  /*04b0*/  SYNCS.EXCH.64 URZ, [UR6+0x128], UR4 ;  /* 0x0001280406ff75b2 */ /* 0x0022a20008000100 */
[----:B------:R-:W-:Y:S01]  /*04c0*/  NOP ;  /* 0x0000000000007918 */ /* 0x000fe20000000000 */
.L_x_2:
[----:B-1----:R-:W-:Y:S05]  /*04d0*/  BSYNC.RECONVERGENT B0 ;  /* 0x0000000000007941 */ /* 0x002fea0003800200 */
.L_x_0:
[----:B------:R-:W1:Y:S01]  /*04e0*/  S2UR UR4, SR_CgaCtaId ;  /* 0x00000000000479c3 */ /* 0x000e620000008800 */
[----:B------:R-:W-:Y:S01]  /*04f0*/  R2UR UR6, R0 ;  /* 0x00000000000672ca */ /* 0x000fe200000e0000 */
[----:B------:R-:W3:Y:S01]  /*0500*/  LDCU UR5, c[0x0][0x36c] ;  /* 0x00006d80ff0577ac */ /* 0x000ee20008000800 */
[----:B------:R-:W-:-:S11]  /*0510*/  NOP ;  /* 0x0000000000007918 */ /* 0x000fd60000000000 */
[----:B------:R-:W-:Y:S02]  /*0520*/  UISETP.NE.AND UP1, UPT, UR6, URZ, UPT ;  /* 0x000000ff0600728c */ /* 0x000fe4000bf25270 */
[----:B---3--:R-:W-:Y:S01]  /*0530*/  UISETP.EQ.U32.AND UP0, UPT, UR5, 0x1, UPT ;  /* 0x000000010500788c */ /* 0x008fe2000bf02070 */
[----:B-1----:R-:W-:-:S05]  /*0540*/  IMAD.U32 R7, RZ, RZ, UR4 ;  /* 0x00000004ff077e24 */ /* 0x002fca000f8e00ff */
[C---:B------:R-:W-:Y:S01]  /*0550*/  LEA.HI R2, R7.reuse, R7, RZ, 0x1 ;  /* 0x0000000707027211 */ /* 0x040fe200078f08ff */
[----:B------:R1:W-:Y:S03]  /*0560*/  STL [R1], R7 ;  /* 0x0000000701007387 */ /* 0x0003e60000100800 */
[----:B------:R-:W-:Y:S02]  /*0570*/  LOP3.LUT R3, R2, 0xfffffffe, RZ, 0xc0, !PT ;  /* 0xfffffffe02037812 */ /* 0x000fe400078ec0ff */
[----:B------:R-:W-:Y:S02]  /*0580*/  SHF.R.U32.HI R2, RZ, 0x1, R2 ;  /* 0x00000001ff027819 */ /* 0x000fe40000011602 */
[----:B------:R-:W-:-:S03]  /*0590*/  ISETP.NE.AND P0, PT, R7, R3, PT ;  /* 0x000000030700720c */ /* 0x000fc60003f05270 */
[----:B------:R-:W-:Y:S01]  /*05a0*/  VIADD R5, R2, 0xffffffff ;  /* 0xffffffff02057836 */ /* 0x000fe20000000000 */
[----:B------:R-:W-:-:S04]  /*05b0*/  ISETP.LT.AND P0, PT, R7, RZ, P0 ;  /* 0x000000ff0700720c */ /* 0x000fc80000701270 */
[----:B------:R-:W-:-:S09]  /*05c0*/  R2UR UR4, R5 ;  /* 0x00000000050472ca */ /* 0x000fd200000e0000 */
[----:B------:R-:W-:-:S05]  /*05d0*/  @!P0 IMAD.MOV R2, RZ, RZ, R2 ;  /* 0x000000ffff028224 */ /* 0x000fca00078e0202 */
[----:B------:R-:W-:-:S13]  /*05e0*/  @!P0 R2UR UR4, R2 ;  /* 0x00000000020482ca */ /* 0x000fda00000e0000 */
[----:B------:R-:W-:-:S06]  /*05f0*/  UIADD3 UR4, UPT, UPT, UR4, UR4, URZ ;  /* 0x0000000404047290 */ /* 0x000fcc000fffe0ff */
[----:B------:R-:W-:Y:S01]  /*0600*/  IMAD.U32 R2, RZ, RZ, UR4 ;  /* 0x00000004ff027e24 */ /* 0x000fe2000f8e00ff */
[----:B-1----:R-:W-:Y:S06]  /*0610*/  BRA.U UP1, `(.L_x_4) ;  /* 0x00000001013c7547 */ /* 0x002fec000b800000 */
        /* <DEDUP_REMOVED lines=12> */
[----:B-1----:R1:W3:Y:S01]  /*06e0*/  SYNCS.EXCH.64 URZ, [UR4+0x40], UR6 ;  /* 0x0000400604ff75b2 */ /* 0x0022e20008000100 */
[----:B------:R1:W4:Y:S01]  /*06f0*/  SYNCS.EXCH.64 URZ, [UR4+0x48], UR8 ;  /* 0x0000480804ff75b2 */ /* 0x0003220008000100 */
[----:B------:R-:W-:Y:S01]  /*0700*/  NOP ;  /* 0x0000000000007918 */ /* 0x000fe20000000000 */
.L_x_4:
[----:B------:R-:W-:Y:S01]  /*0710*/  NOP ;  /* 0x0000000000007918 */ /* 0x000fe20000000000 */
[----:B------:R-:W-:Y:S05]  /*0720*/  BRA.U !UP0, `(.L_x_5) ;  /* 0x0000000108087547 */ /* 0x000fea000b800000 */
[----:B--234-:R-:W-:Y:S01]  /*0730*/  UCGABAR_ARV ;  /* 0x00000000000079c7 */ /* 0x01cfe20008000000 */
[----:B------:R-:W-:Y:S05]  /*0740*/  BRA `(.L_x_6) ;  /* 0x0000000000047947 */ /* 0x000fea0003800000 */
.L_x_5:
[----:B--234-:R-:W-:Y:S01]  /*0750*/  NOP ;  /* 0x0000000000007918 */ /* 0x01cfe20000000000 */
.L_x_6:
[----:B------:R-:W-:Y:S05]  /*0760*/  BRA.U !UP0, `(.L_x_7) ;  /* 0x00000001080c7547 */ /* 0x000fea000b800000 */
[----:B------:R-:W-:Y:S01]  /*0770*/  UCGABAR_WAIT ;  /* 0x0000000000007dc7 */ /* 0x000fe20008000000 */
[----:B------:R-:W-:Y:S01]  /*0780*/  CCTL.IVALL ;  /* 0x00000000ff00798f */ /* 0x000fe20002000000 */
[----:B------:R-:W-:Y:S05]  /*0790*/  BRA `(.L_x_8) ;  /* 0x0000000000047947 */ /* 0x000fea0003800000 */
.L_x_7:
[----:B------:R-:W-:Y:S06]  /*07a0*/  BAR.SYNC.DEFER_BLOCKING 0x0 ;  /* 0x0000000000007b1d */ /* 0x000fec0000010000 */
.L_x_8:
[----:B------:R-:W-:Y:S01]  /*07b0*/  PLOP3.LUT P0, PT, PT, PT, UP1, 0x80, 0x8 ;  /* 0x000000000008781c */ /* 0x000fe20003f0f018 */
[----:B------:R-:W-:Y:S01]  /*07c0*/  @!UP1 UMOV UR5, 0x400 ;  /* 0x0000040000059882 */ /* 0x000fe20000000000 */
[----:B-1----:R-:W-:Y:S01]  /*07d0*/  UMOV UR8, 0x1 ;  /* 0x0000000100087882 */ /* 0x002fe20000000000 */
[----:B------:R-:W-:Y:S01]  /*07e0*/  UMOV UR7, 0x10 ;  /* 0x0000001000077882 */ /* 0x000fe20000000000 */
[----:B------:R-:W-:-:S04]  /*07f0*/  @!UP1 UIADD3 UR8, UPT, UPT, -UR8, 0x100000, URZ ;  /* 0x0010000008089890 */ /* 0x000fc8000fffe1ff */
[----:B------:R-:W-:Y:S02]  /*0800*/  @!UP1 USHF.L.U32 UR9, UR8, 0xb, URZ ;  /* 0x0000000b08099899 */ /* 0x000fe400080006ff */
[----:B------:R-:W-:-:S03]  /*0810*/  @!UP1 USHF.L.U32 UR8, UR8, 0x1, URZ ;  /* 0x0000000108089899 */ /* 0x000fc600080006ff */
[----:B------:R-:W-:-:S13]  /*0820*/  @!P0 R2UR UR4, R7 ;  /* 0x00000000070482ca */ /* 0x000fda00000e0000 */
[----:B------:R-:W-:Y:S02]  /*0830*/  @!UP1 ULEA UR6, UR4, UR5, 0x18 ;  /* 0x0000000504069291 */ /* 0x000fe4000f8ec0ff */
[----:B------:R-:W-:-:S04]  /*0840*/  @!UP1 UIADD3 UR4, UPT, UPT, -UR7, 0x100000, URZ ;  /* 0x0010000007049890 */ /* 0x000fc8000fffe1ff */
[----:B------:R-:W-:Y:S02]  /*0850*/  @!UP1 USHF.L.U32 UR5, UR4, 0xb, URZ ;  /* 0x0000000b04059899 */ /* 0x000fe400080006ff */
[----:B------:R-:W-:Y:S01]  /*0860*/  @!UP1 USHF.L.U32 UR4, UR4, 0x1, URZ ;  /* 0x0000000104049899 */ /* 0x000fe200080006ff */
[----:B------:R-:W1:Y:S03]  /*0870*/  FENCE.VIEW.ASYNC.S ;  /* 0x00000000000073c6 */ /* 0x000e660000000000 */
[----:B-1----:R1:W2:Y:S08]  /*0880*/  @!UP1 SYNCS.EXCH.64 URZ, [UR6+0x50], UR8 ;  /* 0x0000500806ff95b2 */ /* 0x0022b00008000100 */
[----:B------:R1:W3:Y:S01]  /*0890*/  @!UP1 SYNCS.EXCH.64 URZ, [UR6+0x58], UR4 ;  /* 0x0000580406ff95b2 */ /* 0x0002e20008000100 */
[----:B------:R-:W-:Y:S01]  /*08a0*/  NOP ;  /* 0x0000000000007918 */ /* 0x000fe20000000000 */
[----:B------:R-:W-:Y:S05]  /*08b0*/  BRA.U !UP0, `(.L_x_9) ;  /* 0x0000000108087547 */ /* 0x000fea000b800000 */
[----:B--23--:R-:W-:Y:S01]  /*08c0*/  UCGABAR_ARV ;  /* 0x00000000000079c7 */ /* 0x00cfe20008000000 */
[----:B------:R-:W-:Y:S05]  /*08d0*/  BRA `(.L_x_10) ;  /* 0x0000000000047947 */ /* 0x000fea0003800000 */
.L_x_9:
[----:B--23--:R-:W-:Y:S01]  /*08e0*/  NOP ;  /* 0x0000000000007918 */ /* 0x00cfe20000000000 */
.L_x_10:
[----:B------:R-:W-:Y:S05]  /*08f0*/  BRA.U !UP0, `(.L_x_11) ;  /* 0x00000001080c7547 */ /* 0x000fea000b800000 */
[----:B------:R-:W-:Y:S01]  /*0900*/  UCGABAR_WAIT ;  /* 0x0000000000007dc7 */ /* 0x000fe20008000000 */
[----:B------:R-:W-:Y:S01]  /*0910*/  CCTL.IVALL ;  /* 0x00000000ff00798f */ /* 0x000fe20002000000 */
[----:B------:R-:W-:Y:S05]  /*0920*/  BRA `(.L_x_12) ;  /* 0x0000000000047947 */ /* 0x000fea0003800000 */
.L_x_11:
[----:B------:R-:W-:Y:S06]  /*0930*/  BAR.SYNC.DEFER_BLOCKING 0x0 ;  /* 0x0000000000007b1d */ /* 0x000fec0000010000 */
.L_x_12:
[----:B------:R-:W-:Y:S05]  /*0940*/  BRA.U UP1, `(.L_x_13) ;  /* 0x0000000101447547 */ /* 0x000fea000b800000 */
[----:B-1----:R-:W-:Y:S01]  /*0950*/  R2UR UR4, R7 ;  /* 0x00000000070472ca */ /* 0x002fe200000e0000 */
        /* <DEDUP_REMOVED lines=9> */
[----:B------:R-:W-:Y:S01]  /*09f0*/  ULEA UR4, UR4, UR5, 0x18 ;  /* 0x0000000504047291 */ /* 0x000fe2000f8ec0ff */
[----:B------:R-:W1:Y:S11]  /*0a00*/  FENCE.VIEW.ASYNC.S ;  /* 0x00000000000073c6 */ /* 0x000e760000000000 */
[----:B-1----:R2:W3:Y:S01]  /*0a10*/  SYNCS.EXCH.64 URZ, [UR4+0x70], UR8 ;  /* 0x0000700804ff75b2 */ /* 0x0024e20008000100 */
[----:B------:R2:W4:Y:S01]  /*0a20*/  SYNCS.EXCH.64 URZ, [UR4+0x78], UR8 ;  /* 0x0000780804ff75b2 */ /* 0x0005220008000100 */
[----:B------:R2:W1:Y:S01]  /*0a30*/  SYNCS.EXCH.64 URZ, [UR4+0x80], UR6 ;  /* 0x0000800604ff75b2 */ /* 0x0004620008000100 */
[----:B------:R2:W1:Y:S02]  /*0a40*/  SYNCS.EXCH.64 URZ, [UR4+0x88], UR6 ;  /* 0x0000880604ff75b2 */ /* 0x0004640008000100 */
[----:B--2---:R-:W-:Y:S01]  /*0a50*/  NOP ;  /* 0x0000000000007918 */ /* 0x004fe20000000000 */
.L_x_13:
[----:B------:R-:W-:Y:S01]  /*0a60*/  NOP ;  /* 0x0000000000007918 */ /* 0x000fe20000000000 */
[----:B------:R-:W-:Y:S05]  /*0a70*/  BRA.U !UP0, `(.L_x_14) ;  /* 0x0000000108087547 */ /* 0x000fea000b800000 */
[----:B-1-34-:R-:W-:Y:S01]  /*0a80*/  UCGABAR_ARV ;  /* 0x00000000000079c7 */ /* 0x01afe20008000000 */
[----:B------:R-:W-:Y:S05]  /*0a90*/  BRA `(.L_x_15) ;  /* 0x0000000000047947 */ /* 0x000fea0003800000 */
.L_x_14:
[----:B-1-34-:R-:W-:Y:S01]  /*0aa0*/  NOP ;  /* 0x0000000000007918 */ /* 0x01afe20000000000 */
.L_x_15:
[----:B------:R-:W-:Y:S05]  /*0ab0*/  BRA.U !UP0, `(.L_x_16) ;  /* 0x00000001080c7547 */ /* 0x000fea000b800000 */
[----:B------:R-:W-:Y:S01]  /*0ac0*/  UCGABAR_WAIT ;  /* 0x0000000000007dc7 */ /* 0x000fe20008000000 */
[----:B------:R-:W-:Y:S01]  /*0ad0*/  CCTL.IVALL ;  /* 0x00000000ff00798f */ /* 0x000fe20002000000 */
[----:B------:R-:W-:Y:S05]  /*0ae0*/  BRA `(.L_x_17) ;  /* 0x0000000000047947 */ /* 0x000fea0003800000 */
.L_x_16:
[----:B------:R-:W-:Y:S06]  /*0af0*/  BAR.SYNC.DEFER_BLOCKING 0x0 ;  /* 0x0000000000007b1d */ /* 0x000fec0000010000 */
.L_x_17:
[----:B------:R-:W-:Y:S01]  /*0b00*/  PLOP3.LUT P0, PT, PT, PT, UP1, 0x80, 0x8 ;  /* 0x000000000008781c */ /* 0x000fe20003f0f018 */
[----:B------:R-:W-:Y:S01]  /*0b10*/  @!UP1 UMOV UR5, 0x400 ;  /* 0x0000040000059882 */ /* 0x000fe20000000000 */
[----:B------:R-:W-:Y:S01]  /*0b20*/  UMOV UR8, 0x1 ;  /* 0x0000000100087882 */ /* 0x000fe20000000000 */
        /* <DEDUP_REMOVED lines=16> */
.L_x_18:
[----:B--23--:R-:W-:Y:S01]  /*0c30*/  NOP ;  /* 0x0000000000007918 */ /* 0x00cfe20000000000 */
.L_x_19:
[----:B------:R-:W-:Y:S05]  /*0c40*/  BRA.U !UP0, `(.L_x_20) ;  /* 0x00000001080c7547 */ /* 0x000fea000b800000 */
[----:B------:R-:W-:Y:S01]  /*0c50*/  UCGABAR_WAIT ;  /* 0x0000000000007dc7 */ /* 0x000fe20008000000 */
[----:B------:R-:W-:Y:S01]  /*0c60*/  CCTL.IVALL ;  /* 0x00000000ff00798f */ /* 0x000fe20002000000 */
[----:B------:R-:W-:Y:S05]  /*0c70*/  BRA `(.L_x_21) ;  /* 0x0000000000047947 */ /* 0x000fea0003800000 */
.L_x_20:
[----:B------:R-:W-:Y:S06]  /*0c80*/  BAR.SYNC.DEFER_BLOCKING 0x0 ;  /* 0x0000000000007b1d */ /* 0x000fec0000010000 */
.L_x_21:
[----:B------:R-:W-:Y:S01]  /*0c90*/  PLOP3.LUT P0, PT, PT, PT, UP1, 0x80, 0x8 ;  /* 0x000000000008781c */ /* 0x000fe20003f0f018 */
[----:B-1----:R-:W-:Y:S01]  /*0ca0*/  @!UP1 UMOV UR5, 0x400 ;  /* 0x0000040000059882 */ /* 0x002fe20000000000 */
        /* <DEDUP_REMOVED lines=17> */
.L_x_22:
[----:B--23--:R-:W-:Y:S01]  /*0dc0*/  NOP ;  /* 0x0000000000007918 */ /* 0x00cfe20000000000 */
.L_x_23:
[----:B------:R-:W-:Y:S05]  /*0dd0*/  BRA.U !UP0, `(.L_x_24) ;  /* 0x00000001080c7547 */ /* 0x000fea000b800000 */
[----:B------:R-:W-:Y:S01]  /*0de0*/  UCGABAR_WAIT ;  /* 0x0000000000007dc7 */ /* 0x000fe20008000000 */
[----:B------:R-:W-:Y:S01]  /*0df0*/  CCTL.IVALL ;  /* 0x00000000ff00798f */ /* 0x000fe20002000000 */
[----:B------:R-:W-:Y:S05]  /*0e00*/  BRA `(.L_x_25) ;  /* 0x0000000000047947 */ /* 0x000fea0003800000 */
.L_x_24:
[----:B------:R-:W-:Y:S06]  /*0e10*/  BAR.SYNC.DEFER_BLOCKING 0x0 ;  /* 0x0000000000007b1d */ /* 0x000fec0000010000 */
.L_x_25:
[----:B------:R-:W-:Y:S01]  /*0e20*/  IMAD.IADD R3, R7, 0x1, -R3 ;  /* 0x0000000107037824 */ /* 0x000fe200078e0a03 */
[----:B------:R-:W-:-:S04]  /*0e30*/  UMOV UR7, 0x1 ;  /* 0x0000000100077882 */ /* 0x000fc80000000000 */
[----:B-1----:R-:W-:-:S13]  /*0e40*/  R2UR UR4, R3 ;  /* 0x00000000030472ca */ /* 0x002fda00000e0000 */
[----:B------:R-:W-:Y:S02]  /*0e50*/  ULOP3.LUT UR5, UR4, 0x1, URZ, 0x3c, !UPT ;  /* 0x0000000104057892 */ /* 0x000fe4000f8e3cff */
[----:B------:R-:W-:Y:S02]  /*0e60*/  USHF.L.U32 UR6, UR7, UR4, URZ ;  /* 0x0000000407067299 */ /* 0x000fe400080006ff */
[----:B------:R-:W-:-:S04]  /*0e70*/  USHF.L.U32 UR4, UR7, UR5, URZ ;  /* 0x0000000507047299 */ /* 0x000fc800080006ff */
[----:B------:R-:W-:-:S06]  /*0e80*/  ULOP3.LUT UR4, UR4, UR6, URZ, 0xfc, !UPT ;  /* 0x0000000604047292 */ /* 0x000fcc000f8efcff */
[----:B------:R-:W-:Y:S01]  /*0e90*/  MOV R3, UR4 ;  /* 0x0000000400037c02 */ /* 0x000fe20008000f00 */
[----:B------:R-:W-:Y:S06]  /*0ea0*/  BRA.U UP1, `(.L_x_26) ;  /* 0x00000001016c7547 */ /* 0x000fec000b800000 */
[----:B------:R-:W-:Y:S01]  /*0eb0*/  R2UR UR4, R7 ;  /* 0x00000000070472ca */ /* 0x000fe200000e0000 */
[----:B------:R-:W-:Y:S01]  /*0ec0*/  UMOV UR5, 0x400 ;  /* 0x0000040000057882 */ /* 0x000fe20000000000 */
        /* <DEDUP_REMOVED lines=9> */
[----:B------:R-:W-:-:S04]  /*0f60*/  UIADD3 UR8, UPT, UPT, -UR8, 0x100000, URZ ;  /* 0x0010000008087890 */ /* 0x000fc8000fffe1ff */
[----:B------:R-:W-:Y:S02]  /*0f70*/  USHF.L.U32 UR9, UR8, 0xb, URZ ;  /* 0x0000000b08097899 */ /* 0x000fe400080006ff */
[----:B------:R-:W-:Y:S02]  /*0f80*/  USHF.L.U32 UR8, UR8, 0x1, URZ ;  /* 0x0000000108087899 */ /* 0x000fe400080006ff */
[----:B------:R-:W-:Y:S02]  /*0f90*/  ULEA UR5, UR4, UR5, 0x18 ;  /* 0x0000000504057291 */ /* 0x000fe4000f8ec0ff */
[----:B------:R-:W-:Y:S02]  /*0fa0*/  ULEA UR4, UR4, UR7, 0x18 ;  /* 0x0000000704047291 */ /* 0x000fe4000f8ec0ff */
[----:B------:R-:W-:-:S04]  /*0fb0*/  UIADD3 UR6, UPT, UPT, -UR6, 0x100000, URZ ;  /* 0x0010000006067890 */ /* 0x000fc8000fffe1ff */
[----:B------:R-:W-:Y:S02]  /*0fc0*/  USHF.L.U32 UR7, UR6, 0xb, URZ ;  /* 0x0000000b06077899 */ /* 0x000fe400080006ff */
[----:B------:R-:W-:Y:S01]  /*0fd0*/  USHF.L.U32 UR6, UR6, 0x1, URZ ;  /* 0x0000000106067899 */ /* 0x000fe200080006ff */
[----:B------:R-:W1:Y:S02]  /*0fe0*/  FENCE.VIEW.ASYNC.S ;  /* 0x00000000000073c6 */ /* 0x000e640000000000 */
[----:B-1----:R1:W2:Y:S01]  /*0ff0*/  SYNCS.EXCH.64 URZ, [UR5+0x20], UR12 ;  /* 0x0000200c05ff75b2 */ /* 0x0022a20008000100 */
[----:B------:R1:W3:Y:S08]  /*1000*/  SYNCS.EXCH.64 URZ, [UR5+0x28], UR10 ;  /* 0x0000280a05ff75b2 */ /* 0x0002f00008000100 */
[----:B------:R1:W4:Y:S01]  /*1010*/  SYNCS.EXCH.64 URZ, [UR4+0x30], UR6 ;  /* 0x0000300604ff75b2 */ /* 0x0003220008000100 */
[----:B------:R1:W1:Y:S01]  /*1020*/  SYNCS.EXCH.64 URZ, [UR4+0x38], UR8 ;  /* 0x0000380804ff75b2 */ /* 0x0002620008000100 */
[----:B------:R1:W1:Y:S01]  /*1030*/  SYNCS.EXCH.64 URZ, [UR4], UR6 ;  /* 0x0000000604ff75b2 */ /* 0x0002620008000100 */
[----:B------:R1:W1:Y:S01]  /*1040*/  SYNCS.EXCH.64 URZ, [UR4+0x8], UR6 ;  /* 0x0000080604ff75b2 */ /* 0x0002620008000100 */
[----:B------:R-:W-:Y:S01]  /*1050*/  NOP ;  /* 0x0000000000007918 */ /* 0x000fe20000000000 */
.L_x_26:
[----:B------:R-:W-:Y:S05]  /*1060*/  BRA.U UP1, `(.L_x_27) ;  /* 0x00000001013c7547 */ /* 0x000fea000b800000 */
[----:B-1----:R-:W-:Y:S01]  /*1070*/  R2UR UR4, R7 ;  /* 0x00000000070472ca */ /* 0x002fe200000e0000 */
[----:B------:R-:W-:Y:S01]  /*1080*/  UMOV UR5, 0x400 ;  /* 0x0000040000057882 */ /* 0x000fe20000000000 */
[----:B------:R-:W-:Y:S02]  /*1090*/  UMOV UR6, 0x1 ;  /* 0x0000000100067882 */ /* 0x000fe40000000000 */
[----:B------:R-:W-:-:S04]  /*10a0*/  UIADD3 UR6, UPT, UPT, -UR6, 0x100000, URZ ;  /* 0x0010000006067890 */ /* 0x000fc8000fffe1ff */
[----:B------:R-:W-:Y:S02]  /*10b0*/  USHF.L.U32 UR7, UR6, 0xb, URZ ;  /* 0x0000000b06077899 */ /* 0x000fe400080006ff */
[----:B------:R-:W-:-:S03]  /*10c0*/  USHF.L.U32 UR6, UR6, 0x1, URZ ;  /* 0x0000000106067899 */ /* 0x000fc600080006ff */
[----:B------:R-:W-:Y:S01]  /*10d0*/  ULEA UR4, UR4, UR5, 0x18 ;  /* 0x0000000504047291 */ /* 0x000fe2000f8ec0ff */
[----:B------:R-:W1:Y:S11]  /*10e0*/  FENCE.VIEW.ASYNC.S ;  /* 0x00000000000073c6 */ /* 0x000e760000000000 */
[----:B-1----:R1:W4:Y:S01]  /*10f0*/  SYNCS.EXCH.64 URZ, [UR4+0x130], UR6 ;  /* 0x0001300604ff75b2 */ /* 0x0023220008000100 */
[----:B------:R1:W3:Y:S01]  /*1100*/  SYNCS.EXCH.64 URZ, [UR4+0x138], UR6 ;  /* 0x0001380604ff75b2 */ /* 0x0002e20008000100 */
[----:B------:R1:W2:Y:S01]  /*1110*/  SYNCS.EXCH.64 URZ, [UR4+0x140], UR6 ;  /* 0x0001400604ff75b2 */ /* 0x0002a20008000100 */
[----:B------:R1:W1:Y:S01]  /*1120*/  SYNCS.EXCH.64 URZ, [UR4+0x148], UR6 ;  /* 0x0001480604ff75b2 */ /* 0x0002620008000100 */
[----:B------:R1:W1:Y:S01]  /*1130*/  SYNCS.EXCH.64 URZ, [UR4+0x10], UR6 ;  /* 0x0000100604ff75b2 */ /* 0x0002620008000100 */
[----:B------:R1:W1:Y:S01]  /*1140*/  SYNCS.EXCH.64 URZ, [UR4+0x18], UR6 ;  /* 0x0000180604ff75b2 */ /* 0x0002620008000100 */
[----:B------:R-:W-:Y:S01]  /*1150*/  NOP ;  /* 0x0000000000007918 */ /* 0x000fe20000000000 */
.L_x_27:
[----:B------:R-:W-:Y:S01]  /*1160*/  NOP ;  /* 0x0000000000007918 */ /* 0x000fe20000000000 */
[----:B------:R-:W-:Y:S05]  /*1170*/  BRA.U !UP0, `(.L_x_28) ;  /* 0x0000000108087547 */ /* 0x000fea000b800000 */
[----:B-1234-:R-:W-:Y:S01]  /*1180*/  UCGABAR_ARV ;  /* 0x00000000000079c7 */ /* 0x01efe20008000000 */
[----:B------:R-:W-:Y:S05]  /*1190*/  BRA `(.L_x_29) ;  /* 0x0000000000047947 */ /* 0x000fea0003800000 */
.L_x_28:
[----:B-1234-:R-:W-:Y:S01]  /*11a0*/  NOP ;  /* 0x0000000000007918 */ /* 0x01efe20000000000 */
.L_x_29:
[----:B------:R-:W-:Y:S05]  /*11b0*/  BRA.U !UP0, `(.L_x_30) ;  /* 0x00000001080c7547 */ /* 0x000fea000b800000 */
[----:B------:R-:W-:Y:S01]  /*11c0*/  UCGABAR_WAIT ;  /* 0x0000000000007dc7 */ /* 0x000fe20008000000 */
[----:B------:R-:W-:Y:S01]  /*11d0*/  CCTL.IVALL ;  /* 0x00000000ff00798f */ /* 0x000fe20002000000 */
[----:B------:R-:W-:Y:S05]  /*11e0*/  BRA `(.L_x_31) ;  /* 0x0000000000047947 */ /* 0x000fea0003800000 */
.L_x_30:
[----:B------:R-:W-:Y:S06]  /*11f0*/  BAR.SYNC.DEFER_BLOCKING 0x0 ;  /* 0x0000000000007b1d */ /* 0x000fec0000010000 */
.L_x_31:
[----:B------:R-:W-:-:S13]  /*1200*/  R2UR UR4, R0 ;  /* 0x00000000000472ca */ /* 0x000fda00000e0000 */
[----:B------:R-:W-:-:S09]  /*1210*/  UISETP.NE.AND UP0, UPT, UR4, 0xe, UPT ;  /* 0x0000000e0400788c */ /* 0x000fd2000bf05270 */
[----:B------:R-:W-:Y:S05]  /*1220*/  BRA.U !UP0, `(.L_x_32) ;  /* 0x0000000108187547 */ /* 0x000fea000b800000 */
[----:B------:R-:W-:-:S13]  /*1230*/  R2UR UR4, R0 ;  /* 0x00000000000472ca */ /* 0x000fda00000e0000 */
[----:B------:R-:W-:-:S09]  /*1240*/  UISETP.NE.AND UP0, UPT, UR4, 0xf, UPT ;  /* 0x0000000f0400788c */ /* 0x000fd2000bf05270 */
[----:B------:R-:W-:Y:S05]  /*1250*/  BRA.U UP0, `(.L_x_33) ;  /* 0x0000000500387547 */ /* 0x000fea000b800000 */
[----:B------:R-:W-:-:S08]  /*1260*/  NOP ;  /* 0x0000000000007918 */ /* 0x000fd00000000000 */
[----:B------:R-:W1:-:S00]  /*1270*/  USETMAXREG.DEALLOC.CTAPOOL 0x18 ;  /* 0x00000018000079c8 */ /* 0x000e4000080e0500 */
[----:B-1----:R-:W-:Y:S05]  /*1280*/  BRA `(.L_x_34) ;  /* 0x0000001c008c7947 */ /* 0x002fea0003800000 */
.L_x_32:
[----:B------:R-:W-:-:S08]  /*1290*/  NOP ;  /* 0x0000000000007918 */ /* 0x000fd00000000000 */
[----:B------:R-:W1:-:S00]  /*12a0*/  USETMAXREG.DEALLOC.CTAPOOL 0x68 ;  /* 0x00000068000079c8 */ /* 0x000e4000080e0500 */
[----:B------:R-:W2:Y:S01]  /*12b0*/  S2UR UR4, SR_CTAID.X ;  /* 0x00000000000479c3 */ /* 0x000ea20000002500 */
[----:B------:R-:W3:Y:S01]  /*12c0*/  LDCU UR8, c[0x0][0x380] ;  /* 0x00007000ff0877ac */ /* 0x000ee20008000800 */
[----:B------:R-:W4:Y:S01]  /*12d0*/  LDCU UR5, c[0x0][0x398] ;  /* 0x00007300ff0577ac */ /* 0x000f220008000800 */
[----:B---3--:R-:W-:Y:S02]  /*12e0*/  UIADD3 UR6, UPT, UPT, -UR8, URZ, URZ ;  /* 0x000000ff08067290 */ /* 0x008fe4000fffe1ff */
[----:B------:R-:W-:Y:S02]  /*12f0*/  UIADD3 UR9, UPT, UPT, UR8, -0x1, URZ ;  /* 0xffffffff08097890 */ /* 0x000fe4000fffe0ff */
[----:B------:R-:W-:Y:S02]  /*1300*/  USHF.R.S32.HI UR6, URZ, 0x1f, UR6 ;  /* 0x0000001fff067899 */ /* 0x000fe40008011406 */
[----:B--2---:R-:W-:Y:S02]  /*1310*/  USHF.L.U32 UR4, UR4, 0x7, URZ ;  /* 0x0000000704047899 */ /* 0x004fe400080006ff */
[----:B------:R-:W-:-:S02]  /*1320*/  USHF.R.S32.HI UR7, URZ, 0x1f, UR9 ;  /* 0x0000001fff077899 */ /* 0x000fc40008011409 */
[----:B------:R-:W-:Y:S02]  /*1330*/  ULOP3.LUT UR4, UR4, 0xffffff00, URZ, 0xc0, !UPT ;  /* 0xffffff0004047892 */ /* 0x000fe4000f8ec0ff */
[----:B------:R-:W-:Y:S02]  /*1340*/  ULEA.HI UR6, UR6, -UR8, URZ, 0x7 ;  /* 0x8000000806067291 */ /* 0x000fe4000f8f38ff */
[----:B----4-:R-:W-:Y:S02]  /*1350*/  UIADD3 UR4, UPT, UPT, -UR5, UR4, UR8 ;  /* 0x0000000405047290 */ /* 0x010fe4000fffe108 */
[----:B------:R-:W-:Y:S02]  /*1360*/  UISETP.GT.AND UP1, UPT, UR8, URZ, UPT ;  /* 0x000000ff0800728c */ /* 0x000fe4000bf24270 */
[----:B------:R-:W-:Y:S02]  /*1370*/  USHF.R.S32.HI UR5, URZ, 0x1f, UR4 ;  /* 0x0000001fff057899 */ /* 0x000fe40008011404 */
[----:B------:R-:W-:-:S02]  /*1380*/  USHF.R.S32.HI UR6, URZ, 0x7, UR6 ;  /* 0x00000007ff067899 */ /* 0x000fc40008011406 */
[----:B------:R-:W-:Y:S02]  /*1390*/  ULEA.HI UR4, UR5, UR4, URZ, 0x7 ;  /* 0x0000000405047291 */ /* 0x000fe4000f8f38ff */
[----:B------:R-:W-:Y:S02]  /*13a0*/  ULEA.HI UR5, UR7, UR9, URZ, 0x7 ;  /* 0x0000000907057291 */ /* 0x000fe4000f8f38ff */
[----:B------:R-:W-:Y:S02]  /*13b0*/  USHF.R.S32.HI UR4, URZ, 0x7, UR4 ;  /* 0x00000007ff047899 */ /* 0x000fe40008011404 */
[----:B------:R-:W-:Y:S02]  /*13c0*/  ULEA.HI.SX32 UR5, UR5, 0x1, 0x19 ;  /* 0x0000000105057891 */ /* 0x000fe4000f8fcaff */
[----:B------:R-:W-:Y:S02]  /*13d0*/  UIADD3 UR6, UPT, UPT, -UR6, URZ, URZ ;  /* 0x000000ff06067290 */ /* 0x000fe4000fffe1ff */
[----:B------:R-:W-:-:S04]  /*13e0*/  UISETP.LT.AND UP0, UPT, URZ, UR4, UPT ;  /* 0x00000004ff00728c */ /* 0x000fc8000bf01270 */
[----:B------:R-:W-:Y:S01]  /*13f0*/  USEL UR4, URZ, UR4, !UP0 ;  /* 0x00000004ff047287 */ /* 0x000fe2000c000000 */
[----:B------:R-:W-:-:S03]  /*1400*/  @!UP1 UMOV UR5, UR6 ;  /* 0x0000000600059c82 */ /* 0x000fc60008000000 */
[----:B------:R-:W-:-:S04]  /*1410*/  UIADD3 UR7, UPT, UPT, UR5, -UR4, URZ ;  /* 0x8000000405077290 */ /* 0x000fc8000fffe0ff */
[----:B------:R-:W-:-:S09]  /*1420*/  UISETP.GE.AND UP0, UPT, UR7, 0x1, UPT ;  /* 0x000000010700788c */ /* 0x000fd2000bf06270 */
[----:B-1----:R-:W-:Y:S05]  /*1430*/  BRA.U !UP0, `(.L_x_33) ;  /* 0x0000000108c07547 */ /* 0x002fea000b800000 */
[----:B------:R-:W-:Y:S01]  /*1440*/  UIADD3 UR4, UPT, UPT, -UR5, UR4, URZ ;  /* 0x0000000405047290 */ /* 0x000fe2000fffe1ff */
[----:B------:R-:W-:Y:S01]  /*1450*/  MOV R6, 0x400 ;  /* 0x0000040000067802 */ /* 0x000fe20000000f00 */
[----:B------:R-:W-:Y:S02]  /*1460*/  ULOP3.LUT UR6, UR7, 0x3, URZ, 0xc0, !UPT ;  /* 0x0000000307067892 */ /* 0x000fe4000f8ec0ff */
[----:B------:R-:W-:Y:S01]  /*1470*/  UISETP.GT.U32.AND UP0, UPT, UR4, -0x4, UPT ;  /* 0xfffffffc0400788c */ /* 0x000fe2000bf04070 */
[----:B------:R-:W-:-:S05]  /*1480*/  LEA R6, R7, R6, 0x18 ;  /* 0x0000000607067211 */ /* 0x000fca00078ec0ff */
[----:B------:R-:W-:-:S05]  /*1490*/  VIADD R8, R6, 0x160 ;  /* 0x0000016006087836 */ /* 0x000fca0000000000 */
[----:B------:R-:W-:Y:S01]  /*14a0*/  PRMT R8, RZ, 0x654, R8 ;  /* 0x00000654ff087816 */ /* 0x000fe20000000008 */
[----:B------:R-:W-:Y:S06]  /*14b0*/  BRA.U UP0, `(.L_x_35) ;  /* 0x0000000100687547 */ /* 0x000fec000b800000 */
[----:B------:R-:W-:Y:S01]  /*14c0*/  HFMA2 R5, -RZ, RZ, 0, 5.9604644775390625e-08 ;  /* 0x00000001ff057431 */ /* 0x000fe200000001ff */
[----:B------:R-:W-:Y:S01]  /*14d0*/  ULOP3.LUT UR5, UR7, 0x7ffffffc, URZ, 0xc0, !UPT ;  /* 0x7ffffffc07057892 */ /* 0x000fe2000f8ec0ff */
[----:B------:R-:W-:-:S11]  /*14e0*/  UMOV UR4, URZ ;  /* 0x000000ff00047c82 */ /* 0x000fd60008000000 */
.L_x_40:
[----:B-1----:R-:W1:Y:S02]  /*14f0*/  SYNCS.PHASECHK.TRANS64.TRYWAIT P0, [R6+URZ+0x158], RZ ;  /* 0x000158ff060075a7 */ /* 0x002e6400080011ff */
[----:B-1234-:R-:W-:Y:S05]  /*1500*/  @!P0 BRA `(.L_x_36) ;  /* 0x000000bc00648947 */ /* 0x01efea0003800000 */
.L_x_156:
[----:B------:R-:W-:Y:S01]  /*1510*/  ELECT P0, URZ, PT ;  /* 0x0000000000ff782f */ /* 0x000fe20003800000 */
[----:B------:R-:W-:-:S12]  /*1520*/  HFMA2 R7, -RZ, RZ, -0.0 , 0 ;  /* 0x80000000ff077431 */ /* 0x000fd800000001ff */
[----:B------:R-:W-:-:S04]  /*1530*/  @P0 IMAD.MOV.U32 R9, RZ, RZ, 0x1 ;  /* 0x00000001ff090424 */ /* 0x000fc800078e00ff */
[----:B------:R2:W-:Y:S01]  /*1540*/  @P0 SYNCS.ARRIVE.TRANS64.RED.ART0 RZ, [R8+URZ], R9 ;  /* 0x0000000908ff09a7 */ /* 0x0005e200085004ff */
[----:B------:R-:W3:Y:S02]  /*1550*/  SYNCS.PHASECHK.TRANS64.TRYWAIT P0, [R6+URZ+0x158], R7 ;  /* 0x00015807060075a7 */ /* 0x000ee400080011ff */
[----:B--23--:R-:W-:Y:S05]  /*1560*/  @!P0 BRA `(.L_x_37) ;  /* 0x000000bc00608947 */ /* 0x00cfea0003800000 */
.L_x_158:
[----:B------:R-:W-:-:S13]  /*1570*/  ELECT P0, URZ, PT ;  /* 0x0000000000ff782f */ /* 0x000fda0003800000 */
[----:B------:R-:W-:-:S04]  /*1580*/  @P0 MOV R9, 0x1 ;  /* 0x0000000100090802 */ /* 0x000fc80000000f00 */
[----:B------:R3:W-:Y:S01]  /*1590*/  @P0 SYNCS.ARRIVE.TRANS64.RED.ART0 RZ, [R8+URZ], R9 ;  /* 0x0000000908ff09a7 */ /* 0x0007e200085004ff */
[----:B------:R-:W4:Y:S02]  /*15a0*/  SYNCS.PHASECHK.TRANS64.TRYWAIT P0, [R6+URZ+0x158], RZ ;  /* 0x000158ff060075a7 */ /* 0x000f2400080011ff */
[----:B---34-:R-:W-:Y:S05]  /*15b0*/  @!P0 BRA `(.L_x_38) ;  /* 0x000000bc00688947 */ /* 0x018fea0003800000 */
.L_x_159:
[----:B------:R-:W-:Y:S01]  /*15c0*/  ELECT P0, URZ, PT ;  /* 0x0000000000ff782f */ /* 0x000fe20003800000 */
[----:B------:R-:W-:-:S04]  /*15d0*/  UIADD3 UR4, UPT, UPT, UR4, 0x4, URZ ;  /* 0x0000000404047890 */ /* 0x000fc8000fffe0ff */
[----:B------:R-:W-:-:S08]  /*15e0*/  UISETP.NE.AND UP0, UPT, UR4, UR5, UPT ;  /* 0x000000050400728c */ /* 0x000fd0000bf05270 */
[----:B------:R-:W-:-:S04]  /*15f0*/  @P0 MOV R9, 0x1 ;  /* 0x0000000100090802 */ /* 0x000fc80000000f00 */
[----:B------:R4:W-:Y:S01]  /*1600*/  @P0 SYNCS.ARRIVE.TRANS64.RED.ART0 RZ, [R8+URZ], R9 ;  /* 0x0000000908ff09a7 */ /* 0x0009e200085004ff */
[----:B------:R-:W5:Y:S02]  /*1610*/  SYNCS.PHASECHK.TRANS64.TRYWAIT P0, [R6+URZ+0x158], R7 ;  /* 0x00015807060075a7 */ /* 0x000f6400080011ff */
[----:B----45:R-:W-:Y:S05]  /*1620*/  @!P0 BRA `(.L_x_39) ;  /* 0x000000bc00608947 */ /* 0x030fea0003800000 */
.L_x_161:
[----:B------:R-:W-:-:S13]  /*1630*/  ELECT P0, URZ, PT ;  /* 0x0000000000ff782f */ /* 0x000fda0003800000 */
[----:B------:R4:W-:Y:S01]  /*1640*/  @P0 SYNCS.ARRIVE.TRANS64.RED.ART0 RZ, [R8+URZ], R5 ;  /* 0x0000000508ff09a7 */ /* 0x0009e200085004ff */
[----:B------:R-:W-:Y:S05]  /*1650*/  BRA.U UP0, `(.L_x_40) ;  /* 0xfffffffd00a47547 */ /* 0x000fea000b83ffff */
.L_x_35:
[----:B------:R-:W-:-:S09]  /*1660*/  UISETP.NE.AND UP0, UPT, UR6, URZ, UPT ;  /* 0x000000ff0600728c */ /* 0x000fd2000bf05270 */
[----:B------:R-:W-:Y:S05]  /*1670*/  BRA.U !UP0, `(.L_x_33) ;  /* 0x0000000108307547 */ /* 0x000fea000b800000 */
[----:B------:R-:W-:Y:S01]  /*1680*/  HFMA2 R7, -RZ, RZ, 0, 0 ;  /* 0x00000000ff077431 */ /* 0x000fe200000001ff */
[----:B----4-:R-:W-:Y:S01]  /*1690*/  MOV R5, 0x1 ;  /* 0x0000000100057802 */ /* 0x010fe20000000f00 */
[----:B------:R-:W-:-:S06]  /*16a0*/  UMOV UR4, URZ ;  /* 0x000000ff00047c82 */ /* 0x000fcc0008000000 */
.L_x_42:
[----:B--2---:R-:W-:-:S04]  /*16b0*/  SHF.L.U32 R11, R7, 0x1f, RZ ;  /* 0x0000001f070b7819 */ /* 0x004fc800000006ff */
[----:B------:R-:W2:Y:S02]  /*16c0*/  SYNCS.PHASECHK.TRANS64.TRYWAIT P0, [R6+URZ+0x158], R11 ;  /* 0x0001580b060075a7 */ /* 0x000ea400080011ff */
[----:B--2-4-:R-:W-:Y:S05]  /*16d0*/  @!P0 BRA `(.L_x_41) ;  /* 0x000000bc00508947 */ /* 0x014fea0003800000 */
.L_x_163:
[----:B------:R-:W-:Y:S02]  /*16e0*/  ELECT P0, URZ, PT ;  /* 0x0000000000ff782f */ /* 0x000fe40003800000 */
[----:B------:R-:W-:Y:S01]  /*16f0*/  LOP3.LUT R7, R7, 0x1, RZ, 0x3c, !PT ;  /* 0x0000000107077812 */ /* 0x000fe200078e3cff */
[----:B------:R-:W-:-:S04]  /*1700*/  UIADD3 UR4, UPT, UPT, UR4, 0x1, URZ ;  /* 0x0000000104047890 */ /* 0x000fc8000fffe0ff */
[----:B------:R-:W-:-:S06]  /*1710*/  UISETP.NE.AND UP0, UPT, UR4, UR6, UPT ;  /* 0x000000060400728c */ /* 0x000fcc000bf05270 */
[----:B------:R4:W-:Y:S03]  /*1720*/  @P0 SYNCS.ARRIVE.TRANS64.RED.ART0 RZ, [R8+URZ], R5 ;  /* 0x0000000508ff09a7 */ /* 0x0009e600085004ff */
[----:B------:R-:W-:Y:S05]  /*1730*/  BRA.U UP0, `(.L_x_42) ;  /* 0xfffffffd00dc7547 */ /* 0x000fea000b83ffff */
.L_x_33:
[----:B------:R-:W-:Y:S01]  /*1740*/  R2UR UR4, R0 ;  /* 0x00000000000472ca */ /* 0x000fe200000e0000 */
[----:B------:R-:W-:-:S12]  /*1750*/  BSSY.RECONVERGENT B1, `(.L_x_34) ;  /* 0x0000196000017945 */ /* 0x000fd80003800200 */
[----:B------:R-:W-:-:S09]  /*1760*/  UISETP.NE.AND UP0, UPT, UR4, 0xd, UPT ;  /* 0x0000000d0400788c */ /* 0x000fd2000bf05270 */
[----:B------:R-:W-:Y:S05]  /*1770*/  BRA.U UP0, `(.L_x_43) ;  /* 0x00000019004c7547 */ /* 0x000fea000b800000 */
[----:B------:R-:W5:Y:S02]  /*1780*/  S2UR UR4, SR_CTAID.X ;  /* 0x00000000000479c3 */ /* 0x000f640000002500 */
[----:B-----5:R-:W-:-:S04]  /*1790*/  ULOP3.LUT UR4, UR4, 0x1, URZ, 0xc0, !UPT ;  /* 0x0000000104047892 */ /* 0x020fc8000f8ec0ff */
[----:B------:R-:W-:Y:S02]  /*17a0*/  UISETP.NE.AND UP5, UPT, UR4, URZ, UPT ;  /* 0x000000ff0400728c */ /* 0x000fe4000bfa5270 */
[----:B------:R-:W5:-:S00]  /*17b0*/  USETMAXREG.DEALLOC.CTAPOOL 0x68 ;  /* 0x00000068000079c8 */ /* 0x000f4000080e0500 */
[----:B------:R-:W1:Y:S01]  /*17c0*/  S2UR UR4, SR_CgaCtaId ;  /* 0x00000000000479c3 */ /* 0x000e620000008800 */
[----:B----45:R-:W-:Y:S01]  /*17d0*/  MOV R5, 0x400 ;  /* 0x0000040000057802 */ /* 0x030fe20000000f00 */
[----:B------:R-:W4:Y:S03]  /*17e0*/  LDCU UR22, c[0x0][0x380] ;  /* 0x00007000ff1677ac */ /* 0x000f260008000800 */
[----:B------:R-:W-:Y:S01]  /*17f0*/  R2UR UR5, R5 ;  /* 0x00000000050572ca */ /* 0x000fe200000e0000 */
[----:B------:R-:W5:Y:S02]  /*1800*/  LDCU.64 UR6, c[0x0][0x348] ;  /* 0x00006900ff0677ac */ /* 0x000f640008000a00 */
[----:B------:R-:W2:Y:S01]  /*1810*/  S2UR UR12, SR_CTAID.X ;  /* 0x00000000000c79c3 */ /* 0x000ea20000002500 */
[----:B------:R-:W3:Y:S01]  /*1820*/  LDCU.64 UR14, c[0x0][0x348] ;  /* 0x00006900ff0e77ac */ /* 0x000ee20008000a00 */
[----:B------:R-:W2:Y:S06]  /*1830*/  LDCU.64 UR16, c[0x0][0x348] ;  /* 0x00006900ff1077ac */ /* 0x000eac0008000a00 */
[----:B------:R-:W3:Y:S01]  /*1840*/  S2UR UR52, SR_CTAID.Y ;  /* 0x00000000003479c3 */ /* 0x000ee20000002600 */
[----:B------:R-:W3:Y:S01]  /*1850*/  LDCU.64 UR8, c[0x0][0x348] ;  /* 0x00006900ff0877ac */ /* 0x000ee20008000a00 */
[----:B------:R-:W-:Y:S01]  /*1860*/  UMOV UR58, URZ ;  /* 0x000000ff003a7c82 */ /* 0x000fe20008000000 */
[----:B------:R-:W-:Y:S01]  /*1870*/  UMOV UR42, 0x40 ;  /* 0x00000040002a7882 */ /* 0x000fe20000000000 */
[----:B-123--:R-:W-:-:S04]  /*1880*/  IMAD.U32 R6, RZ, RZ, UR4 ;  /* 0x00000004ff067e24 */ /* 0x00efc8000f8e00ff */
[----:B------:R-:W1:Y:S01]  /*1890*/  S2UR UR53, SR_CTAID.Z ;  /* 0x00000000003579c3 */ /* 0x000e620000002700 */
[----:B------:R-:W-:Y:S01]  /*18a0*/  UMOV UR26, URZ ;  /* 0x000000ff001a7c82 */ /* 0x000fe20008000000 */
[----:B------:R-:W-:Y:S01]  /*18b0*/  UMOV UR18, 0x40 ;  /* 0x0000004000127882 */ /* 0x000fe20000000000 */
[----:B------:R-:W-:Y:S01]  /*18c0*/  R2UR UR4, R6 ;  /* 0x00000000060472ca */ /* 0x000fe200000e0000 */
[----:B------:R2:W-:Y:S01]  /*18d0*/  STL [R1], R6 ;  /* 0x0000000601007387 */ /* 0x0005e20000100800 */
[----:B------:R-:W-:Y:S02]  /*18e0*/  USHF.L.U32 UR11, UR12, 0x7, URZ ;  /* 0x000000070c0b7899 */ /* 0x000fe400080006ff */
[----:B------:R-:W-:Y:S02]  /*18f0*/  ULOP3.LUT UR10, UR12, 0x1, URZ, 0xc0, !UPT ;  /* 0x000000010c0a7892 */ /* 0x000fe4000f8ec0ff */
[----:B------:R-:W-:Y:S02]  /*1900*/  ULOP3.LUT UR11, UR11, 0xffffff00, URZ, 0xc0, !UPT ;  /* 0xffffff000b0b7892 */ /* 0x000fe4000f8ec0ff */
[----:B------:R-:W-:-:S02]  /*1910*/  ULOP3.LUT UR59, UR10, 0x1fffffe, UR12, 0xf8, !UPT ;  /* 0x01fffffe0a3b7892 */ /* 0x000fc4000f8ef80c */
[----:B-----5:R-:W-:-:S03]  /*1920*/  UIADD3 UR12, UP3, UPT, UR6, 0x280, URZ ;  /* 0x00000280060c7890 */ /* 0x020fc6000ff7e0ff */
[----:B------:R-:W-:Y:S01]  /*1930*/  ULEA UR4, UR4, UR5, 0x18 ;  /* 0x0000000504047291 */ /* 0x000fe2000f8ec0ff */
[----:B------:R-:W4:Y:S01]  /*1940*/  LDCU UR5, c[0x0][0x398] ;  /* 0x00007300ff0577ac */ /* 0x000f220008000800 */
[----:B------:R-:W-:Y:S02]  /*1950*/  USHF.L.U32 UR50, UR10, 0x6, URZ ;  /* 0x000000060a327899 */ /* 0x000fe400080006ff */
[----:B------:R-:W-:Y:S02]  /*1960*/  UIADD3 UR10, UP1, UPT, UR14, 0x180, URZ ;  /* 0x000001800e0a7890 */ /* 0x000fe4000ff3e0ff */
[----:B------:R-:W-:Y:S02]  /*1970*/  UIADD3 UR14, UP0, UPT, UR16, 0x180, URZ ;  /* 0x00000180100e7890 */ /* 0x000fe4000ff1e0ff */
[----:B------:R-:W-:Y:S01]  /*1980*/  UIADD3.X UR13, UPT, UPT, URZ, UR7, URZ, UP3, !UPT ;  /* 0x00000007ff0d7290 */ /* 0x000fe20009ffe4ff */
[----:B--2---:R-:W-:Y:S01]  /*1990*/  IMAD.MOV.U32 R6, RZ, RZ, -0x80000000 ;  /* 0x80000000ff067424 */ /* 0x004fe200078e00ff */
[----:B------:R-:W-:-:S02]  /*19a0*/  UIADD3.X UR7, UPT, UPT, URZ, UR17, URZ, UP0, !UPT ;  /* 0x00000011ff077290 */ /* 0x000fc400087fe4ff */
[----:B------:R-:W-:Y:S01]  /*19b0*/  USHF.L.U32 UR59, UR59, 0x7, URZ ;  /* 0x000000073b3b7899 */ /* 0x000fe200080006ff */
[----:B------:R-:W2:Y:S01]  /*19c0*/  SYNCS.PHASECHK.TRANS64.TRYWAIT P0, [UR4+0x8], R6 ;  /* 0x00000806ff0075a7 */ /* 0x000ea20008001104 */
[----:B------:R-:W-:Y:S02]  /*19d0*/  ULOP3.LUT UR41, UR4, 0xfefffc00, URZ, 0xc0, !UPT ;  /* 0xfefffc0004297892 */ /* 0x000fe4000f8ec0ff */
[----:B----4-:R-:W-:Y:S02]  /*19e0*/  UIADD3 UR5, UPT, UPT, -UR5, UR11, UR22 ;  /* 0x0000000b05057290 */ /* 0x010fe4000fffe116 */
[----:B------:R-:W-:Y:S02]  /*19f0*/  UIADD3 UR8, UP2, UPT, UR8, 0x280, URZ ;  /* 0x0000028008087890 */ /* 0x000fe4000ff5e0ff */
[----:B------:R-:W-:Y:S01]  /*1a00*/  USHF.R.S32.HI UR6, URZ, 0x1f, UR5 ;  /* 0x0000001fff067899 */ /* 0x000fe20008011405 */
[----:B------:R-:W-:Y:S01]  /*1a10*/  UMOV UR60, UR52 ;  /* 0x00000034003c7c82 */ /* 0x000fe20008000000 */
[----:B-1----:R-:W-:-:S02]  /*1a20*/  UMOV UR61, UR53 ;  /* 0x00000035003d7c82 */ /* 0x002fc40008000000 */
[----:B------:R-:W-:Y:S01]  /*1a30*/  ULEA.HI UR5, UR6, UR5, URZ, 0x7 ;  /* 0x0000000506057291 */ /* 0x000fe2000f8f38ff */
[----:B------:R-:W-:Y:S01]  /*1a40*/  UMOV UR44, UR52 ;  /* 0x00000034002c7c82 */ /* 0x000fe20008000000 */
[----:B------:R-:W-:Y:S02]  /*1a50*/  UMOV UR45, UR53 ;  /* 0x00000035002d7c82 */ /* 0x000fe40008000000 */
[----:B------:R-:W-:Y:S01]  /*1a60*/  USHF.R.S32.HI UR5, URZ, 0x7, UR5 ;  /* 0x00000007ff057899 */ /* 0x000fe20008011405 */
[----:B------:R-:W-:Y:S01]  /*1a70*/  UMOV UR28, UR52 ;  /* 0x00000034001c7c82 */ /* 0x000fe20008000000 */
[----:B------:R-:W-:Y:S02]  /*1a80*/  UIADD3.X UR9, UPT, UPT, URZ, UR9, URZ, UP2, !UPT ;  /* 0x00000009ff097290 */ /* 0x000fe400097fe4ff */
[----:B------:R-:W-:Y:S02]  /*1a90*/  UISETP.LT.AND UP0, UPT, URZ, UR5, UPT ;  /* 0x00000005ff00728c */ /* 0x000fe4000bf01270 */
[----:B------:R-:W-:-:S02]  /*1aa0*/  UIADD3.X UR6, UPT, UPT, URZ, UR15, URZ, UP1, !UPT ;  /* 0x0000000fff067290 */ /* 0x000fc40008ffe4ff */
[----:B------:R-:W-:Y:S02]  /*1ab0*/  USEL UR5, URZ, UR5, !UP0 ;  /* 0x00000005ff057287 */ /* 0x000fe4000c000000 */
[----:B------:R-:W-:Y:S02]  /*1ac0*/  UIADD3 UR56, UPT, UPT, UR4, 0x4400, URZ ;  /* 0x0000440004387890 */ /* 0x000fe4000fffe0ff */
[----:B------:R-:W-:Y:S02]  /*1ad0*/  UIADD3 UR40, UPT, UPT, UR4, 0x8400, URZ ;  /* 0x0000840004287890 */ /* 0x000fe4000fffe0ff */
[----:B------:R-:W-:Y:S02]  /*1ae0*/  UIADD3 UR24, UPT, UPT, UR4, 0x400, URZ ;  /* 0x0000040004187890 */ /* 0x000fe4000fffe0ff */
[----:B------:R-:W-:Y:S01]  /*1af0*/  USHF.L.U32 UR35, UR5, 0x7, URZ ;  /* 0x0000000705237899 */ /* 0x000fe200080006ff */
[----:B------:R-:W-:Y:S01]  /*1b00*/  UMOV UR29, UR53 ;  /* 0x00000035001d7c82 */ /* 0x000fe20008000000 */
[----:B------:R-:W-:Y:S01]  /*1b10*/  UMOV UR43, UR59 ;  /* 0x0000003b002b7c82 */ /* 0x000fe20008000000 */
[----:B------:R-:W-:Y:S01]  /*1b20*/  UMOV UR57, UR41 ;  /* 0x0000002900397c82 */ /* 0x000fe20008000000 */
[----:B--2---:R-:W-:Y:S08]  /*1b30*/  @!P0 BRA `(.L_x_44) ;  /* 0x000000b800508947 */ /* 0x004ff00003800000 */
.L_x_165:
[----:B------:R-:W-:Y:S05]  /*1b40*/  BRA.U UP5, `(.L_x_45) ;  /* 0x00000001050c7547 */ /* 0x000fea000b800000 */
[----:B------:R-:W-:-:S13]  /*1b50*/  ELECT P0, URZ, PT ;  /* 0x0000000000ff782f */ /* 0x000fda0003800000 */
[----:B-1----:R-:W-:-:S04]  /*1b60*/  @P0 MOV R5, 0x18000 ;  /* 0x0001800000050802 */ /* 0x002fc80000000f00 */
[----:B------:R2:W-:Y:S03]  /*1b70*/  @P0 SYNCS.ARRIVE.TRANS64 RZ, [UR4], R5 ;  /* 0x00000005ffff09a7 */ /* 0x0005e60008000004 */
.L_x_45:
[----:B------:R-:W-:Y:S01]  /*1b80*/  UIADD3 UR27, UPT, UPT, UR50, UR35, URZ ;  /* 0x00000023321b7290 */ /* 0x000fe2000fffe0ff */
[----:B------:R-:W-:Y:S01]  /*1b90*/  UTMALDG.4D.2CTA [UR56], [UR12], desc[URZ] ;  /* 0x0000ff380c0075b4 */ /* 0x000fe20008219000 */
[----:B------:R-:W-:Y:S01]  /*1ba0*/  UIADD3 UR16, UPT, UPT, UR4, 0x2400, URZ ;  /* 0x0000240004107890 */ /* 0x000fe2000fffe0ff */
[----:B------:R-:W-:Y:S01]  /*1bb0*/  UMOV UR25, UR41 ;  /* 0x0000002900197c82 */ /* 0x000fe20008000000 */
[----:B------:R-:W-:Y:S01]  /*1bc0*/  UMOV UR20, UR52 ;  /* 0x0000003400147c82 */ /* 0x000fe20008000000 */
[----:B------:R-:W-:Y:S01]  /*1bd0*/  UMOV UR21, UR53 ;  /* 0x0000003500157c82 */ /* 0x000fe20008000000 */
[----:B------:R-:W-:Y:S01]  /*1be0*/  UMOV UR17, UR41 ;  /* 0x0000002900117c82 */ /* 0x000fe20008000000 */
[----:B------:R-:W-:Y:S01]  /*1bf0*/  UMOV UR19, UR27 ;  /* 0x0000001b00137c82 */ /* 0x000fe20008000000 */
[----:B------:R3:W-:Y:S01]  /*1c00*/  UTMALDG.4D.2CTA [UR40], [UR8], desc[URZ] ;  /* 0x0000ff28080075b4 */ /* 0x0007e20008219000 */
[----:B------:R-:W4:Y:S01]  /*1c10*/  LDCU.64 UR68, c[0x0][0x3e0] ;  /* 0x00007c00ff4477ac */ /* 0x000f220008000a00 */
[----:B---3--:R-:W-:Y:S01]  /*1c20*/  UMOV UR8, UR10 ;  /* 0x0000000a00087c82 */ /* 0x008fe20008000000 */
[----:B------:R-:W-:Y:S01]  /*1c30*/  UMOV UR9, UR6 ;  /* 0x0000000600097c82 */ /* 0x000fe20008000000 */
[----:B------:R-:W-:Y:S01]  /*1c40*/  UMOV UR6, UR14 ;  /* 0x0000000e00067c82 */ /* 0x000fe20008000000 */
[----:B------:R3:W-:Y:S01]  /*1c50*/  UTMALDG.4D.2CTA [UR24], [UR8], desc[URZ] ;  /* 0x0000ff18080075b4 */ /* 0x0007e20008219000 */
[----:B------:R-:W1:Y:S01]  /*1c60*/  LDCU.64 UR14, c[0x0][0x3c0] ;  /* 0x00007800ff0e77ac */ /* 0x000e620008000a00 */
[----:B------:R5:W-:Y:S01]  /*1c70*/  UTMALDG.4D.2CTA [UR16], [UR6], desc[URZ] ;  /* 0x0000ff10060075b4 */ /* 0x000be20008219000 */
[----:B------:R-:W2:Y:S01]  /*1c80*/  SYNCS.PHASECHK.TRANS64.TRYWAIT P0, [UR4+0x28], R6 ;  /* 0x00002806ff0075a7 */ /* 0x000ea20008001104 */
[----:B---3--:R-:W5:Y:S02]  /*1c90*/  LDCU.64 UR8, c[0x0][0x3d8] ;  /* 0x00007b00ff0877ac */ /* 0x008f640008000a00 */
[----:B-----5:R-:W-:-:S04]  /*1ca0*/  UIMAD.WIDE.U32 UR6, UR52, UR8, URZ ;  /* 0x00000008340672a5 */ /* 0x020fc8000f8e00ff */
[----:B------:R-:W-:Y:S01]  /*1cb0*/  UIMAD UR9, UR52, UR9, UR7 ;  /* 0x00000009340972a4 */ /* 0x000fe2000f8e0207 */
[----:B-12-4-:R-:W-:Y:S11]  /*1cc0*/  @!P0 BRA `(.L_x_46) ;  /* 0x000000b8000c8947 */ /* 0x016ff60003800000 */
.L_x_167:
[----:B------:R-:W2:Y:S01]  /*1cd0*/  LDL R7, [R1] ;  /* 0x0000000001077983 */ /* 0x000ea20000100800 */
[----:B------:R-:W-:Y:S01]  /*1ce0*/  ELECT P0, URZ, PT ;  /* 0x0000000000ff782f */ /* 0x000fe20003800000 */
[----:B------:R-:W-:Y:S01]  /*1cf0*/  UIADD3 UR8, UPT, UPT, UR4, 0x34400, URZ ;  /* 0x0003440004087890 */ /* 0x000fe2000fffe0ff */
[----:B------:R-:W-:Y:S01]  /*1d00*/  UMOV UR7, UR9 ;  /* 0x0000000900077c82 */ /* 0x000fe20008000000 */
[----:B------:R-:W-:Y:S01]  /*1d10*/  ELECT P1, URZ, PT ;  /* 0x0000000000ff782f */ /* 0x000fe20003820000 */
[----:B------:R-:W-:-:S03]  /*1d20*/  UIMAD.WIDE.U32 UR70, UR53, UR68, UR6 ;  /* 0x00000044354672a5 */ /* 0x000fc6000f8e0006 */
[----:B-1----:R-:W-:Y:S01]  /*1d30*/  IMAD.U32 R5, RZ, RZ, UR8 ;  /* 0x00000008ff057e24 */ /* 0x002fe2000f8e00ff */
[----:B------:R-:W-:Y:S02]  /*1d40*/  UIADD3 UR13, UPT, UPT, UR4, 0x20, URZ ;  /* 0x00000020040d7890 */ /* 0x000fe4000fffe0ff */
[----:B------:R-:W-:Y:S02]  /*1d50*/  UIMAD UR69, UR53, UR69, UR71 ;  /* 0x00000045354572a4 */ /* 0x000fe4000f8e0247 */
[----:B------:R-:W-:Y:S01]  /*1d60*/  UIADD3 UR7, UP0, UPT, UR35, UR70, URZ ;  /* 0x0000004623077290 */ /* 0x000fe2000ff1e0ff */
[----:B------:R-:W1:Y:S03]  /*1d70*/  LDCU.64 UR24, c[0x0][0x348] ;  /* 0x00006900ff1877ac */ /* 0x000e660008000a00 */
[----:B------:R-:W-:Y:S02]  /*1d80*/  UIADD3.X UR8, UPT, UPT, URZ, UR69, URZ, UP0, !UPT ;  /* 0x00000045ff087290 */ /* 0x000fe400087fe4ff */
[----:B------:R-:W-:Y:S01]  /*1d90*/  ULEA UR6, UP0, UR7, UR14, 0x2 ;  /* 0x0000000e07067291 */ /* 0x000fe2000f8010ff */
[----:B------:R-:W3:Y:S03]  /*1da0*/  LDCU.64 UR28, c[0x0][0x348] ;  /* 0x00006900ff1c77ac */ /* 0x000ee60008000a00 */
[----:B------:R-:W-:Y:S01]  /*1db0*/  ULEA.HI.X UR7, UR7, UR15, UR8, 0x2, UP0 ;  /* 0x0000000f07077291 */ /* 0x000fe200080f1408 */
[----:B------:R-:W4:Y:S02]  /*1dc0*/  LDCU.64 UR16, c[0x0][0x348] ;  /* 0x00006900ff1077ac */ /* 0x000f240008000a00 */
[----:B------:R-:W-:Y:S01]  /*1dd0*/  UMOV UR8, 0x20 ;  /* 0x0000002000087882 */ /* 0x000fe20000000000 */
[----:B------:R-:W5:Y:S01]  /*1de0*/  LDCU.64 UR30, c[0x0][0x348] ;  /* 0x00006900ff1e77ac */ /* 0x000f620008000a00 */
[----:B------:R-:W-:Y:S01]  /*1df0*/  UMOV UR58, URZ ;  /* 0x000000ff003a7c82 */ /* 0x000fe20008000000 */
[----:B------:R-:W-:Y:S01]  /*1e00*/  UMOV UR18, 0x40 ;  /* 0x0000004000127882 */ /* 0x000fe20000000000 */
[----:B------:R-:W-:Y:S01]  /*1e10*/  UMOV UR26, URZ ;  /* 0x000000ff001a7c82 */ /* 0x000fe20008000000 */
[----:B---3--:R-:W-:Y:S01]  /*1e20*/  UIADD3 UR14, UP1, UPT, UR28, 0x480, URZ ;  /* 0x000004801c0e7890 */ /* 0x008fe2000ff3e0ff */
[----:B------:R-:W-:Y:S01]  /*1e30*/  UMOV UR60, UR52 ;  /* 0x00000034003c7c82 */ /* 0x000fe20008000000 */
[----:B------:R-:W-:-:S02]  /*1e40*/  UMOV UR61, UR53 ;  /* 0x00000035003d7c82 */ /* 0x000fc40008000000 */
[----:B------:R-:W-:Y:S02]  /*1e50*/  UIADD3.X UR10, UPT, UPT, URZ, UR29, URZ, UP1, !UPT ;  /* 0x0000001dff0a7290 */ /* 0x000fe40008ffe4ff */
[----:B----4-:R-:W-:Y:S01]  /*1e60*/  UIADD3 UR9, UP3, UPT, UR16, 0x380, URZ ;  /* 0x0000038010097890 */ /* 0x010fe2000ff7e0ff */
[----:B------:R-:W-:Y:S01]  /*1e70*/  UMOV UR20, UR52 ;  /* 0x0000003400147c82 */ /* 0x000fe20008000000 */
[----:B------:R-:W-:Y:S01]  /*1e80*/  UMOV UR21, UR53 ;  /* 0x0000003500157c82 */ /* 0x000fe20008000000 */
[----:B------:R-:W-:Y:S01]  /*1e90*/  UMOV UR34, UR50 ;  /* 0x0000003200227c82 */ /* 0x000fe20008000000 */
[----:B-----5:R-:W-:Y:S01]  /*1ea0*/  UIADD3 UR15, UP0, UPT, UR30, 0x480, URZ ;  /* 0x000004801e0f7890 */ /* 0x020fe2000ff1e0ff */
[----:B------:R-:W-:Y:S01]  /*1eb0*/  UMOV UR36, UR52 ;  /* 0x0000003400247c82 */ /* 0x000fe20008000000 */
[----:B------:R-:W-:Y:S01]  /*1ec0*/  UMOV UR37, UR53 ;  /* 0x0000003500257c82 */ /* 0x000fe20008000000 */
[----:B------:R-:W-:Y:S02]  /*1ed0*/  UIADD3 UR56, UPT, UPT, UR4, 0xc400, URZ ;  /* 0x0000c40004387890 */ /* 0x000fe4000fffe0ff */
[----:B------:R-:W-:Y:S01]  /*1ee0*/  UIADD3 UR16, UPT, UPT, UR4, 0x10400, URZ ;  /* 0x0001040004107890 */ /* 0x000fe2000fffe0ff */
[----:B------:R-:W-:Y:S01]  /*1ef0*/  UMOV UR28, UR52 ;  /* 0x00000034001c7c82 */ /* 0x000fe20008000000 */
[----:B------:R-:W-:Y:S01]  /*1f00*/  UMOV UR29, UR53 ;  /* 0x00000035001d7c82 */ /* 0x000fe20008000000 */
[----:B------:R-:W-:Y:S01]  /*1f10*/  UMOV UR19, UR59 ;  /* 0x0000003b00137c82 */ /* 0x000fe20008000000 */
[----:B--2---:R-:W-:-:S04]  /*1f20*/  @P0 PRMT R5, R7, 0x654, R5 ;  /* 0x0000065407050816 */ /* 0x004fc80000000005 */
[----:B------:R-:W-:Y:S01]  /*1f30*/  @P0 R2UR UR12, R5 ;  /* 0x00000000050c02ca */ /* 0x000fe200000e0000 */
[----:B------:R-:W-:-:S04]  /*1f40*/  @P1 IMAD.MOV.U32 R5, RZ, RZ, 0x200 ;  /* 0x00000200ff051424 */ /* 0x000fc800078e00ff */
[----:B------:R2:W-:Y:S08]  /*1f50*/  @P1 SYNCS.ARRIVE.TRANS64 RZ, [UR4+0x20], R5 ;  /* 0x00002005ffff19a7 */ /* 0x0005f00008000004 */
[----:B------:R3:W-:Y:S01]  /*1f60*/  UBLKCP.S.G [UR12], [UR6], UR8 ;  /* 0x0000000c060073ba */ /* 0x0007e20008000208 */
[----:B------:R-:W4:Y:S01]  /*1f70*/  SYNCS.PHASECHK.TRANS64.TRYWAIT P0, [UR4+0x18], R6 ;  /* 0x00001806ff0075a7 */ /* 0x000f220008001104 */
[----:B---3--:R-:W3:Y:S01]  /*1f80*/  LDCU.64 UR6, c[0x0][0x348] ;  /* 0x00006900ff0677ac */ /* 0x008ee20008000a00 */
[----:B-1----:R-:W-:-:S02]  /*1f90*/  UIADD3 UR13, UP2, UPT, UR24, 0x400, URZ ;  /* 0x00000400180d7890 */ /* 0x002fc4000ff5e0ff */
[----:B------:R-:W-:Y:S02]  /*1fa0*/  UIADD3.X UR8, UPT, UPT, URZ, UR17, URZ, UP3, !UPT ;  /* 0x00000011ff087290 */ /* 0x000fe40009ffe4ff */
[----:B------:R-:W-:Y:S02]  /*1fb0*/  UIADD3.X UR12, UPT, UPT, URZ, UR25, URZ, UP2, !UPT ;  /* 0x00000019ff0c7290 */ /* 0x000fe400097fe4ff */
[----:B------:R-:W-:-:S04]  /*1fc0*/  UIADD3 UR25, UPT, UPT, UR4, 0x10, URZ ;  /* 0x0000001004197890 */ /* 0x000fc8000fffe0ff */
[----:B------:R-:W-:Y:S02]  /*1fd0*/  ULOP3.LUT UR25, UR25, 0xfefffc10, URZ, 0xc0, !UPT ;  /* 0xfefffc1019197892 */ /* 0x000fe4000f8ec0ff */
[----:B---3--:R-:W-:-:S05]  /*1fe0*/  UIADD3 UR6, UP4, UPT, UR6, 0x380, URZ ;  /* 0x0000038006067890 */ /* 0x008fca000ff9e0ff */
[----:B------:R-:W-:Y:S01]  /*1ff0*/  UMOV UR57, UR25 ;  /* 0x0000001900397c82 */ /* 0x000fe20008000000 */
[----:B------:R-:W-:Y:S01]  /*2000*/  UIADD3.X UR7, UPT, UPT, URZ, UR7, URZ, UP4, !UPT ;  /* 0x00000007ff077290 */ /* 0x000fe2000a7fe4ff */
[----:B--2-4-:R-:W-:Y:S11]  /*2010*/  @!P0 BRA `(.L_x_47) ;  /* 0x000000b400588947 */ /* 0x014ff60003800000 */
.L_x_169:
[----:B------:R-:W-:Y:S05]  /*2020*/  BRA.U UP5, `(.L_x_48) ;  /* 0x00000001050c7547 */ /* 0x000fea000b800000 */
[----:B------:R-:W-:-:S13]  /*2030*/  ELECT P0, URZ, PT ;  /* 0x0000000000ff782f */ /* 0x000fda0003800000 */
[----:B-1----:R-:W-:-:S04]  /*2040*/  @P0 MOV R5, 0x20000 ;  /* 0x0002000000050802 */ /* 0x002fc80000000f00 */
[----:B------:R2:W-:Y:S03]  /*2050*/  @P0 SYNCS.ARRIVE.TRANS64 RZ, [UR4+0x10], R5 ;  /* 0x00001005ffff09a7 */ /* 0x0005e60008000004 */
.L_x_48:
[----:B------:R-:W-:Y:S01]  /*2060*/  ULOP3.LUT UR13, UR13, UR12, URZ, 0x3c, !UPT ;  /* 0x0000000c0d0d7292 */ /* 0x000fe2000f8e3cff */
[----:B------:R3:W-:Y:S01]  /*2070*/  UTMALDG.4D.2CTA [UR56], [UR6], desc[URZ] ;  /* 0x0000ff38060075b4 */ /* 0x0007e20008219000 */
[----:B------:R-:W-:Y:S01]  /*2080*/  UMOV UR17, UR25 ;  /* 0x0000001900117c82 */ /* 0x000fe20008000000 */
[----:B------:R-:W-:Y:S02]  /*2090*/  UIADD3 UR32, UPT, UPT, UR4, 0x14400, URZ ;  /* 0x0001440004207890 */ /* 0x000fe4000fffe0ff */
[----:B------:R-:W-:Y:S02]  /*20a0*/  ULOP3.LUT UR12, UR13, UR12, URZ, 0x3c, !UPT ;  /* 0x0000000c0d0c7292 */ /* 0x000fe4000f8e3cff */
[----:B------:R-:W-:Y:S02]  /*20b0*/  UIADD3 UR24, UPT, UPT, UR4, 0x1c400, URZ ;  /* 0x0001c40004187890 */ /* 0x000fe4000fffe0ff */
[----:B------:R-:W-:Y:S01]  /*20c0*/  ULOP3.LUT UR13, UR13, UR12, URZ, 0x3c, !UPT ;  /* 0x0000000c0d0d7292 */ /* 0x000fe2000f8e3cff */
[----:B------:R-:W-:Y:S01]  /*20d0*/  UMOV UR33, UR25 ;  /* 0x0000001900217c82 */ /* 0x000fe20008000000 */
[----:B---3--:R-:W-:Y:S01]  /*20e0*/  UMOV UR6, UR9 ;  /* 0x0000000900067c82 */ /* 0x008fe20008000000 */
[----:B------:R-:W-:Y:S01]  /*20f0*/  UMOV UR7, UR8 ;  /* 0x0000000800077c82 */ /* 0x000fe20008000000 */
[----:B------:R-:W-:Y:S01]  /*2100*/  UMOV UR8, UR14 ;  /* 0x0000000e00087c82 */ /* 0x000fe20008000000 */
[----:B------:R3:W-:Y:S01]  /*2110*/  UTMALDG.4D.2CTA [UR16], [UR6], desc[URZ] ;  /* 0x0000ff10060075b4 */ /* 0x0007e20008219000 */
[----:B------:R-:W-:-:S03]  /*2120*/  UMOV UR9, UR10 ;  /* 0x0000000a00097c82 */ /* 0x000fc60008000000 */
[----:B------:R4:W-:Y:S01]  /*2130*/  UTMALDG.4D.2CTA [UR32], [UR12], desc[URZ] ;  /* 0x0000ff200c0075b4 */ /* 0x0009e20008219000 */
[----:B------:R-:W-:Y:S01]  /*2140*/  UTMALDG.4D.2CTA [UR24], [UR8], desc[URZ] ;  /* 0x0000ff18080075b4 */ /* 0x000fe20008219000 */
[----:B---3--:R-:W-:Y:S02]  /*2150*/  UIADD3.X UR7, UPT, UPT, URZ, UR31, URZ, UP0, !UPT ;  /* 0x0000001fff077290 */ /* 0x008fe400087fe4ff */
[----:B------:R-:W-:Y:S01]  /*2160*/  UIADD3 UR16, UPT, UPT, UR4, 0x1e400, URZ ;  /* 0x0001e40004107890 */ /* 0x000fe2000fffe0ff */
[----:B------:R-:W-:Y:S01]  /*2170*/  UMOV UR18, 0x40 ;  /* 0x0000004000127882 */ /* 0x000fe20000000000 */
[----:B------:R-:W-:Y:S01]  /*2180*/  UMOV UR20, UR52 ;  /* 0x0000003400147c82 */ /* 0x000fe20008000000 */
[----:B------:R-:W-:Y:S01]  /*2190*/  UMOV UR21, UR53 ;  /* 0x0000003500157c82 */ /* 0x000fe20008000000 */
[----:B------:R-:W-:Y:S01]  /*21a0*/  UMOV UR19, UR27 ;  /* 0x0000001b00137c82 */ /* 0x000fe20008000000 */
[----:B------:R-:W-:Y:S01]  /*21b0*/  UMOV UR6, UR15 ;  /* 0x0000000f00067c82 */ /* 0x000fe20008000000 */
[----:B----4-:R-:W3:Y:S03]  /*21c0*/  LDCU.128 UR12, c[0x0][0x400] ;  /* 0x00008000ff0c77ac */ /* 0x010ee60008000c00 */
[----:B------:R3:W-:Y:S01]  /*21d0*/  UTMALDG.4D.2CTA [UR16], [UR6], desc[URZ] ;  /* 0x0000ff10060075b4 */ /* 0x0007e20008219000 */
[----:B------:R-:W4:Y:S01]  /*21e0*/  SYNCS.PHASECHK.TRANS64.TRYWAIT P0, [UR4+0x38], R6 ;  /* 0x00003806ff0075a7 */ /* 0x000f220008001104 */
[----:B---3--:R-:W-:Y:S01]  /*21f0*/  UIMAD.WIDE.U32 UR6, UR52, UR12, URZ ;  /* 0x0000000c340672a5 */ /* 0x008fe2000f8e00ff */
[----:B------:R-:W3:Y:S03]  /*2200*/  LDCU.64 UR16, c[0x0][0x3e8] ;  /* 0x00007d00ff1077ac */ /* 0x000ee60008000a00 */
[----:B------:R-:W-:Y:S01]  /*2210*/  UIMAD UR58, UR52, UR13, UR7 ;  /* 0x0000000d343a72a4 */ /* 0x000fe2000f8e0207 */
[----:B---34-:R-:W-:Y:S11]  /*2220*/  @!P0 BRA `(.L_x_49) ;  /* 0x000000b000f48947 */ /* 0x018ff60003800000 */
.L_x_171:
[----:B------:R-:W3:Y:S01]  /*2230*/  LDL R7, [R1] ;  /* 0x0000000001077983 */ /* 0x000ee20000100800 */
[----:B------:R-:W-:Y:S01]  /*2240*/  ELECT P0, URZ, PT ;  /* 0x0000000000ff782f */ /* 0x000fe20003800000 */
[----:B------:R-:W-:Y:S01]  /*2250*/  UIADD3 UR7, UPT, UPT, UR4, 0x34600, URZ ;  /* 0x0003460004077890 */ /* 0x000fe2000fffe0ff */
[----:B------:R-:W-:Y:S01]  /*2260*/  UMOV UR59, UR58 ;  /* 0x0000003a003b7c82 */ /* 0x000fe20008000000 */
[----:B------:R-:W-:Y:S01]  /*2270*/  UMOV UR58, UR6 ;  /* 0x00000006003a7c82 */ /* 0x000fe20008000000 */
[----:B------:R-:W-:Y:S01]  /*2280*/  ELECT P1, URZ, PT ;  /* 0x0000000000ff782f */ /* 0x000fe20003820000 */
[----:B------:R-:W-:Y:S02]  /*2290*/  UIMAD.WIDE.U32 UR58, UR53, UR14, UR58 ;  /* 0x0000000e353a72a5 */ /* 0x000fe4000f8e003a */
[----:B-12---:R-:W-:Y:S01]  /*22a0*/  IMAD.U32 R5, RZ, RZ, UR7 ;  /* 0x00000007ff057e24 */ /* 0x006fe2000f8e00ff */
[----:B------:R-:W-:Y:S02]  /*22b0*/  UIADD3 UR9, UPT, UPT, UR4, 0x30, URZ ;  /* 0x0000003004097890 */ /* 0x000fe4000fffe0ff */
[----:B------:R-:W-:-:S02]  /*22c0*/  UIMAD UR68, UR53, UR15, UR59 ;  /* 0x0000000f354472a4 */ /* 0x000fc4000f8e023b */
[----:B------:R-:W-:Y:S01]  /*22d0*/  UIADD3 UR35, UP0, UPT, UR35, UR58, URZ ;  /* 0x0000003a23237290 */ /* 0x000fe2000ff1e0ff */
[----:B------:R-:W-:Y:S01]  /*22e0*/  UMOV UR10, 0x20 ;  /* 0x00000020000a7882 */ /* 0x000fe20000000000 */
[----:B------:R-:W-:Y:S02]  /*22f0*/  UIADD3 UR15, UPT, UPT, UR22, -0x1, URZ ;  /* 0xffffffff160f7890 */ /* 0x000fe4000fffe0ff */
[----:B------:R-:W-:Y:S02]  /*2300*/  UIADD3.X UR7, UPT, UPT, URZ, UR68, URZ, UP0, !UPT ;  /* 0x00000044ff077290 */ /* 0x000fe400087fe4ff */
[----:B------:R-:W-:Y:S01]  /*2310*/  ULEA UR6, UP0, UR35, UR16, 0x2 ;  /* 0x0000001023067291 */ /* 0x000fe2000f8010ff */
[----:B------:R-:W-:Y:S01]  /*2320*/  UMOV UR12, UR52 ;  /* 0x00000034000c7c82 */ /* 0x000fe20008000000 */
[----:B------:R-:W-:Y:S02]  /*2330*/  UMOV UR13, UR53 ;  /* 0x00000035000d7c82 */ /* 0x000fe40008000000 */
[----:B------:R-:W-:Y:S01]  /*2340*/  ULEA.HI.X UR7, UR35, UR17, UR7, 0x2, UP0 ;  /* 0x0000001123077291 */ /* 0x000fe200080f1407 */
[----:B---3--:R-:W-:-:S04]  /*2350*/  @P0 PRMT R5, R7, 0x654, R5 ;  /* 0x0000065407050816 */ /* 0x008fc80000000005 */
[----:B------:R-:W-:Y:S01]  /*2360*/  @P0 R2UR UR8, R5 ;  /* 0x00000000050802ca */ /* 0x000fe200000e0000 */
[----:B------:R-:W-:-:S04]  /*2370*/  @P1 IMAD.MOV.U32 R5, RZ, RZ, 0x200 ;  /* 0x00000200ff051424 */ /* 0x000fc800078e00ff */
[----:B------:R1:W-:Y:S08]  /*2380*/  @P1 SYNCS.ARRIVE.TRANS64 RZ, [UR4+0x30], R5 ;  /* 0x00003005ffff19a7 */ /* 0x0003f00008000004 */
[----:B------:R2:W-:Y:S01]  /*2390*/  UBLKCP.S.G [UR8], [UR6], UR10 ;  /* 0x00000008060073ba */ /* 0x0005e2000800020a */
[----:B------:R-:W3:Y:S01]  /*23a0*/  SYNCS.PHASECHK.TRANS64.TRYWAIT P0, [UR4+0x148], R6 ;  /* 0x00014806ff0075a7 */ /* 0x000ee20008001104 */
[----:B--2---:R-:W2:Y:S01]  /*23b0*/  LDCU.64 UR6, c[0x0][0x348] ;  /* 0x00006900ff0677ac */ /* 0x004ea20008000a00 */
[----:B------:R-:W-:-:S02]  /*23c0*/  UIADD3 UR8, UPT, UPT, -UR22, URZ, URZ ;  /* 0x000000ff16087290 */ /* 0x000fc4000fffe1ff */
[----:B------:R-:W-:Y:S02]  /*23d0*/  USHF.R.S32.HI UR9, URZ, 0x1f, UR15 ;  /* 0x0000001fff097899 */ /* 0x000fe4000801140f */
[----:B------:R-:W-:Y:S02]  /*23e0*/  USHF.R.S32.HI UR8, URZ, 0x1f, UR8 ;  /* 0x0000001fff087899 */ /* 0x000fe40008011408 */
[----:B------:R-:W-:Y:S02]  /*23f0*/  ULEA.HI UR15, UR9, UR15, URZ, 0x7 ;  /* 0x0000000f090f7291 */ /* 0x000fe4000f8f38ff */
[----:B------:R-:W-:Y:S02]  /*2400*/  UIADD3 UR9, UPT, UPT, UR4, 0x140, URZ ;  /* 0x0000014004097890 */ /* 0x000fe4000fffe0ff */
[----:B------:R-:W-:Y:S02]  /*2410*/  ULEA.HI UR14, UR8, -UR22, URZ, 0x7 ;  /* 0x80000016080e7291 */ /* 0x000fe4000f8f38ff */
[----:B------:R-:W-:-:S02]  /*2420*/  UIADD3 UR8, UPT, UPT, UR4, 0x24400, URZ ;  /* 0x0002440004087890 */ /* 0x000fc4000fffe0ff */
[----:B--2---:R-:W-:Y:S02]  /*2430*/  UIADD3 UR6, UP0, UPT, UR6, 0x300, URZ ;  /* 0x0000030006067890 */ /* 0x004fe4000ff1e0ff */
[----:B------:R-:W-:Y:S02]  /*2440*/  ULOP3.LUT UR9, UR9, 0xfefffd40, URZ, 0xc0, !UPT ;  /* 0xfefffd4009097892 */ /* 0x000fe4000f8ec0ff */
[----:B------:R-:W-:Y:S02]  /*2450*/  UIADD3.X UR7, UPT, UPT, URZ, UR7, URZ, UP0, !UPT ;  /* 0x00000007ff077290 */ /* 0x000fe400087fe4ff */
[----:B------:R-:W-:Y:S01]  /*2460*/  UISETP.GT.AND UP0, UPT, UR22, URZ, UPT ;  /* 0x000000ff1600728c */ /* 0x000fe2000bf04270 */
[----:B------:R-:W-:Y:S01]  /*2470*/  UMOV UR10, UR50 ;  /* 0x00000032000a7c82 */ /* 0x000fe20008000000 */
[----:B-1-3--:R-:W-:Y:S09]  /*2480*/  @!P0 BRA `(.L_x_50) ;  /* 0x000000b0007c8947 */ /* 0x00aff20003800000 */
.L_x_173:
[----:B------:R-:W-:Y:S05]  /*2490*/  BRA.U UP5, `(.L_x_51) ;  /* 0x00000001050c7547 */ /* 0x000fea000b800000 */
[----:B------:R-:W-:-:S13]  /*24a0*/  ELECT P0, URZ, PT ;  /* 0x0000000000ff782f */ /* 0x000fda0003800000 */
[----:B-1----:R-:W-:-:S04]  /*24b0*/  @P0 MOV R5, 0x10000 ;  /* 0x0001000000050802 */ /* 0x002fc80000000f00 */
[----:B------:R2:W-:Y:S03]  /*24c0*/  @P0 SYNCS.ARRIVE.TRANS64 RZ, [UR4+0x140], R5 ;  /* 0x00014005ffff09a7 */ /* 0x0005e60008000004 */
.L_x_51:
[----:B------:R3:W-:Y:S01]  /*24d0*/  UTMALDG.4D.2CTA [UR8], [UR6], desc[URZ] ;  /* 0x0000ff08060075b4 */ /* 0x0007e20008219000 */
[----:B------:R-:W-:Y:S01]  /*24e0*/  ULEA.HI.SX32 UR15, UR15, 0x1, 0x19 ;  /* 0x000000010f0f7891 */ /* 0x000fe2000f8fcaff */
[----:B------:R-:W-:Y:S01]  /*24f0*/  HFMA2 R10, -RZ, RZ, 0, 0 ;  /* 0x00000000ff0a7431 */ /* 0x000fe200000001ff */
[----:B------:R-:W-:Y:S01]  /*2500*/  MOV R9, 0x1 ;  /* 0x0000000100097802 */ /* 0x000fe20000000f00 */
[----:B------:R-:W-:Y:S01]  /*2510*/  HFMA2 R8, -RZ, RZ, 0, 0 ;  /* 0x00000000ff087431 */ /* 0x000fe200000001ff */
[----:B---3--:R-:W-:Y:S02]  /*2520*/  USHF.R.S32.HI UR6, URZ, 0x7, UR14 ;  /* 0x00000007ff067899 */ /* 0x008fe4000801140e */
[----:B------:R-:W-:Y:S02]  /*2530*/  UIADD3 UR14, UPT, UPT, UR5, 0x1, URZ ;  /* 0x00000001050e7890 */ /* 0x000fe4000fffe0ff */
[----:B------:R-:W-:-:S07]  /*2540*/  UIADD3 UR6, UPT, UPT, -UR6, URZ, URZ ;  /* 0x000000ff06067290 */ /* 0x000fce000fffe1ff */
[----:B------:R-:W-:Y:S02]  /*2550*/  @!UP0 UMOV UR15, UR6 ;  /* 0x00000006000f8c82 */ /* 0x000fe40008000000 */
[----:B------:R-:W-:-:S09]  /*2560*/  UISETP.GE.AND UP0, UPT, UR14, UR15, UPT ;  /* 0x0000000f0e00728c */ /* 0x000fd2000bf06270 */
[----:B------:R-:W-:Y:S05]  /*2570*/  BRA.U UP0, `(.L_x_52) ;  /* 0x0000000500dc7547 */ /* 0x000fea000b800000 */
[----:B-12---:R-:W2:Y:S01]  /*2580*/  LDL R5, [R1] ;  /* 0x0000000001057983 */ /* 0x006ea20000100800 */
[----:B------:R-:W1:Y:S01]  /*2590*/  S2UR UR8, SR_CTAID.X ;  /* 0x00000000000879c3 */ /* 0x000e620000002500 */
[----:B------:R-:W3:Y:S01]  /*25a0*/  LDCU.64 UR6, c[0x0][0x348] ;  /* 0x00006900ff0677ac */ /* 0x000ee20008000a00 */
[----:B------:R-:W-:Y:S01]  /*25b0*/  IMAD.MOV.U32 R9, RZ, RZ, 0x1 ;  /* 0x00000001ff097424 */ /* 0x000fe200078e00ff */
[----:B------:R-:W-:Y:S01]  /*25c0*/  MOV R10, RZ ;  /* 0x000000ff000a7202 */ /* 0x000fe20000000f00 */
[----:B------:R-:W-:Y:S01]  /*25d0*/  IMAD.MOV.U32 R8, RZ, RZ, RZ ;  /* 0x000000ffff087224 */ /* 0x000fe200078e00ff */
[----:B------:R-:W-:Y:S01]  /*25e0*/  UIADD3 UR66, UPT, UPT, UR4, 0x34400, URZ ;  /* 0x0003440004427890 */ /* 0x000fe2000fffe0ff */
[----:B------:R-:W-:Y:S01]  /*25f0*/  MOV R6, 0x200 ;  /* 0x0000020000067802 */ /* 0x000fe20000000f00 */
[----:B------:R-:W-:Y:S02]  /*2600*/  UIADD3 UR49, UPT, UPT, UR4, 0x130, URZ ;  /* 0x0000013004317890 */ /* 0x000fe4000fffe0ff */
[----:B------:R-:W-:Y:S01]  /*2610*/  UIADD3 UR9, UPT, UPT, UR4, 0x34600, URZ ;  /* 0x0003460004097890 */ /* 0x000fe2000fffe0ff */
[----:B------:R-:W4:Y:S01]  /*2620*/  LDCU.64 UR62, c[0x0][0x3c0] ;  /* 0x00007800ff3e77ac */ /* 0x000f220008000a00 */
[----:B------:R-:W2:Y:S01]  /*2630*/  LDCU.64 UR60, c[0x0][0x3e8] ;  /* 0x00007d00ff3c77ac */ /* 0x000ea20008000a00 */
[----:B---3--:R-:W-:-:S02]  /*2640*/  UIADD3 UR56, UP2, UPT, UR6, 0x200, URZ ;  /* 0x0000020006387890 */ /* 0x008fc4000ff5e0ff */
[----:B------:R-:W-:Y:S02]  /*2650*/  UIADD3 UR54, UP1, UPT, UR6, 0x180, URZ ;  /* 0x0000018006367890 */ /* 0x000fe4000ff3e0ff */
[----:B------:R-:W-:Y:S02]  /*2660*/  UIADD3.X UR57, UPT, UPT, URZ, UR7, URZ, UP2, !UPT ;  /* 0x00000007ff397290 */ /* 0x000fe400097fe4ff */
[----:B-1----:R-:W-:Y:S02]  /*2670*/  ULOP3.LUT UR8, UR8, 0x1, URZ, 0xc0, !UPT ;  /* 0x0000000108087892 */ /* 0x002fe4000f8ec0ff */
[----:B------:R-:W-:Y:S02]  /*2680*/  UIADD3.X UR55, UPT, UPT, URZ, UR7, URZ, UP1, !UPT ;  /* 0x00000007ff377290 */ /* 0x000fe40008ffe4ff */
[----:B------:R-:W-:Y:S02]  /*2690*/  UIADD3 UR46, UP4, UPT, UR6, 0x180, URZ ;  /* 0x00000180062e7890 */ /* 0x000fe4000ff9e0ff */
[----:B------:R-:W-:-:S02]  /*26a0*/  UIADD3 UR38, UP3, UPT, UR6, 0x400, URZ ;  /* 0x0000040006267890 */ /* 0x000fc4000ff7e0ff */
[----:B------:R-:W-:Y:S02]  /*26b0*/  UIADD3 UR30, UP2, UPT, UR6, 0x480, URZ ;  /* 0x00000480061e7890 */ /* 0x000fe4000ff5e0ff */
[----:B------:R-:W-:Y:S02]  /*26c0*/  UIADD3 UR22, UP1, UPT, UR6, 0x480, URZ ;  /* 0x0000048006167890 */ /* 0x000fe4000ff3e0ff */
[----:B------:R-:W-:Y:S02]  /*26d0*/  UISETP.NE.AND UP0, UPT, UR8, URZ, UPT ;  /* 0x000000ff0800728c */ /* 0x000fe4000bf05270 */
[----:B------:R-:W-:Y:S02]  /*26e0*/  UIADD3 UR67, UPT, UPT, UR4, 0x20, URZ ;  /* 0x0000002004437890 */ /* 0x000fe4000fffe0ff */
[----:B------:R-:W-:Y:S02]  /*26f0*/  UIADD3 UR65, UPT, UPT, UR4, 0x30, URZ ;  /* 0x0000003004417890 */ /* 0x000fe4000fffe0ff */
[----:B------:R-:W-:-:S02]  /*2700*/  UIADD3 UR48, UPT, UPT, UR4, 0x18400, URZ ;  /* 0x0001840004307890 */ /* 0x000fc4000fffe0ff */
[----:B------:R-:W-:Y:S02]  /*2710*/  UIADD3 UR40, UPT, UPT, UR4, 0x400, URZ ;  /* 0x0000040004287890 */ /* 0x000fe4000fffe0ff */
[----:B------:R-:W-:Y:S02]  /*2720*/  UIADD3 UR32, UPT, UPT, UR4, 0x2400, URZ ;  /* 0x0000240004207890 */ /* 0x000fe4000fffe0ff */
[----:B------:R-:W-:Y:S02]  /*2730*/  UIADD3 UR24, UPT, UPT, UR4, 0x14400, URZ ;  /* 0x0001440004187890 */ /* 0x000fe4000fffe0ff */
[----:B------:R-:W-:Y:S02]  /*2740*/  UIADD3 UR16, UPT, UPT, UR4, 0x1c400, URZ ;  /* 0x0001c40004107890 */ /* 0x000fe4000fffe0ff */
[----:B------:R-:W-:Y:S02]  /*2750*/  UIADD3 UR8, UPT, UPT, UR4, 0x1e400, URZ ;  /* 0x0001e40004087890 */ /* 0x000fe4000fffe0ff */
[----:B------:R-:W-:-:S02]  /*2760*/  ULOP3.LUT UR49, UR49, 0xfefffd30, URZ, 0xc0, !UPT ;  /* 0xfefffd3031317892 */ /* 0x000fc4000f8ec0ff */
[----:B------:R-:W-:Y:S02]  /*2770*/  UIADD3.X UR47, UPT, UPT, URZ, UR7, URZ, UP4, !UPT ;  /* 0x00000007ff2f7290 */ /* 0x000fe4000a7fe4ff */
[----:B------:R-:W-:Y:S02]  /*2780*/  UIADD3.X UR39, UPT, UPT, URZ, UR7, URZ, UP3, !UPT ;  /* 0x00000007ff277290 */ /* 0x000fe40009ffe4ff */
[----:B------:R-:W-:Y:S02]  /*2790*/  UIADD3.X UR31, UPT, UPT, URZ, UR7, URZ, UP2, !UPT ;  /* 0x00000007ff1f7290 */ /* 0x000fe400097fe4ff */
[----:B------:R-:W-:Y:S01]  /*27a0*/  UIADD3.X UR23, UPT, UPT, URZ, UR7, URZ, UP1, !UPT ;  /* 0x00000007ff177290 */ /* 0x000fe20008ffe4ff */
[----:B------:R-:W-:Y:S01]  /*27b0*/  UMOV UR42, URZ ;  /* 0x000000ff002a7c82 */ /* 0x000fe20008000000 */
[----:B------:R-:W-:Y:S01]  /*27c0*/  UMOV UR34, 0x40 ;  /* 0x0000004000227882 */ /* 0x000fe20000000000 */
[----:B------:R-:W-:Y:S01]  /*27d0*/  UMOV UR18, URZ ;  /* 0x000000ff00127c82 */ /* 0x000fe20008000000 */
[----:B------:R-:W-:Y:S01]  /*27e0*/  UMOV UR10, 0x40 ;  /* 0x00000040000a7882 */ /* 0x000fe20000000000 */
[----:B--2---:R-:W-:-:S13]  /*27f0*/  R2UR UR64, R5 ;  /* 0x00000000054072ca */ /* 0x004fda00000e0000 */
[----:B------:R-:W-:Y:S02]  /*2800*/  UPRMT UR66, UR64, 0x654, UR66 ;  /* 0x0000065440427896 */ /* 0x000fe40008000042 */
[----:B----4-:R-:W-:-:S12]  /*2810*/  UPRMT UR64, UR64, 0x654, UR9 ;  /* 0x0000065440407896 */ /* 0x010fd80008000009 */
.L_x_61:
[----:B------:R-:W-:Y:S01]  /*2820*/  SHF.L.U32 R12, R9, 0x1f, RZ ;  /* 0x0000001f090c7819 */ /* 0x000fe200000006ff */
[----:B------:R-:W-:Y:S01]  /*2830*/  USHF.L.U32 UR51, UR5, 0x7, URZ ;  /* 0x0000000705337899 */ /* 0x000fe200080006ff */
[----:B------:R-:W-:Y:S02]  /*2840*/  SHF.L.U32 R7, R8, 0x1f, RZ ;  /* 0x0000001f08077819 */ /* 0x000fe400000006ff */
[----:B-1----:R-:W1:Y:S02]  /*2850*/  SYNCS.PHASECHK.TRANS64.TRYWAIT P0, [UR4+0x138], R12 ;  /* 0x0001380cff0075a7 */ /* 0x002e640008001104 */
[----:B-123--:R-:W-:Y:S07]  /*2860*/  @!P0 BRA `(.L_x_53) ;  /* 0x000000ac00a48947 */ /* 0x00efee0003800000 */
.L_x_175:
[----:B------:R-:W-:Y:S05]  /*2870*/  BRA.U UP5, `(.L_x_54) ;  /* 0x00000001050c7547 */ /* 0x000fea000b800000 */
[----:B------:R-:W-:-:S13]  /*2880*/  ELECT P0, URZ, PT ;  /* 0x0000000000ff782f */ /* 0x000fda0003800000 */
[----:B-1----:R-:W-:-:S04]  /*2890*/  @P0 MOV R5, 0x8000 ;  /* 0x0000800000050802 */ /* 0x002fc80000000f00 */
[----:B------:R2:W-:Y:S03]  /*28a0*/  @P0 SYNCS.ARRIVE.TRANS64 RZ, [UR4+0x130], R5 ;  /* 0x00013005ffff09a7 */ /* 0x0005e60008000004 */
.L_x_54:
[----:B------:R3:W-:Y:S01]  /*28b0*/  UTMALDG.4D.2CTA [UR48], [UR56], desc[URZ] ;  /* 0x0000ff30380075b4 */ /* 0x0007e20008219000 */
[----:B------:R-:W4:Y:S01]  /*28c0*/  SYNCS.PHASECHK.TRANS64.TRYWAIT P0, [UR4+0x8], R7 ;  /* 0x00000807ff0075a7 */ /* 0x000f220008001104 */
[----:B------:R-:W-:Y:S01]  /*28d0*/  USHF.L.U32 UR27, UR14, 0x7, URZ ;  /* 0x000000070e1b7899 */ /* 0x000fe200080006ff */
[----:B------:R-:W-:Y:S01]  /*28e0*/  UMOV UR44, UR52 ;  /* 0x00000034002c7c82 */ /* 0x000fe20008000000 */
[----:B------:R-:W-:Y:S02]  /*28f0*/  UPLOP3.LUT UP5, UPT, UPT, UPT, UP0, 0x80, 0x8 ;  /* 0x000000000008789c */ /* 0x000fe40003faf000 */
[----:B------:R-:W-:Y:S01]  /*2900*/  UIADD3 UR43, UPT, UPT, UR50, UR27, URZ ;  /* 0x0000001b322b7290 */ /* 0x000fe2000fffe0ff */
[----:B------:R-:W-:Y:S01]  /*2910*/  UMOV UR45, UR53 ;  /* 0x00000035002d7c82 */ /* 0x000fe20008000000 */
[----:B------:R-:W-:Y:S01]  /*2920*/  UMOV UR33, UR41 ;  /* 0x0000002900217c82 */ /* 0x000fe20008000000 */
[----:B------:R-:W-:Y:S01]  /*2930*/  UMOV UR36, UR52 ;  /* 0x0000003400247c82 */ /* 0x000fe20008000000 */
[----:B------:R-:W-:-:S03]  /*2940*/  UMOV UR37, UR53 ;  /* 0x0000003500257c82 */ /* 0x000fc60008000000 */
[----:B------:R-:W-:Y:S01]  /*2950*/  UMOV UR35, UR43 ;  /* 0x0000002b00237c82 */ /* 0x000fe20008000000 */
[----:B---34-:R-:W-:Y:S05]  /*2960*/  @!P0 BRA `(.L_x_55) ;  /* 0x000000ac00808947 */ /* 0x018fea0003800000 */
.L_x_177:
[----:B------:R-:W-:Y:S05]  /*2970*/  BRA.U UP5, `(.L_x_56) ;  /* 0x00000001050c7547 */ /* 0x000fea000b800000 */
[----:B------:R-:W-:-:S13]  /*2980*/  ELECT P0, URZ, PT ;  /* 0x0000000000ff782f */ /* 0x000fda0003800000 */
[----:B-12---:R-:W-:-:S04]  /*2990*/  @P0 MOV R5, 0x8000 ;  /* 0x0000800000050802 */ /* 0x006fc80000000f00 */
[----:B------:R3:W-:Y:S03]  /*29a0*/  @P0 SYNCS.ARRIVE.TRANS64 RZ, [UR4], R5 ;  /* 0x00000005ffff09a7 */ /* 0x0007e60008000004 */
.L_x_56:
[----:B------:R4:W-:Y:S01]  /*29b0*/  UTMALDG.4D.2CTA [UR40], [UR54], desc[URZ] ;  /* 0x0000ff28360075b4 */ /* 0x0009e20008219000 */
[----:B------:R4:W-:Y:S01]  /*29c0*/  UTMALDG.4D.2CTA [UR32], [UR46], desc[URZ] ;  /* 0x0000ff202e0075b4 */ /* 0x0009e20008219000 */
[----:B------:R-:W5:Y:S02]  /*29d0*/  SYNCS.PHASECHK.TRANS64.TRYWAIT P0, [UR4+0x28], R7 ;  /* 0x00002807ff0075a7 */ /* 0x000f640008001104 */
[----:B----45:R-:W-:Y:S05]  /*29e0*/  @!P0 BRA `(.L_x_57) ;  /* 0x000000ac00808947 */ /* 0x030fea0003800000 */
.L_x_179:
[----:B------:R-:W-:Y:S02]  /*29f0*/  ELECT P0, URZ, PT ;  /* 0x0000000000ff782f */ /* 0x000fe40003800000 */
[----:B------:R-:W-:Y:S01]  /*2a00*/  SHF.L.U32 R7, R10, 0x1f, RZ ;  /* 0x0000001f0a077819 */ /* 0x000fe200000006ff */
[----:B------:R-:W-:Y:S01]  /*2a10*/  UIADD3 UR5, UP1, UPT, UR27, UR70, URZ ;  /* 0x000000461b057290 */ /* 0x000fe2000ff3e0ff */
[----:B------:R-:W-:Y:S01]  /*2a20*/  UMOV UR26, UR50 ;  /* 0x00000032001a7c82 */ /* 0x000fe20008000000 */
[----:B------:R-:W-:Y:S02]  /*2a30*/  UMOV UR28, UR52 ;  /* 0x00000034001c7c82 */ /* 0x000fe40008000000 */
[----:B------:R-:W-:Y:S02]  /*2a40*/  UIADD3.X UR7, UPT, UPT, URZ, UR69, URZ, UP1, !UPT ;  /* 0x00000045ff077290 */ /* 0x000fe40008ffe4ff */
[----:B------:R-:W-:Y:S01]  /*2a50*/  ULEA UR6, UP1, UR5, UR62, 0x2 ;  /* 0x0000003e05067291 */ /* 0x000fe2000f8210ff */
[----:B------:R-:W-:Y:S01]  /*2a60*/  UMOV UR29, UR53 ;  /* 0x00000035001d7c82 */ /* 0x000fe20008000000 */
[----:B------:R-:W-:-:S02]  /*2a70*/  UMOV UR17, UR25 ;  /* 0x0000001900117c82 */ /* 0x000fc40008000000 */
[----:B------:R-:W-:Y:S01]  /*2a80*/  ULEA.HI.X UR7, UR5, UR63, UR7, 0x2, UP1 ;  /* 0x0000003f05077291 */ /* 0x000fe200088f1407 */
[----:B-123--:R-:W-:Y:S01]  /*2a90*/  @P0 IMAD.MOV.U32 R5, RZ, RZ, 0x200 ;  /* 0x00000200ff050424 */ /* 0x00efe200078e00ff */
[----:B------:R-:W-:Y:S01]  /*2aa0*/  UMOV UR20, UR52 ;  /* 0x0000003400147c82 */ /* 0x000fe20008000000 */
[----:B------:R-:W-:Y:S01]  /*2ab0*/  UMOV UR5, 0x20 ;  /* 0x0000002000057882 */ /* 0x000fe20000000000 */
[----:B------:R-:W-:Y:S01]  /*2ac0*/  UMOV UR21, UR53 ;  /* 0x0000003500157c82 */ /* 0x000fe20008000000 */
[----:B------:R1:W-:Y:S01]  /*2ad0*/  @P0 SYNCS.ARRIVE.TRANS64 RZ, [UR4+0x20], R5 ;  /* 0x00002005ffff09a7 */ /* 0x0003e20008000004 */
[----:B------:R-:W-:Y:S01]  /*2ae0*/  UMOV UR9, UR25 ;  /* 0x0000001900097c82 */ /* 0x000fe20008000000 */
[----:B------:R-:W-:Y:S01]  /*2af0*/  UMOV UR12, UR52 ;  /* 0x00000034000c7c82 */ /* 0x000fe20008000000 */
[----:B------:R-:W-:Y:S01]  /*2b00*/  UMOV UR13, UR53 ;  /* 0x00000035000d7c82 */ /* 0x000fe20008000000 */
[----:B------:R1:W-:Y:S01]  /*2b10*/  UBLKCP.S.G [UR66], [UR6], UR5 ;  /* 0x00000042060073ba */ /* 0x0003e20008000205 */
[----:B------:R-:W-:Y:S01]  /*2b20*/  UMOV UR19, UR43 ;  /* 0x0000002b00137c82 */ /* 0x000fe20008000000 */
[----:B------:R-:W-:Y:S01]  /*2b30*/  UMOV UR11, UR43 ;  /* 0x0000002b000b7c82 */ /* 0x000fe20008000000 */
[----:B------:R-:W2:Y:S02]  /*2b40*/  SYNCS.PHASECHK.TRANS64.TRYWAIT P0, [UR4+0x18], R7 ;  /* 0x00001807ff0075a7 */ /* 0x000ea40008001104 */
[----:B-12---:R-:W-:Y:S05]  /*2b50*/  @!P0 BRA `(.L_x_58) ;  /* 0x000000ac00448947 */ /* 0x006fea0003800000 */
.L_x_181:
[----:B------:R-:W-:Y:S05]  /*2b60*/  BRA.U UP5, `(.L_x_59) ;  /* 0x00000001050c7547 */ /* 0x000fea000b800000 */
[----:B------:R-:W-:-:S13]  /*2b70*/  ELECT P0, URZ, PT ;  /* 0x0000000000ff782f */ /* 0x000fda0003800000 */
[----:B-1----:R-:W-:-:S04]  /*2b80*/  @P0 MOV R5, 0x10000 ;  /* 0x0001000000050802 */ /* 0x002fc80000000f00 */
[----:B------:R2:W-:Y:S03]  /*2b90*/  @P0 SYNCS.ARRIVE.TRANS64 RZ, [UR4+0x10], R5 ;  /* 0x00001005ffff09a7 */ /* 0x0005e60008000004 */
.L_x_59:
[----:B------:R-:W-:Y:S01]  /*2ba0*/  UTMALDG.4D.2CTA [UR24], [UR38], desc[URZ] ;  /* 0x0000ff18260075b4 */ /* 0x000fe20008219000 */
[----:B------:R-:W-:Y:S01]  /*2bb0*/  LOP3.LUT R9, R9, 0x1, RZ, 0x3c, !PT ;  /* 0x0000000109097812 */ /* 0x000fe200078e3cff */
[----:B------:R-:W-:Y:S01]  /*2bc0*/  UTMALDG.4D.2CTA [UR16], [UR30], desc[URZ] ;  /* 0x0000ff101e0075b4 */ /* 0x000fe20008219000 */
[----:B------:R3:W-:Y:S01]  /*2bd0*/  UTMALDG.4D.2CTA [UR8], [UR22], desc[URZ] ;  /* 0x0000ff08160075b4 */ /* 0x0007e20008219000 */
[----:B------:R-:W4:Y:S01]  /*2be0*/  SYNCS.PHASECHK.TRANS64.TRYWAIT P0, [UR4+0x38], R7 ;  /* 0x00003807ff0075a7 */ /* 0x000f220008001104 */
[----:B---3--:R-:W-:Y:S01]  /*2bf0*/  UMOV UR9, UR14 ;  /* 0x0000000e00097c82 */ /* 0x008fe20008000000 */
[----:B----4-:R-:W-:Y:S05]  /*2c00*/  @!P0 BRA `(.L_x_60) ;  /* 0x000000ac00388947 */ /* 0x010fea0003800000 */
.L_x_183:
[----:B------:R-:W-:Y:S01]  /*2c10*/  UIADD3 UR27, UP1, UPT, UR27, UR58, URZ ;  /* 0x0000003a1b1b7290 */ /* 0x000fe2000ff3e0ff */
[----:B------:R-:W-:Y:S01]  /*2c20*/  LOP3.LUT R10, R10, 0x1, RZ, 0x3c, !PT ;  /* 0x000000010a0a7812 */ /* 0x000fe200078e3cff */
[----:B------:R-:W-:Y:S01]  /*2c30*/  UIADD3 UR14, UPT, UPT, UR14, 0x1, URZ ;  /* 0x000000010e0e7890 */ /* 0x000fe2000fffe0ff */
[----:B------:R-:W-:Y:S01]  /*2c40*/  LOP3.LUT R8, R8, 0x1, RZ, 0x3c, !PT ;  /* 0x0000000108087812 */ /* 0x000fe200078e3cff */
[----:B------:R-:W-:Y:S02]  /*2c50*/  UIADD3.X UR5, UPT, UPT, URZ, UR68, URZ, UP1, !UPT ;  /* 0x00000044ff057290 */ /* 0x000fe40008ffe4ff */
[----:B------:R-:W-:Y:S01]  /*2c60*/  ULEA UR6, UP1, UR27, UR60, 0x2 ;  /* 0x0000003c1b067291 */ /* 0x000fe2000f8210ff */
[----:B------:R-:W-:-:S03]  /*2c70*/  ELECT P0, URZ, PT ;  /* 0x0000000000ff782f */ /* 0x000fc60003800000 */
[----:B------:R-:W-:Y:S02]  /*2c80*/  ULEA.HI.X UR7, UR27, UR61, UR5, 0x2, UP1 ;  /* 0x0000003d1b077291 */ /* 0x000fe400088f1405 */
[----:B------:R-:W-:Y:S01]  /*2c90*/  UISETP.NE.AND UP1, UPT, UR14, UR15, UPT ;  /* 0x0000000f0e00728c */ /* 0x000fe2000bf25270 */
[----:B------:R-:W-:-:S07]  /*2ca0*/  UMOV UR5, 0x20 ;  /* 0x0000002000057882 */ /* 0x000fce0000000000 */
[----:B------:R3:W-:Y:S01]  /*2cb0*/  @P0 SYNCS.ARRIVE.TRANS64 RZ, [UR4+0x30], R6 ;  /* 0x00003006ffff09a7 */ /* 0x0007e20008000004 */
[----:B------:R4:W-:Y:S02]  /*2cc0*/  UBLKCP.S.G [UR64], [UR6], UR5 ;  /* 0x00000040060073ba */ /* 0x0009e40008000205 */
[----:B----4-:R-:W-:Y:S01]  /*2cd0*/  UMOV UR5, UR9 ;  /* 0x0000000900057c82 */ /* 0x010fe20008000000 */
[----:B------:R-:W-:Y:S05]  /*2ce0*/  BRA.U UP1, `(.L_x_61) ;  /* 0xfffffff901cc7547 */ /* 0x000fea000b83ffff */
.L_x_52:
[----:B---3--:R-:W-:Y:S01]  /*2cf0*/  SHF.L.U32 R6, R9, 0x1f, RZ ;  /* 0x0000001f09067819 */ /* 0x008fe200000006ff */
[----:B------:R-:W3:Y:S03]  /*2d00*/  LDCU.64 UR12, c[0x0][0x348] ;  /* 0x00006900ff0c77ac */ /* 0x000ee60008000a00 */
[----:B------:R-:W4:Y:S01]  /*2d10*/  SYNCS.PHASECHK.TRANS64.TRYWAIT P0, [UR4+0x138], R6 ;  /* 0x00013806ff0075a7 */ /* 0x000f220008001104 */
[----:B------:R-:W-:Y:S02]  /*2d20*/  UIADD3 UR9, UPT, UPT, UR4, 0x130, URZ ;  /* 0x0000013004097890 */ /* 0x000fe4000fffe0ff */
[----:B------:R-:W-:Y:S02]  /*2d30*/  ULEA UR11, UR15, 0xffffff80, 0x7 ;  /* 0xffffff800f0b7891 */ /* 0x000fe4000f8e38ff */
[----:B------:R-:W-:Y:S02]  /*2d40*/  UIADD3 UR8, UPT, UPT, UR4, 0x18400, URZ ;  /* 0x0001840004087890 */ /* 0x000fe4000fffe0ff */
[----:B------:R-:W-:-:S02]  /*2d50*/  ULOP3.LUT UR9, UR9, 0xfefffd30, URZ, 0xc0, !UPT ;  /* 0xfefffd3009097892 */ /* 0x000fc4000f8ec0ff */
[----:B---3--:R-:W-:-:S04]  /*2d60*/  UIADD3 UR7, UP0, UPT, UR12, 0x200, URZ ;  /* 0x000002000c077890 */ /* 0x008fc8000ff1e0ff */
[----:B------:R-:W-:Y:S01]  /*2d70*/  UIADD3.X UR6, UPT, UPT, URZ, UR13, URZ, UP0, !UPT ;  /* 0x0000000dff067290 */ /* 0x000fe200087fe4ff */
[----:B----4-:R-:W-:Y:S11]  /*2d80*/  @!P0 BRA `(.L_x_62) ;  /* 0x000000a800f88947 */ /* 0x010ff60003800000 */
.L_x_185:
[----:B------:R-:W-:Y:S01]  /*2d90*/  ULOP3.LUT UR7, UR7, UR6, URZ, 0x3c, !UPT ;  /* 0x0000000607077292 */ /* 0x000fe2000f8e3cff */
[----:B------:R-:W-:Y:S01]  /*2da0*/  SHF.L.U32 R6, R8, 0x1f, RZ ;  /* 0x0000001f08067819 */ /* 0x000fe200000006ff */
[----:B------:R-:W-:Y:S01]  /*2db0*/  UMOV UR10, UR50 ;  /* 0x00000032000a7c82 */ /* 0x000fe20008000000 */
[----:B------:R-:W-:Y:S01]  /*2dc0*/  UMOV UR12, UR52 ;  /* 0x00000034000c7c82 */ /* 0x000fe20008000000 */
[----:B------:R-:W-:Y:S01]  /*2dd0*/  ULOP3.LUT UR6, UR7, UR6, URZ, 0x3c, !UPT ;  /* 0x0000000607067292 */ /* 0x000fe2000f8e3cff */
[----:B------:R-:W-:-:S03]  /*2de0*/  UMOV UR13, UR53 ;  /* 0x00000035000d7c82 */ /* 0x000fc60008000000 */
[----:B------:R-:W-:Y:S01]  /*2df0*/  ULOP3.LUT UR7, UR7, UR6, URZ, 0x3c, !UPT ;  /* 0x0000000607077292 */ /* 0x000fe2000f8e3cff */
[----:B------:R-:W-:Y:S11]  /*2e00*/  BRA.U UP5, `(.L_x_63) ;  /* 0x00000001050c7547 */ /* 0x000ff6000b800000 */
[----:B------:R-:W-:-:S13]  /*2e10*/  ELECT P0, URZ, PT ;  /* 0x0000000000ff782f */ /* 0x000fda0003800000 */
[----:B-12---:R-:W-:-:S04]  /*2e20*/  @P0 MOV R5, 0x8000 ;  /* 0x0000800000050802 */ /* 0x006fc80000000f00 */
[----:B------:R3:W-:Y:S03]  /*2e30*/  @P0 SYNCS.ARRIVE.TRANS64 RZ, [UR4+0x130], R5 ;  /* 0x00013005ffff09a7 */ /* 0x0007e60008000004 */
.L_x_63:
[----:B------:R4:W-:Y:S01]  /*2e40*/  UTMALDG.4D.2CTA [UR8], [UR6], desc[URZ] ;  /* 0x0000ff08060075b4 */ /* 0x0009e20008219000 */
[----:B------:R-:W5:Y:S02]  /*2e50*/  SYNCS.PHASECHK.TRANS64.TRYWAIT P0, [UR4+0x8], R6 ;  /* 0x00000806ff0075a7 */ /* 0x000f640008001104 */
[----:B----45:R-:W-:Y:S05]  /*2e60*/  @!P0 BRA `(.L_x_64) ;  /* 0x000000a800dc8947 */ /* 0x030fea0003800000 */
.L_x_187:
[----:B------:R-:W-:Y:S05]  /*2e70*/  BRA.U UP5, `(.L_x_65) ;  /* 0x00000001050c7547 */ /* 0x000fea000b800000 */
[----:B------:R-:W-:-:S13]  /*2e80*/  ELECT P0, URZ, PT ;  /* 0x0000000000ff782f */ /* 0x000fda0003800000 */
[----:B-123--:R-:W-:-:S04]  /*2e90*/  @P0 MOV R5, 0x8000 ;  /* 0x0000800000050802 */ /* 0x00efc80000000f00 */
[----:B------:R4:W-:Y:S03]  /*2ea0*/  @P0 SYNCS.ARRIVE.TRANS64 RZ, [UR4], R5 ;  /* 0x00000005ffff09a7 */ /* 0x0009e60008000004 */
.L_x_65:
[----:B------:R-:W5:Y:S02]  /*2eb0*/  SYNCS.PHASECHK.TRANS64.TRYWAIT P0, [UR4+0x28], R6 ;  /* 0x00002806ff0075a7 */ /* 0x000f640008001104 */
[----:B-----5:R-:W-:Y:S05]  /*2ec0*/  @!P0 BRA `(.L_x_66) ;  /* 0x000000a800e08947 */ /* 0x020fea0003800000 */
.L_x_189:
[----:B------:R-:W-:Y:S02]  /*2ed0*/  ELECT P0, URZ, PT ;  /* 0x0000000000ff782f */ /* 0x000fe40003800000 */
[----:B------:R-:W-:-:S05]  /*2ee0*/  LOP3.LUT R6, R9, 0x1, RZ, 0x3c, !PT ;  /* 0x0000000109067812 */ /* 0x000fca00078e3cff */
[----:B------:R-:W-:-:S06]  /*2ef0*/  IMAD.U32 R6, R6, -0x80000000, RZ ;  /* 0x8000000006067824 */ /* 0x000fcc00078e00ff */
[----:B-1234-:R-:W-:-:S04]  /*2f00*/  @P0 IMAD.MOV.U32 R5, RZ, RZ, 0x200 ;  /* 0x00000200ff050424 */ /* 0x01efc800078e00ff */
[----:B------:R1:W-:Y:S01]  /*2f10*/  @P0 SYNCS.ARRIVE.TRANS64 RZ, [UR4+0x20], R5 ;  /* 0x00002005ffff09a7 */ /* 0x0003e20008000004 */
[----:B------:R-:W2:Y:S02]  /*2f20*/  SYNCS.PHASECHK.TRANS64.TRYWAIT P0, [UR4+0x138], R6 ;  /* 0x00013806ff0075a7 */ /* 0x000ea40008001104 */
[----:B-12---:R-:W-:Y:S05]  /*2f30*/  @!P0 BRA `(.L_x_67) ;  /* 0x000000a800e08947 */ /* 0x006fea0003800000 */
.L_x_191:
[----:B------:R-:W-:Y:S04]  /*2f40*/  BSSY.RECONVERGENT B0, `(.L_x_68) ;  /* 0x0000010000007945 */ /* 0x000fe80003800200 */
[----:B------:R-:W-:Y:S05]  /*2f50*/  BRA.U UP5, `(.L_x_69) ;  /* 0x00000001052c7547 */ /* 0x000fea000b800000 */
[----:B------:R-:W-:Y:S02]  /*2f60*/  ELECT P0, URZ, PT ;  /* 0x0000000000ff782f */ /* 0x000fe40003800000 */
[----:B------:R-:W-:-:S11]  /*2f70*/  SHF.L.U32 R10, R10, 0x1f, RZ ;  /* 0x0000001f0a0a7819 */ /* 0x000fd600000006ff */
[----:B-1----:R-:W-:-:S04]  /*2f80*/  @P0 IMAD.MOV.U32 R5, RZ, RZ, 0x8000 ;  /* 0x00008000ff050424 */ /* 0x002fc800078e00ff */
[----:B------:R1:W-:Y:S01]  /*2f90*/  @P0 SYNCS.ARRIVE.TRANS64 RZ, [UR4+0x130], R5 ;  /* 0x00013005ffff09a7 */ /* 0x0003e20008000004 */
[----:B------:R-:W2:Y:S02]  /*2fa0*/  SYNCS.PHASECHK.TRANS64.TRYWAIT P0, [UR4+0x18], R10 ;  /* 0x0000180aff0075a7 */ /* 0x000ea40008001104 */
[----:B-12---:R-:W-:Y:S05]  /*2fb0*/  @!P0 BRA `(.L_x_70) ;  /* 0x000000a800dc8947 */ /* 0x006fea0003800000 */
.L_x_193:
[----:B------:R-:W-:-:S13]  /*2fc0*/  ELECT P0, URZ, PT ;  /* 0x0000000000ff782f */ /* 0x000fda0003800000 */
[----:B------:R-:W-:Y:S05]  /*2fd0*/  @!P0 BRA `(.L_x_71) ;  /* 0x0000000000188947 */ /* 0x000fea0003800000 */
[----:B-1----:R-:W-:-:S04]  /*2fe0*/  HFMA2 R5, -RZ, RZ, 0, -0.0 ;  /* 0x00008000ff057431 */ /* 0x002fc800000001ff */
[----:B------:R2:W-:Y:S01]  /*2ff0*/  SYNCS.ARRIVE.TRANS64 RZ, [UR4+0x10], R5 ;  /* 0x00001005ffff79a7 */ /* 0x0005e20008000004 */
[----:B------:R-:W-:Y:S05]  /*3000*/  BRA `(.L_x_71) ;  /* 0x00000000000c7947 */ /* 0x000fea0003800000 */
.L_x_69:
[----:B------:R-:W-:-:S04]  /*3010*/  SHF.L.U32 R10, R10, 0x1f, RZ ;  /* 0x0000001f0a0a7819 */ /* 0x000fc800000006ff */
[----:B------:R-:W2:Y:S02]  /*3020*/  SYNCS.PHASECHK.TRANS64.TRYWAIT P0, [UR4+0x18], R10 ;  /* 0x0000180aff0075a7 */ /* 0x000ea40008001104 */
[----:B--2---:R-:W-:Y:S05]  /*3030*/  @!P0 BRA `(.L_x_72) ;  /* 0x000000a800d88947 */ /* 0x004fea0003800000 */
.L_x_71:
[----:B------:R-:W-:Y:S05]  /*3040*/  BSYNC.RECONVERGENT B0 ;  /* 0x0000000000007941 */ /* 0x000fea0003800200 */
.L_x_68:
[----:B------:R-:W3:Y:S02]  /*3050*/  SYNCS.PHASECHK.TRANS64.TRYWAIT P0, [UR4+0x38], R10 ;  /* 0x0000380aff0075a7 */ /* 0x000ee40008001104 */
[----:B---3--:R-:W-:Y:S05]  /*3060*/  @!P0 BRA `(.L_x_73) ;  /* 0x000000a800e88947 */ /* 0x008fea0003800000 */
.L_x_196:
[----:B------:R-:W-:-:S13]  /*3070*/  ELECT P0, URZ, PT ;  /* 0x0000000000ff782f */ /* 0x000fda0003800000 */
[----:B------:R-:W-:Y:S05]  /*3080*/  @!P0 BRA `(.L_x_43) ;  /* 0x0000000000088947 */ /* 0x000fea0003800000 */
[----:B-12---:R-:W-:-:S04]  /*3090*/  MOV R5, 0x200 ;  /* 0x0000020000057802 */ /* 0x006fc80000000f00 */
[----:B------:R1:W-:Y:S03]  /*30a0*/  SYNCS.ARRIVE.TRANS64 RZ, [UR4+0x30], R5 ;  /* 0x00003005ffff79a7 */ /* 0x0003e60008000004 */
.L_x_43:
[----:B------:R-:W-:Y:S05]  /*30b0*/  BSYNC.RECONVERGENT B1 ;  /* 0x0000000000017941 */ /* 0x000fea0003800200 */
.L_x_34:
[----:B------:R-:W-:-:S13]  /*30c0*/  PLOP3.LUT P0, PT, PT, PT, UP6, 0x80, 0x8 ;  /* 0x000000000008781c */ /* 0x000fda0003f0f068 */
[----:B------:R-:W-:Y:S01]  /*30d0*/  @!P0 NOP ;  /* 0x0000000000008918 */ /* 0x000fe20000000000 */
[----:B------:R-:W-:Y:S05]  /*30e0*/  BRA.U !UP6, `(.L_x_74) ;  /* 0x000000510e407547 */ /* 0x000fea000b800000 */
[----:B------:R-:W5:Y:S01]  /*30f0*/  S2UR UR4, SR_CgaCtaId ;  /* 0x00000000000479c3 */ /* 0x000f620000008800 */
[----:B------:R-:W-:Y:S01]  /*3100*/  UMOV UR6, 0x400 ;  /* 0x0000040000067882 */ /* 0x000fe20000000000 */
[----:B------:R-:W-:Y:S01]  /*3110*/  UMOV UR5, 0x20 ;  /* 0x0000002000057882 */ /* 0x000fe20000000000 */
[----:B------:R-:W-:Y:S01]  /*3120*/  ELECT P0, URZ, PT ;  /* 0x0000000000ff782f */ /* 0x000fe20003800000 */
[----:B-----5:R-:W-:Y:S02]  /*3130*/  ULEA UR6, UR4, UR6, 0x18 ;  /* 0x0000000604067291 */ /* 0x020fe4000f8ec0ff */
[----:B------:R-:W-:-:S04]  /*3140*/  UIADD3 UR4, UPT, UPT, -UR5, 0x100000, URZ ;  /* 0x0010000005047890 */ /* 0x000fc8000fffe1ff */
[----:B------:R-:W-:Y:S02]  /*3150*/  USHF.L.U32 UR5, UR4, 0xb, URZ ;  /* 0x0000000b04057899 */ /* 0x000fe400080006ff */
[----:B------:R-:W-:Y:S01]  /*3160*/  USHF.L.U32 UR4, UR4, 0x1, URZ ;  /* 0x0000000104047899 */ /* 0x000fe200080006ff */
[----:B------:R-:W5:Y:S11]  /*3170*/  FENCE.VIEW.ASYNC.S ;  /* 0x00000000000073c6 */ /* 0x000f760000000000 */
[----:B-----5:R1:W5:Y:S01]  /*3180*/  SYNCS.EXCH.64 URZ, [UR6+0x128], UR4 ;  /* 0x0001280406ff75b2 */ /* 0x0203620008000100 */
[----:B------:R-:W-:Y:S01]  /*3190*/  NOP ;  /* 0x0000000000007918 */ /* 0x000fe20000000000 */
[----:B------:R-:W2:-:S00]  /*31a0*/  USETMAXREG.DEALLOC.CTAPOOL 0x68 ;  /* 0x00000068000079c8 */ /* 0x000e8000080e0500 */
[----:B--2---:R-:W2:Y:S01]  /*31b0*/  S2R R9, SR_CgaCtaId ;  /* 0x0000000000097919 */ /* 0x004ea20000008800 */
[----:B-----5:R-:W-:Y:S01]  /*31c0*/  NOP ;  /* 0x0000000000007918 */ /* 0x020fe20000000000 */
[----:B-1-3--:R-:W-:Y:S02]  /*31d0*/  MOV R6, 0x40 ;  /* 0x0000004000067802 */ /* 0x00afe40000000f00 */
[----:B----4-:R-:W-:Y:S02]  /*31e0*/  MOV R8, 0x400 ;  /* 0x0000040000087802 */ /* 0x010fe40000000f00 */
[C---:B--2---:R-:W-:Y:S02]  /*31f0*/  LEA R5, R9.reuse, R6, 0x18 ;  /* 0x0000000609057211 */ /* 0x044fe400078ec0ff */
[----:B------:R-:W-:-:S04]  /*3200*/  LEA R8, R9, R8, 0x18 ;  /* 0x0000000809087211 */ /* 0x000fc800078ec0ff */
[----:B------:R-:W1:Y:S02]  /*3210*/  LDS.U8 R5, [R5] ;  /* 0x0000000005057984 */ /* 0x000e640000000000 */
[----:B-1----:R-:W-:-:S13]  /*3220*/  ISETP.NE.AND P0, PT, R5, RZ, PT ;  /* 0x000000ff0500720c */ /* 0x002fda0003f05270 */
[----:B------:R-:W-:Y:S05]  /*3230*/  @P0 BRA `(.L_x_75) ;  /* 0x0000000400500947 */ /* 0x000fea0003800000 */
[C---:B------:R-:W-:Y:S02]  /*3240*/  LOP3.LUT R5, R9.reuse, 0x1, RZ, 0xc0, !PT ;  /* 0x0000000109057812 */ /* 0x040fe400078ec0ff */
[----:B------:R-:W-:Y:S02]  /*3250*/  LOP3.LUT R15, R9, 0x1, RZ, 0x3c, !PT ;  /* 0x00000001090f7812 */ /* 0x000fe400078e3cff */
[----:B------:R-:W-:-:S13]  /*3260*/  ISETP.NE.U32.AND P1, PT, R5, 0x1, PT ;  /* 0x000000010500780c */ /* 0x000fda0003f25070 */
[----:B------:R-:W-:Y:S05]  /*3270*/  @!P1 BRA `(.L_x_76) ;  /* 0x0000000000c49947 */ /* 0x000fea0003800000 */
[----:B------:R-:W-:Y:S01]  /*3280*/  ELECT P0, URZ, PT ;  /* 0x0000000000ff782f */ /* 0x000fe20003800000 */
[----:B------:R-:W-:-:S12]  /*3290*/  BSSY B0, `(.L_x_76) ;  /* 0x000002f000007945 */ /* 0x000fd80003800000 */
[----:B------:R-:W-:Y:S05]  /*32a0*/  @!P0 BRA `(.L_x_77) ;  /* 0x0000000000b48947 */ /* 0x000fea0003800000 */
[----:B------:R-:W-:-:S05]  /*32b0*/  UMOV UR4, 0x10 ;  /* 0x0000001000047882 */ /* 0x000fca0000000000 */
[----:B------:R-:W-:Y:S04]  /*32c0*/  DEPBAR.LE SB1, 0x36 ;  /* 0x00009d800000791a */ /* 0x000fe80000000000 */
[----:B------:R-:W1:Y:S02]  /*32d0*/  UTCATOMSWS.2CTA.FIND_AND_SET.ALIGN UP0, UR4, UR4 ;  /* 0x00000004000475e3 */ /* 0x000e640008200800 */
[----:B-1----:R-:W-:Y:S01]  /*32e0*/  PLOP3.LUT P0, PT, PT, PT, UP0, 0x80, 0x8 ;  /* 0x000000000008781c */ /* 0x002fe20003f0f008 */
[----:B------:R-:W-:-:S03]  /*32f0*/  IMAD.U32 R13, RZ, RZ, UR4 ;  /* 0x00000004ff0d7e24 */ /* 0x000fc6000f8e00ff */
[----:B------:R-:W-:-:S04]  /*3300*/  SEL R5, RZ, 0xffffffff, !P0 ;  /* 0xffffffffff057807 */ /* 0x000fc80004000000 */
[----:B------:R-:W-:-:S13]  /*3310*/  ISETP.NE.AND P0, PT, R5, RZ, PT ;  /* 0x000000ff0500720c */ /* 0x000fda0003f05270 */
[----:B------:R-:W-:Y:S05]  /*3320*/  @P0 BRA `(.L_x_78) ;  /* 0x0000000000240947 */ /* 0x000fea0003800000 */
.L_x_79:
[----:B------:R-:W-:Y:S05]  /*3330*/  NANOSLEEP 0x64 ;  /* 0x000000640000795d */ /* 0x000fea0003800000 */
[----:B------:R-:W-:-:S05]  /*3340*/  UMOV UR4, 0x10 ;  /* 0x0000001000047882 */ /* 0x000fca0000000000 */
[----:B------:R-:W-:Y:S04]  /*3350*/  DEPBAR.LE SB1, 0x36 ;  /* 0x00009d800000791a */ /* 0x000fe80000000000 */
[----:B------:R-:W1:Y:S02]  /*3360*/  UTCATOMSWS.2CTA.FIND_AND_SET.ALIGN UP0, UR4, UR4 ;  /* 0x00000004000475e3 */ /* 0x000e640008200800 */
[----:B-1----:R-:W-:Y:S01]  /*3370*/  PLOP3.LUT P0, PT, PT, PT, UP0, 0x80, 0x8 ;  /* 0x000000000008781c */ /* 0x002fe20003f0f008 */
[----:B------:R-:W-:-:S03]  /*3380*/  IMAD.U32 R13, RZ, RZ, UR4 ;  /* 0x00000004ff0d7e24 */ /* 0x000fc6000f8e00ff */
[----:B------:R-:W-:-:S04]  /*3390*/  SEL R5, RZ, 0xffffffff, !P0 ;  /* 0xffffffffff057807 */ /* 0x000fc80004000000 */
[----:B------:R-:W-:-:S13]  /*33a0*/  ISETP.NE.AND P0, PT, R5, RZ, PT ;  /* 0x000000ff0500720c */ /* 0x000fda0003f05270 */
[----:B------:R-:W-:Y:S05]  /*33b0*/  @!P0 BRA `(.L_x_79) ;  /* 0xfffffffc00dc8947 */ /* 0x000fea000383ffff */
.L_x_78:
[----:B------:R-:W-:Y:S01]  /*33c0*/  MOV R16, 0x60 ;  /* 0x0000006000107802 */ /* 0x000fe20000000f00 */
[----:B------:R-:W-:Y:S01]  /*33d0*/  VIADD R6, R8, 0x120 ;  /* 0x0000012008067836 */ /* 0x000fe20000000000 */
[----:B------:R-:W-:Y:S01]  /*33e0*/  MOV R14, 0x58 ;  /* 0x00000058000e7802 */ /* 0x000fe20000000f00 */
[----:B------:R-:W-:Y:S01]  /*33f0*/  IMAD.MOV.U32 R12, RZ, RZ, 0x4 ;  /* 0x00000004ff0c7424 */ /* 0x000fe200078e00ff */
[C---:B------:R-:W-:Y:S02]  /*3400*/  LEA R16, R9.reuse, R16, 0x18 ;  /* 0x0000001009107211 */ /* 0x040fe400078ec0ff */
[----:B------:R-:W-:-:S03]  /*3410*/  LEA R14, R9, R14, 0x18 ;  /* 0x0000000e090e7211 */ /* 0x000fc600078ec0ff */
[----:B------:R-:W1:Y:S02]  /*3420*/  LDS R10, [R16] ;  /* 0x00000000100a7984 */ /* 0x000e640000000800 */
[----:B-1----:R-:W-:-:S04]  /*3430*/  IMAD.U32 R10, R10, -0x80000000, RZ ;  /* 0x800000000a0a7824 */ /* 0x002fc800078e00ff */
[----:B------:R-:W1:Y:S02]  /*3440*/  SYNCS.PHASECHK.TRANS64.TRYWAIT P0, [R14+URZ], R10 ;  /* 0x0000000a0e0075a7 */ /* 0x000e6400080011ff */
[----:B-1----:R-:W-:Y:S05]  /*3450*/  @P0 BRA `(.L_x_80) ;  /* 0x0000000000080947 */ /* 0x002fea0003800000 */
[----:B------:R-:W1:Y:S02]  /*3460*/  SYNCS.PHASECHK.TRANS64.TRYWAIT P0, [R14+URZ], R10 ;  /* 0x0000000a0e0075a7 */ /* 0x000e6400080011ff */
[----:B-1----:R-:W-:Y:S05]  /*3470*/  @!P0 BRA `(.L_x_81) ;  /* 0x000000a800008947 */ /* 0x002fea0003800000 */
.L_x_80:
[----:B------:R-:W-:Y:S01]  /*3480*/  PRMT R7, R15, 0x654, R14 ;  /* 0x000006540f077816 */ /* 0x000fe2000000000e */
[----:B-1----:R-:W-:Y:S01]  /*3490*/  IMAD.SHL.U32 R11, R13, 0x20, RZ ;  /* 0x000000200d0b7824 */ /* 0x002fe200078e00ff */
[----:B------:R-:W-:Y:S01]  /*34a0*/  PRMT R6, R15, 0x654, R6 ;  /* 0x000006540f067816 */ /* 0x000fe20000000006 */
[----:B------:R-:W-:Y:S01]  /*34b0*/  IMAD.MOV.U32 R10, RZ, RZ, 0xffff ;  /* 0x0000ffffff0a7424 */ /* 0x000fe200078e00ff */
[----:B------:R1:W-:Y:S01]  /*34c0*/  SYNCS.ARRIVE.TRANS64.RED RZ, [R7+URZ], R12 ;  /* 0x0000000c07ff79a7 */ /* 0x0003e200080004ff */
[----:B------:R-:W-:Y:S01]  /*34d0*/  IMAD.MOV.U32 R5, RZ, RZ, 0x1 ;  /* 0x00000001ff057424 */ /* 0x000fe200078e00ff */
[----:B------:R2:W-:Y:S01]  /*34e0*/  STS [R8+0x120], R11 ;  /* 0x0001200b08007388 */ /* 0x0005e20000000800 */
[----:B------:R-:W-:Y:S01]  /*34f0*/  VIADD R14, R13, 0x10 ;  /* 0x000000100d0e7836 */ /* 0x000fe20000000000 */
[----:B------:R-:W-:Y:S02]  /*3500*/  SHF.L.U32 R10, R10, R13, RZ ;  /* 0x0000000d0a0a7219 */ /* 0x000fe400000006ff */
[----:B------:R2:W-:Y:S02]  /*3510*/  STAS [R6.64], R13 ;  /* 0x0000000d06007dbd */ /* 0x0005e4000c0008ff */
[----:B------:R-:W-:-:S04]  /*3520*/  SHF.L.U32 R17, R5, R14, RZ ;  /* 0x0000000e05117219 */ /* 0x000fc800000006ff */
[----:B------:R-:W-:Y:S02]  /*3530*/  LOP3.LUT R10, R17, R10, RZ, 0xfc, !PT ;  /* 0x0000000a110a7212 */ /* 0x000fe400078efcff */
[----:B-1----:R-:W-:-:S04]  /*3540*/  MOV R12, 0x50 ;  /* 0x00000050000c7802 */ /* 0x002fc80000000f00 */
[----:B------:R-:W-:-:S05]  /*3550*/  LEA R17, R9, R12, 0x18 ;  /* 0x0000000c09117211 */ /* 0x000fca00078ec0ff */
[----:B------:R2:W-:Y:S04]  /*3560*/  ATOMS.OR RZ, [R17], R10 ;  /* 0x0000000a11ff738c */ /* 0x0005e80003000000 */
[----:B------:R2:W-:Y:S02]  /*3570*/  ATOMS.XOR RZ, [R16], R5 ;  /* 0x0000000510ff738c */ /* 0x0005e40003800000 */
.L_x_77:
[----:B------:R-:W-:Y:S05]  /*3580*/  BSYNC B0 ;  /* 0x0000000000007941 */ /* 0x000fea0003800000 */
.L_x_76:
[----:B------:R-:W-:Y:S05]  /*3590*/  @P1 BRA `(.L_x_82) ;  /* 0x0000000000881947 */ /* 0x000fea0003800000 */
[----:B------:R-:W-:Y:S05]  /*35a0*/  WARPSYNC.ALL ;  /* 0x0000000000007948 */ /* 0x000fea0003800000 */
[----:B------:R-:W-:Y:S01]  /*35b0*/  NOP ;  /* 0x0000000000007918 */ /* 0x000fe20000000000 */
[----:B------:R-:W-:-:S13]  /*35c0*/  ELECT P0, URZ, PT ;  /* 0x0000000000ff782f */ /* 0x000fda0003800000 */
[----:B------:R-:W-:Y:S05]  /*35d0*/  @!P0 BRA `(.L_x_82) ;  /* 0x0000000000788947 */ /* 0x000fea0003800000 */
[----:B------:R-:W-:Y:S02]  /*35e0*/  MOV R12, 0x60 ;  /* 0x00000060000c7802 */ /* 0x000fe40000000f00 */
[----:B--2---:R-:W-:Y:S02]  /*35f0*/  MOV R10, 0x58 ;  /* 0x00000058000a7802 */ /* 0x004fe40000000f00 */
        /* <DEDUP_REMOVED lines=8> */
.L_x_83:
[----:B------:R-:W2:Y:S01]  /*3680*/  LDS R11, [R8+0x120] ;  /* 0x00012000080b7984 */ /* 0x000ea20000000800 */
[----:B------:R-:W-:Y:S01]  /*3690*/  IMAD.MOV.U32 R6, RZ, RZ, 0xffff ;  /* 0x0000ffffff067424 */ /* 0x000fe200078e00ff */
[----:B-1----:R-:W-:Y:S01]  /*36a0*/  PRMT R10, R15, 0x654, R10 ;  /* 0x000006540f0a7816 */ /* 0x002fe2000000000a */
[----:B------:R-:W-:Y:S02]  /*36b0*/  IMAD.MOV.U32 R5, RZ, RZ, 0x1 ;  /* 0x00000001ff057424 */ /* 0x000fe400078e00ff */
[C---:B--2---:R-:W-:Y:S01]  /*36c0*/  IMAD.SHL.U32 R7, R11.reuse, 0x20, RZ ;  /* 0x000000200b077824 */ /* 0x044fe200078e00ff */
[----:B------:R-:W-:Y:S01]  /*36d0*/  SHF.L.U32 R6, R6, R11, RZ ;  /* 0x0000000b06067219 */ /* 0x000fe200000006ff */
[----:B------:R-:W-:-:S03]  /*36e0*/  VIADD R14, R11, 0x10 ;  /* 0x000000100b0e7836 */ /* 0x000fc60000000000 */
[----:B------:R1:W-:Y:S02]  /*36f0*/  STS [R8+0x120], R7 ;  /* 0x0001200708007388 */ /* 0x0003e40000000800 */
[----:B------:R-:W-:Y:S02]  /*3700*/  SHF.L.U32 R11, R5, R14, RZ ;  /* 0x0000000e050b7219 */ /* 0x000fe400000006ff */
[----:B------:R-:W-:Y:S02]  /*3710*/  MOV R14, 0x50 ;  /* 0x00000050000e7802 */ /* 0x000fe40000000f00 */
[----:B------:R-:W-:Y:S02]  /*3720*/  LOP3.LUT R6, R11, R6, RZ, 0xfc, !PT ;  /* 0x000000060b067212 */ /* 0x000fe400078efcff */
[----:B------:R-:W-:-:S05]  /*3730*/  LEA R9, R9, R14, 0x18 ;  /* 0x0000000e09097211 */ /* 0x000fca00078ec0ff */
[----:B------:R1:W-:Y:S01]  /*3740*/  ATOMS.OR RZ, [R9], R6 ;  /* 0x0000000609ff738c */ /* 0x0003e20003000000 */
[----:B------:R1:W-:Y:S03]  /*3750*/  SYNCS.ARRIVE.TRANS64.RED.A1T0 RZ, [R10+URZ], RZ ;  /* 0x000000ff0aff79a7 */ /* 0x0003e600081004ff */
[----:B------:R1:W-:Y:S01]  /*3760*/  ATOMS.XOR RZ, [R12], R5 ;  /* 0x000000050cff738c */ /* 0x0003e20003800000 */
[----:B------:R-:W-:Y:S05]  /*3770*/  BRA `(.L_x_82) ;  /* 0x0000000000107947 */ /* 0x000fea0003800000 */
.L_x_75:
[----:B------:R-:W-:Y:S02]  /*3780*/  MOV R5, 0xffffffff ;  /* 0xffffffff00057802 */ /* 0x000fe40000000f00 */
[----:B------:R-:W-:-:S03]  /*3790*/  MOV R6, 0x37c0 ;  /* 0x000037c000067802 */ /* 0x000fc60000000f00 */
[----:B------:R1:W-:Y:S04]  /*37a0*/  STS [R8+0x120], R5 ;  /* 0x0001200508007388 */ /* 0x0003e80000000800 */
[----:B-1----:R-:W-:Y:S05]  /*37b0*/  CALL.REL.NOINC `($__internal_1_$__cuda_sm10x_tcgen05_guardrail_trap_phase_invalid_during_alloc) ;  /* 0x000000b000d07944 */ /* 0x002fea0003c00000 */
.L_x_82:
[----:B------:R-:W-:Y:S05]  /*37c0*/  WARPSYNC.ALL ;  /* 0x0000000000007948 */ /* 0x000fea0003800000 */
[----:B------:R-:W-:Y:S01]  /*37d0*/  NOP ;  /* 0x0000000000007918 */ /* 0x000fe20000000000 */
[----:B------:R-:W3:Y:S08]  /*37e0*/  S2UR UR4, SR_CgaCtaId ;  /* 0x00000000000479c3 */ /* 0x000ef00000008800 */
[----:B------:R-:W-:Y:S06]  /*37f0*/  BAR.SYNC.DEFER_BLOCKING 0x5, 0x1a0 ;  /* 0x0146800000007b1d */ /* 0x000fec0000010000 */
[----:B------:R-:W-:-:S02]  /*3800*/  UMOV UR34, 0x400 ;  /* 0x0000040000227882 */ /* 0x000fc40000000000 */
[----:B------:R-:W4:Y:S01]  /*3810*/  S2UR UR5, SR_CTAID.X ;  /* 0x00000000000579c3 */ /* 0x000f220000002500 */
[----:B-123--:R-:W-:-:S04]  /*3820*/  MOV R7, UR4 ;  /* 0x0000000400077c02 */ /* 0x00efc80008000f00 */
[----:B------:R-:W-:Y:S01]  /*3830*/  R2UR UR4, R7 ;  /* 0x00000000070472ca */ /* 0x000fe200000e0000 */
[----:B----4-:R-:W-:-:S04]  /*3840*/  ULOP3.LUT UR5, UR5, 0x1, URZ, 0xc0, !UPT ;  /* 0x0000000105057892 */ /* 0x010fc8000f8ec0ff */
[----:B------:R-:W-:-:S08]  /*3850*/  UISETP.NE.AND UP0, UPT, UR5, URZ, UPT ;  /* 0x000000ff0500728c */ /* 0x000fd0000bf05270 */
[----:B------:R-:W-:-:S09]  /*3860*/  ULEA UR34, UR4, UR34, 0x18 ;  /* 0x0000002204227291 */ /* 0x000fd2000f8ec0ff */
[----:B------:R-:W1:Y:S01]  /*3870*/  LDS R5, [UR34+0x120] ;  /* 0x00012022ff057984 */ /* 0x000e620008000800 */
[----:B------:R-:W-:Y:S05]  /*3880*/  BRA.U UP0, `(.L_x_85) ;  /* 0x0000004500407547 */ /* 0x000fea000b800000 */
[----:B------:R-:W2:Y:S01]  /*3890*/  SYNCS.PHASECHK.TRANS64.TRYWAIT P0, [UR34], RZ ;  /* 0x000000ffff0075a7 */ /* 0x000ea20008001122 */
[----:B------:R-:W-:Y:S01]  /*38a0*/  HFMA2 R9, -RZ, RZ, -0.0 , 0 ;  /* 0x80000000ff097431 */ /* 0x000fe200000001ff */
[----:B--2---:R-:W-:Y:S06]  /*38b0*/  @!P0 BRA `(.L_x_86) ;  /* 0x000000a400208947 */ /* 0x004fec0003800000 */
.L_x_200:
[----:B------:R-:W3:Y:S01]  /*38c0*/  SYNCS.PHASECHK.TRANS64.TRYWAIT P0, [UR34+0x48], R9 ;  /* 0x00004809ff0075a7 */ /* 0x000ee20008001122 */
[----:B------:R-:W-:Y:S01]  /*38d0*/  UIADD3 UR5, UPT, UPT, UR34, 0x4400, URZ ;  /* 0x0000440022057890 */ /* 0x000fe2000fffe0ff */
[----:B------:R-:W-:Y:S01]  /*38e0*/  R2UR UR6, R3 ;  /* 0x00000000030672ca */ /* 0x000fe200000e0000 */
[----:B------:R-:W-:Y:S01]  /*38f0*/  UIADD3 UR4, UPT, UPT, UR34, 0x400, URZ ;  /* 0x0000040022047890 */ /* 0x000fe2000fffe0ff */
[----:B------:R-:W-:Y:S01]  /*3900*/  IMAD.MOV.U32 R8, RZ, RZ, RZ ;  /* 0x000000ffff087224 */ /* 0x000fe200078e00ff */
[----:B------:R-:W-:Y:S01]  /*3910*/  USHF.R.U32.HI UR5, URZ, 0x4, UR5 ;  /* 0x00000004ff057899 */ /* 0x000fe20008011605 */
[----:B--2---:R-:W-:Y:S01]  /*3920*/  IMAD.MOV.U32 R6, RZ, RZ, RZ ;  /* 0x000000ffff067224 */ /* 0x004fe200078e00ff */
[----:B------:R-:W-:Y:S02]  /*3930*/  USHF.R.U32.HI UR4, URZ, 0x4, UR4 ;  /* 0x00000004ff047899 */ /* 0x000fe40008011604 */
[----:B------:R-:W-:Y:S01]  /*3940*/  ULOP3.LUT UR12, UR5, 0x3fc0, URZ, 0xc0, !UPT ;  /* 0x00003fc0050c7892 */ /* 0x000fe2000f8ec0ff */
[----:B------:R-:W-:Y:S01]  /*3950*/  R2UR UR47, R8 ;  /* 0x00000000082f72ca */ /* 0x000fe200000e0000 */
        /* <DEDUP_REMOVED lines=8> */
[----:B------:R-:W-:Y:S01]  /*39e0*/  UMOV UR62, 0x0 ;  /* 0x00000000003e7882 */ /* 0x000fe20000000000 */
        /* <DEDUP_REMOVED lines=15> */
[----:B------:R-:W-:Y:S01]  /*3ae0*/  UIADD3 UR39, UPT, UPT, UR34, 0x40, URZ ;  /* 0x0000004022277890 */ /* 0x000fe2000fffe0ff */
[----:B------:R-:W-:Y:S01]  /*3af0*/  R2UR UR42, R6 ;  /* 0x00000000062a72ca */ /* 0x000fe200000e0000 */
[----:B------:R-:W-:Y:S01]  /*3b00*/  UMOV UR64, 0x3 ;  /* 0x0000000300407882 */ /* 0x000fe20000000000 */
[----:B------:R-:W-:Y:S01]  /*3b10*/  UIADD3 UR38, UPT, UPT, UR34, 0x8, URZ ;  /* 0x0000000822267890 */ /* 0x000fe2000fffe0ff */
[----:B------:R-:W-:Y:S01]  /*3b20*/  R2UR UR41, R8 ;  /* 0x00000000082972ca */ /* 0x000fe200000e0000 */
[----:B------:R-:W-:Y:S01]  /*3b30*/  UIADD3 UR36, UPT, UPT, UR12, 0x2, URZ ;  /* 0x000000020c247890 */ /* 0x000fe2000fffe0ff */
[----:B------:R-:W-:Y:S01]  /*3b40*/  R2UR UR40, R6 ;  /* 0x00000000062872ca */ /* 0x000fe200000e0000 */
[----:B------:R-:W-:-:S02]  /*3b50*/  UIADD3 UR32, UPT, UPT, UR10, 0x2, URZ ;  /* 0x000000020a207890 */ /* 0x000fc4000fffe0ff */
[----:B------:R-:W-:Y:S02]  /*3b60*/  UIADD3 UR30, UPT, UPT, UR12, 0x4, URZ ;  /* 0x000000040c1e7890 */ /* 0x000fe4000fffe0ff */
[----:B------:R-:W-:Y:S02]  /*3b70*/  UIADD3 UR28, UPT, UPT, UR10, 0x4, URZ ;  /* 0x000000040a1c7890 */ /* 0x000fe4000fffe0ff */
[----:B------:R-:W-:Y:S02]  /*3b80*/  UIADD3 UR26, UPT, UPT, UR12, 0x6, URZ ;  /* 0x000000060c1a7890 */ /* 0x000fe4000fffe0ff */
[----:B------:R-:W-:Y:S02]  /*3b90*/  UIADD3 UR24, UPT, UPT, UR10, 0x6, URZ ;  /* 0x000000060a187890 */ /* 0x000fe4000fffe0ff */
[----:B------:R-:W-:Y:S02]  /*3ba0*/  UIADD3 UR22, UPT, UPT, UR12, 0x400, URZ ;  /* 0x000004000c167890 */ /* 0x000fe4000fffe0ff */
[----:B------:R-:W-:-:S02]  /*3bb0*/  UIADD3 UR20, UPT, UPT, UR10, 0x200, URZ ;  /* 0x000002000a147890 */ /* 0x000fc4000fffe0ff */
[----:B------:R-:W-:Y:S02]  /*3bc0*/  UIADD3 UR18, UPT, UPT, UR12, 0x402, URZ ;  /* 0x000004020c127890 */ /* 0x000fe4000fffe0ff */
[----:B------:R-:W-:Y:S02]  /*3bd0*/  UIADD3 UR16, UPT, UPT, UR10, 0x202, URZ ;  /* 0x000002020a107890 */ /* 0x000fe4000fffe0ff */
[----:B------:R-:W-:Y:S02]  /*3be0*/  UIADD3 UR14, UPT, UPT, UR12, 0x404, URZ ;  /* 0x000004040c0e7890 */ /* 0x000fe4000fffe0ff */
[----:B------:R-:W-:Y:S01]  /*3bf0*/  UIADD3 UR8, UPT, UPT, UR10, 0x204, URZ ;  /* 0x000002040a087890 */ /* 0x000fe2000fffe0ff */
[----:B------:R-:W-:Y:S01]  /*3c00*/  UMOV UR13, 0x40004040 ;  /* 0x40004040000d7882 */ /* 0x000fe20000000000 */
[----:B------:R-:W-:Y:S01]  /*3c10*/  UIADD3 UR6, UPT, UPT, UR12, 0x406, URZ ;  /* 0x000004060c067890 */ /* 0x000fe2000fffe0ff */
[----:B------:R-:W-:Y:S01]  /*3c20*/  UMOV UR11, 0x40004040 ;  /* 0x40004040000b7882 */ /* 0x000fe20000000000 */
[----:B------:R-:W-:Y:S01]  /*3c30*/  UIADD3 UR4, UPT, UPT, UR10, 0x206, URZ ;  /* 0x000002060a047890 */ /* 0x000fe2000fffe0ff */
        /* <DEDUP_REMOVED lines=14> */
[----:B---3--:R-:W-:Y:S05]  /*3d20*/  @!P0 BRA `(.L_x_87) ;  /* 0x000000a0001c8947 */ /* 0x008fea0003800000 */
.L_x_202:
[----:B------:R3:W-:Y:S01]  /*3d30*/  UTCHMMA.2CTA gdesc[UR12], gdesc[UR10], tmem[UR47], tmem[UR62], idesc[UR63], !UPT ;  /* 0x00ff3e0a0c0075ea */ /* 0x0007e2000fa0002f */
[----:B------:R3:W-:Y:S01]  /*3d40*/  UTCHMMA.2CTA gdesc[UR36], gdesc[UR32], tmem[UR46], tmem[UR60], idesc[UR61], UPT ;  /* 0x00ff3c20240075ea */ /* 0x0007e2000ba0002e */
[----:B------:R3:W-:Y:S01]  /*3d50*/  UTCHMMA.2CTA gdesc[UR30], gdesc[UR28], tmem[UR45], tmem[UR58], idesc[UR59], UPT ;  /* 0x00ff3a1c1e0075ea */ /* 0x0007e2000ba0002d */
[----:B------:R3:W-:Y:S01]  /*3d60*/  UTCHMMA.2CTA gdesc[UR26], gdesc[UR24], tmem[UR44], tmem[UR56], idesc[UR57], UPT ;  /* 0x00ff38181a0075ea */ /* 0x0007e2000ba0002c */
[----:B------:R3:W-:Y:S01]  /*3d70*/  UTCHMMA.2CTA gdesc[UR22], gdesc[UR20], tmem[UR43], tmem[UR54], idesc[UR55], UPT ;  /* 0x00ff3614160075ea */ /* 0x0007e2000ba0002b */
[----:B------:R3:W-:Y:S01]  /*3d80*/  UTCHMMA.2CTA gdesc[UR18], gdesc[UR16], tmem[UR42], tmem[UR52], idesc[UR53], UPT ;  /* 0x00ff3410120075ea */ /* 0x0007e2000ba0002a */
[----:B------:R3:W-:Y:S01]  /*3d90*/  UTCHMMA.2CTA gdesc[UR14], gdesc[UR8], tmem[UR41], tmem[UR50], idesc[UR51], UPT ;  /* 0x00ff32080e0075ea */ /* 0x0007e2000ba00029 */
[----:B------:R3:W-:Y:S01]  /*3da0*/  UTCHMMA.2CTA gdesc[UR6], gdesc[UR4], tmem[UR40], tmem[UR48], idesc[UR49], UPT ;  /* 0x00ff3004060075ea */ /* 0x0007e2000ba00028 */
[----:B------:R3:W-:Y:S01]  /*3db0*/  UTCBAR.2CTA.MULTICAST [UR39], URZ, UR64 ;  /* 0x000000ff270073e9 */ /* 0x0007e20008200840 */
[----:B------:R3:W-:Y:S01]  /*3dc0*/  UTCBAR.2CTA.MULTICAST [UR38], URZ, UR35 ;  /* 0x000000ff260073e9 */ /* 0x0007e20008200823 */
[----:B------:R-:W4:Y:S02]  /*3dd0*/  SYNCS.PHASECHK.TRANS64.TRYWAIT P0, [UR34+0x10], RZ ;  /* 0x000010ffff0075a7 */ /* 0x000f240008001122 */
[----:B---34-:R-:W-:Y:S05]  /*3de0*/  @!P0 BRA `(.L_x_88) ;  /* 0x000000a0000c8947 */ /* 0x018fea0003800000 */
.L_x_204:
[----:B------:R-:W3:Y:S01]  /*3df0*/  SYNCS.PHASECHK.TRANS64.TRYWAIT P0, [UR34+0x58], R9 ;  /* 0x00005809ff0075a7 */ /* 0x000ee20008001122 */
[----:B------:R-:W-:Y:S01]  /*3e00*/  UIADD3 UR5, UPT, UPT, UR34, 0xc400, URZ ;  /* 0x0000c40022057890 */ /* 0x000fe2000fffe0ff */
[----:B------:R-:W-:Y:S01]  /*3e10*/  IMAD.MOV.U32 R8, RZ, RZ, 0x100 ;  /* 0x00000100ff087424 */ /* 0x000fe200078e00ff */
[----:B------:R-:W-:Y:S01]  /*3e20*/  UIADD3 UR4, UPT, UPT, UR34, 0x1c400, URZ ;  /* 0x0001c40022047890 */ /* 0x000fe2000fffe0ff */
[----:B--2---:R-:W-:Y:S01]  /*3e30*/  IMAD.MOV.U32 R6, RZ, RZ, 0x100 ;  /* 0x00000100ff067424 */ /* 0x004fe200078e00ff */
[----:B------:R-:W-:Y:S02]  /*3e40*/  USHF.R.U32.HI UR5, URZ, 0x4, UR5 ;  /* 0x00000004ff057899 */ /* 0x000fe40008011605 */
[----:B------:R-:W-:Y:S01]  /*3e50*/  USHF.R.U32.HI UR4, URZ, 0x4, UR4 ;  /* 0x00000004ff047899 */ /* 0x000fe20008011604 */
        /* <DEDUP_REMOVED lines=61> */
.L_x_206:
[----:B------:R3:W-:Y:S01]  /*4230*/  UTCHMMA.2CTA gdesc[UR8], gdesc[UR6], tmem[UR49], tmem[UR64], idesc[UR65], !UPT ;  /* 0x00ff4006080075ea */ /* 0x0007e2000fa00031 */
[----:B------:R4:W-:Y:S01]  /*4240*/  UTCHMMA.2CTA gdesc[UR40], gdesc[UR38], tmem[UR47], tmem[UR62], idesc[UR63], UPT ;  /* 0x00ff3e26280075ea */ /* 0x0009e2000ba0002f */
[----:B------:R5:W-:Y:S01]  /*4250*/  UTCHMMA.2CTA gdesc[UR36], gdesc[UR32], tmem[UR48], tmem[UR60], idesc[UR61], UPT ;  /* 0x00ff3c20240075ea */ /* 0x000be2000ba00030 */
[----:B------:R-:W-:Y:S01]  /*4260*/  UTCHMMA.2CTA gdesc[UR30], gdesc[UR28], tmem[UR46], tmem[UR58], idesc[UR59], UPT ;  /* 0x00ff3a1c1e0075ea */ /* 0x000fe2000ba0002e */
[----:B------:R-:W-:Y:S01]  /*4270*/  UTCHMMA.2CTA gdesc[UR26], gdesc[UR24], tmem[UR45], tmem[UR56], idesc[UR57], UPT ;  /* 0x00ff38181a0075ea */ /* 0x000fe2000ba0002d */
[----:B------:R2:W-:Y:S01]  /*4280*/  UTCHMMA.2CTA gdesc[UR22], gdesc[UR20], tmem[UR44], tmem[UR54], idesc[UR55], UPT ;  /* 0x00ff3614160075ea */ /* 0x0005e2000ba0002c */
[----:B------:R-:W-:Y:S01]  /*4290*/  UTCHMMA.2CTA gdesc[UR18], gdesc[UR16], tmem[UR43], tmem[UR52], idesc[UR53], UPT ;  /* 0x00ff3410120075ea */ /* 0x000fe2000ba0002b */
[----:B------:R1:W-:Y:S01]  /*42a0*/  UTCHMMA.2CTA gdesc[UR14], gdesc[UR4], tmem[UR42], tmem[UR50], idesc[UR51], UPT ;  /* 0x00ff32040e0075ea */ /* 0x0003e2000ba0002a */
[----:B------:R1:W-:Y:S01]  /*42b0*/  UTCBAR.2CTA.MULTICAST [UR35], URZ, UR66 ;  /* 0x000000ff230073e9 */ /* 0x0003e20008200842 */
[----:B------:R-:W1:Y:S01]  /*42c0*/  SYNCS.PHASECHK.TRANS64.TRYWAIT P0, [UR34+0x48], RZ ;  /* 0x000048ffff0075a7 */ /* 0x000e620008001122 */
[----:B------:R-:W-:Y:S01]  /*42d0*/  IMAD.MOV.U32 R8, RZ, RZ, RZ ;  /* 0x000000ffff087224 */ /* 0x000fe200078e00ff */
[----:B------:R-:W-:Y:S01]  /*42e0*/  R2UR UR67, R3 ;  /* 0x00000000034372ca */ /* 0x000fe200000e0000 */
[----:B------:R-:W-:-:S02]  /*42f0*/  IMAD.MOV.U32 R10, RZ, RZ, 0x8 ;  /* 0x00000008ff0a7424 */ /* 0x000fc400078e00ff */
[----:B--2---:R-:W-:Y:S02]  /*4300*/  IMAD.MOV.U32 R6, RZ, RZ, 0x80 ;  /* 0x00000080ff067424 */ /* 0x004fe400078e00ff */
[----:B------:R-:W-:Y:S01]  /*4310*/  IMAD.MOV.U32 R9, RZ, RZ, 0x80 ;  /* 0x00000080ff097424 */ /* 0x000fe200078e00ff */
[----:B---3--:R-:W-:Y:S01]  /*4320*/  UMOV UR64, 0x0 ;  /* 0x0000000000407882 */ /* 0x008fe20000000000 */
[----:B----4-:R-:W-:Y:S01]  /*4330*/  R2UR UR47, R8 ;  /* 0x00000000082f72ca */ /* 0x010fe200000e0000 */
[----:B------:R-:W-:Y:S01]  /*4340*/  IMAD.MOV.U32 R8, RZ, RZ, 0x10 ;  /* 0x00000010ff087424 */ /* 0x000fe200078e00ff */
[----:B-----5:R-:W-:Y:S01]  /*4350*/  R2UR UR48, R6 ;  /* 0x00000000063072ca */ /* 0x020fe200000e0000 */
[----:B------:R-:W-:Y:S01]  /*4360*/  UMOV UR65, 0x10210490 ;  /* 0x1021049000417882 */ /* 0x000fe20000000000 */
[----:B------:R-:W-:Y:S01]  /*4370*/  R2UR UR44, R10 ;  /* 0x000000000a2c72ca */ /* 0x000fe200000e0000 */
[----:B------:R-:W-:Y:S01]  /*4380*/  IMAD.MOV.U32 R10, RZ, RZ, 0x18 ;  /* 0x00000018ff0a7424 */ /* 0x000fe200078e00ff */
[----:B-1----:R-:W-:Y:S01]  /*4390*/  R2UR UR42, R8 ;  /* 0x00000000082a72ca */ /* 0x002fe200000e0000 */
[----:B------:R-:W-:Y:S01]  /*43a0*/  IMAD.MOV.U32 R8, RZ, RZ, 0x20 ;  /* 0x00000020ff087424 */ /* 0x000fe200078e00ff */
[----:B------:R-:W-:Y:S01]  /*43b0*/  UIADD3 UR4, UPT, UPT, UR34, 0x14400, URZ ;  /* 0x0001440022047890 */ /* 0x000fe2000fffe0ff */
[C---:B------:R-:W-:Y:S01]  /*43c0*/  R2UR UR45, R9.reuse ;  /* 0x00000000092d72ca */ /* 0x040fe200000e0000 */
[----:B------:R-:W-:Y:S01]  /*43d0*/  UMOV UR62, 0x0 ;  /* 0x00000000003e7882 */ /* 0x000fe20000000000 */
[----:B------:R-:W-:Y:S01]  /*43e0*/  R2UR UR43, R6 ;  /* 0x00000000062b72ca */ /* 0x000fe200000e0000 */
[----:B------:R-:W-:Y:S01]  /*43f0*/  USHF.R.U32.HI UR4, URZ, 0x4, UR4 ;  /* 0x00000004ff047899 */ /* 0x000fe20008011604 */
[----:B------:R-:W-:Y:S01]  /*4400*/  R2UR UR38, R8 ;  /* 0x00000000082672ca */ /* 0x000fe200000e0000 */
[----:B------:R-:W-:Y:S01]  /*4410*/  IMAD.MOV.U32 R8, RZ, RZ, 0x28 ;  /* 0x00000028ff087424 */ /* 0x000fe200078e00ff */
[----:B------:R-:W-:Y:S01]  /*4420*/  R2UR UR40, R10 ;  /* 0x000000000a2872ca */ /* 0x000fe200000e0000 */
[----:B------:R-:W-:Y:S01]  /*4430*/  ULOP3.LUT UR4, UR4, 0x3fc0, URZ, 0xc0, !UPT ;  /* 0x00003fc004047892 */ /* 0x000fe2000f8ec0ff */
[----:B------:R-:W-:Y:S01]  /*4440*/  R2UR UR41, R9 ;  /* 0x00000000092972ca */ /* 0x000fe200000e0000 */
[----:B------:R-:W-:Y:S01]  /*4450*/  UMOV UR63, 0x10210490 ;  /* 0x10210490003f7882 */ /* 0x000fe20000000000 */
[----:B------:R-:W-:Y:S01]  /*4460*/  R2UR UR37, R8 ;  /* 0x00000000082572ca */ /* 0x000fe200000e0000 */
[----:B------:R-:W-:Y:S01]  /*4470*/  IMAD.MOV.U32 R8, RZ, RZ, 0x30 ;  /* 0x00000030ff087424 */ /* 0x000fe200078e00ff */
[----:B------:R-:W-:Y:S01]  /*4480*/  R2UR UR39, R6 ;  /* 0x00000000062772ca */ /* 0x000fe200000e0000 */
[----:B------:R-:W-:Y:S01]  /*4490*/  UMOV UR60, 0x0 ;  /* 0x00000000003c7882 */ /* 0x000fe20000000000 */
[----:B------:R-:W-:Y:S01]  /*44a0*/  UMOV UR61, 0x10210490 ;  /* 0x10210490003d7882 */ /* 0x000fe20000000000 */
[----:B------:R-:W-:Y:S01]  /*44b0*/  UMOV UR58, 0x0 ;  /* 0x00000000003a7882 */ /* 0x000fe20000000000 */
[----:B------:R-:W-:Y:S01]  /*44c0*/  R2UR UR33, R8 ;  /* 0x00000000082172ca */ /* 0x000fe200000e0000 */
[----:B------:R-:W-:Y:S01]  /*44d0*/  IMAD.MOV.U32 R8, RZ, RZ, 0x38 ;  /* 0x00000038ff087424 */ /* 0x000fe200078e00ff */
        /* <DEDUP_REMOVED lines=9> */
[C---:B------:R-:W-:Y:S01]  /*4570*/  R2UR UR36, R6.reuse ;  /* 0x00000000062472ca */ /* 0x040fe200000e0000 */
[----:B------:R-:W-:Y:S01]  /*4580*/  UIADD3 UR29, UPT, UPT, UR34, 0x18, URZ ;  /* 0x00000018221d7890 */ /* 0x000fe2000fffe0ff */
[----:B------:R-:W-:Y:S01]  /*4590*/  R2UR UR35, R6 ;  /* 0x00000000062372ca */ /* 0x000fe200000e0000 */
[----:B------:R-:W-:Y:S01]  /*45a0*/  ULOP3.LUT UR28, UR67, 0xffff, URZ, 0xc0, !UPT ;  /* 0x0000ffff431c7892 */ /* 0x000fe2000f8ec0ff */
[----:B------:R-:W-:Y:S01]  /*45b0*/  R2UR UR31, R8 ;  /* 0x00000000081f72ca */ /* 0x000fe200000e0000 */
[----:B------:R-:W-:Y:S01]  /*45c0*/  UIADD3 UR26, UPT, UPT, UR4, 0x80, URZ ;  /* 0x00000080041a7890 */ /* 0x000fe2000fffe0ff */
[----:B------:R-:W-:Y:S01]  /*45d0*/  R2UR UR32, R6 ;  /* 0x00000000062072ca */ /* 0x000fe200000e0000 */
        /* <DEDUP_REMOVED lines=14> */
[----:B------:R-:W-:Y:S05]  /*46c0*/  @!P0 BRA `(.L_x_90) ;  /* 0x00000098000c8947 */ /* 0x000fea0003800000 */
.L_x_208:
[----:B------:R-:W-:Y:S01]  /*46d0*/  UTCHMMA.2CTA tmem[UR47], gdesc[UR4], tmem[UR48], tmem[UR64], idesc[UR65], !UPT ;  /* 0x00ff40042f0079ea */ /* 0x000fe2000fa00030 */
[----:B------:R2:W-:Y:S01]  /*46e0*/  UTCHMMA.2CTA tmem[UR44], gdesc[UR26], tmem[UR45], tmem[UR62], idesc[UR63], UPT ;  /* 0x00ff3e1a2c0079ea */ /* 0x0005e2000ba0002d */
[----:B------:R-:W-:Y:S01]  /*46f0*/  UTCHMMA.2CTA tmem[UR42], gdesc[UR24], tmem[UR43], tmem[UR60], idesc[UR61], UPT ;  /* 0x00ff3c182a0079ea */ /* 0x000fe2000ba0002b */
[----:B------:R-:W-:Y:S01]  /*4700*/  UTCHMMA.2CTA tmem[UR40], gdesc[UR22], tmem[UR41], tmem[UR58], idesc[UR59], UPT ;  /* 0x00ff3a16280079ea */ /* 0x000fe2000ba00029 */
[----:B------:R3:W-:Y:S01]  /*4710*/  UTCHMMA.2CTA tmem[UR38], gdesc[UR20], tmem[UR39], tmem[UR56], idesc[UR57], UPT ;  /* 0x00ff3814260079ea */ /* 0x0007e2000ba00027 */
[----:B------:R-:W-:Y:S01]  /*4720*/  UTCHMMA.2CTA tmem[UR37], gdesc[UR18], tmem[UR36], tmem[UR54], idesc[UR55], UPT ;  /* 0x00ff3612250079ea */ /* 0x000fe2000ba00024 */
[----:B------:R4:W-:Y:S01]  /*4730*/  UTCHMMA.2CTA tmem[UR33], gdesc[UR16], tmem[UR35], tmem[UR52], idesc[UR53], UPT ;  /* 0x00ff3410210079ea */ /* 0x0009e2000ba00023 */
[----:B------:R5:W-:Y:S01]  /*4740*/  UTCHMMA.2CTA tmem[UR31], gdesc[UR14], tmem[UR32], tmem[UR50], idesc[UR51], UPT ;  /* 0x00ff320e1f0079ea */ /* 0x000be2000ba00020 */
[----:B------:R1:W-:Y:S01]  /*4750*/  UTCBAR.2CTA.MULTICAST [UR29], URZ, UR28 ;  /* 0x000000ff1d0073e9 */ /* 0x0003e2000820081c */
[----:B------:R-:W1:Y:S01]  /*4760*/  SYNCS.PHASECHK.TRANS64.TRYWAIT P0, [UR34+0x140], RZ ;  /* 0x000140ffff0075a7 */ /* 0x000e620008001122 */
[----:B------:R-:W3:Y:S01]  /*4770*/  LDCU UR30, c[0x0][0x380] ;  /* 0x00007000ff1e77ac */ /* 0x000ee20008000800 */
[----:B------:R-:W-:Y:S01]  /*4780*/  IMAD.MOV.U32 R14, RZ, RZ, 0x1 ;  /* 0x00000001ff0e7424 */ /* 0x000fe200078e00ff */
[----:B------:R-:W-:Y:S01]  /*4790*/  CS2R R12, SRZ ;  /* 0x00000000000c7805 */ /* 0x000fe2000001ff00 */
[----:B------:R-:W5:Y:S01]  /*47a0*/  LDCU UR46, c[0x0][0x398] ;  /* 0x00007300ff2e77ac */ /* 0x000f620008000800 */
[----:B------:R-:W5:Y:S01]  /*47b0*/  S2UR UR49, SR_CTAID.X ;  /* 0x00000000003179c3 */ /* 0x000f620000002500 */
[----:B--2---:R-:W-:-:S02]  /*47c0*/  UIADD3 UR26, UPT, UPT, UR34, 0x2c400, URZ ;  /* 0x0002c400221a7890 */ /* 0x004fc4000fffe0ff */
[----:B---3--:R-:W-:Y:S01]  /*47d0*/  UISETP.GT.AND UP1, UPT, UR30, URZ, UPT ;  /* 0x000000ff1e00728c */ /* 0x008fe2000bf24270 */
[----:B------:R-:W-:Y:S01]  /*47e0*/  UMOV UR38, 0x0 ;  /* 0x0000000000267882 */ /* 0x000fe20000000000 */
[----:B----4-:R-:W-:Y:S01]  /*47f0*/  UIADD3 UR16, UPT, UPT, -UR30, URZ, URZ ;  /* 0x000000ff1e107290 */ /* 0x010fe2000fffe1ff */
[----:B------:R-:W-:Y:S01]  /*4800*/  UMOV UR39, 0x1 ;  /* 0x0000000100277882 */ /* 0x000fe20000000000 */
[----:B------:R-:W-:Y:S02]  /*4810*/  UIADD3 UR17, UPT, UPT, UR34, 0x18400, URZ ;  /* 0x0001840022117890 */ /* 0x000fe4000fffe0ff */
[----:B------:R-:W-:Y:S02]  /*4820*/  USHF.R.S32.HI UR16, URZ, 0x1f, UR16 ;  /* 0x0000001fff107899 */ /* 0x000fe40008011410 */
[----:B------:R-:W-:Y:S02]  /*4830*/  USHF.R.U32.HI UR26, URZ, 0x4, UR26 ;  /* 0x00000004ff1a7899 */ /* 0x000fe4000801161a */
[----:B------:R-:W-:-:S02]  /*4840*/  ULEA.HI UR16, UR16, -UR30, URZ, 0x7 ;  /* 0x8000001e10107291 */ /* 0x000fc4000f8f38ff */
[----:B------:R-:W-:Y:S02]  /*4850*/  UIADD3 UR22, UPT, UPT, UR34, 0x24400, URZ ;  /* 0x0002440022167890 */ /* 0x000fe4000fffe0ff */
[----:B------:R-:W-:Y:S02]  /*4860*/  USHF.R.S32.HI UR16, URZ, 0x7, UR16 ;  /* 0x00000007ff107899 */ /* 0x000fe40008011410 */
[----:B------:R-:W-:Y:S02]  /*4870*/  USHF.R.U32.HI UR22, URZ, 0x4, UR22 ;  /* 0x00000004ff167899 */ /* 0x000fe40008011616 */
[----:B-----5:R-:W-:-:S04]  /*4880*/  USHF.L.U32 UR24, UR49, 0x7, URZ ;  /* 0x0000000731187899 */ /* 0x020fc800080006ff */
[----:B------:R-:W-:-:S04]  /*4890*/  ULOP3.LUT UR18, UR24, 0xffffff00, URZ, 0xc0, !UPT ;  /* 0xffffff0018127892 */ /* 0x000fc8000f8ec0ff */
[----:B------:R-:W-:Y:S02]  /*48a0*/  UIADD3 UR14, UPT, UPT, -UR46, UR18, UR30 ;  /* 0x000000122e0e7290 */ /* 0x000fe4000fffe11e */
[----:B------:R-:W-:Y:S02]  /*48b0*/  UIADD3 UR18, UPT, UPT, UR30, -0x1, URZ ;  /* 0xffffffff1e127890 */ /* 0x000fe4000fffe0ff */
[----:B------:R-:W-:-:S04]  /*48c0*/  USHF.R.S32.HI UR15, URZ, 0x1f, UR14 ;  /* 0x0000001fff0f7899 */ /* 0x000fc8000801140e */
[----:B------:R-:W-:Y:S02]  /*48d0*/  ULEA.HI UR14, UR15, UR14, URZ, 0x7 ;  /* 0x0000000e0f0e7291 */ /* 0x000fe4000f8f38ff */
[----:B------:R-:W-:Y:S02]  /*48e0*/  USHF.R.S32.HI UR15, URZ, 0x1f, UR18 ;  /* 0x0000001fff0f7899 */ /* 0x000fe40008011412 */
[----:B------:R-:W-:Y:S02]  /*48f0*/  USHF.R.S32.HI UR14, URZ, 0x7, UR14 ;  /* 0x00000007ff0e7899 */ /* 0x000fe4000801140e */
[----:B------:R-:W-:Y:S02]  /*4900*/  ULEA.HI UR15, UR15, UR18, URZ, 0x7 ;  /* 0x000000120f0f7291 */ /* 0x000fe4000f8f38ff */
[----:B------:R-:W-:Y:S02]  /*4910*/  UISETP.LT.AND UP0, UPT, URZ, UR14, UPT ;  /* 0x0000000eff00728c */ /* 0x000fe4000bf01270 */
[----:B------:R-:W-:-:S02]  /*4920*/  @UP1 UIMAD.WIDE UR20, UR15, 0x2000000, UR38 ;  /* 0x020000000f1418a5 */ /* 0x000fc4000f8e0226 */
[----:B------:R-:W-:Y:S02]  /*4930*/  USEL UR15, URZ, UR14, !UP0 ;  /* 0x0000000eff0f7287 */ /* 0x000fe4000c000000 */
[----:B------:R-:W-:Y:S02]  /*4940*/  UIADD3 UR14, UPT, UPT, -UR16, URZ, URZ ;  /* 0x000000ff100e7290 */ /* 0x000fe4000fffe1ff */
[----:B------:R-:W-:Y:S02]  /*4950*/  USHF.R.U32.HI UR16, URZ, 0x4, UR17 ;  /* 0x00000004ff107899 */ /* 0x000fe40008011611 */
[----:B------:R-:W-:Y:S02]  /*4960*/  ULOP3.LUT UR17, UR26, 0x3fc0, URZ, 0xc0, !UPT ;  /* 0x00003fc01a117892 */ /* 0x000fe4000f8ec0ff */
[----:B------:R-:W-:Y:S01]  /*4970*/  ULOP3.LUT UR15, URZ, UR15, URZ, 0x33, !UPT ;  /* 0x0000000fff0f7292 */ /* 0x000fe2000f8e33ff */
[----:B------:R-:W-:-:S03]  /*4980*/  @UP1 UMOV UR14, UR21 ;  /* 0x00000015000e1c82 */ /* 0x000fc60008000000 */
[----:B------:R-:W-:Y:S01]  /*4990*/  UIADD3 UR15, UPT, UPT, UR14, UR15, URZ ;  /* 0x0000000f0e0f7290 */ /* 0x000fe2000fffe0ff */
[----:B------:R-:W-:Y:S01]  /*49a0*/  IMAD.U32 R30, RZ, RZ, UR17 ;  /* 0x00000011ff1e7e24 */ /* 0x000fe2000f8e00ff */
[----:B------:R-:W-:Y:S02]  /*49b0*/  ULOP3.LUT UR17, UR22, 0x3fc0, URZ, 0xc0, !UPT ;  /* 0x00003fc016117892 */ /* 0x000fe4000f8ec0ff */
[----:B------:R-:W-:Y:S02]  /*49c0*/  ULOP3.LUT UR14, UR16, 0x3fc0, URZ, 0xc0, !UPT ;  /* 0x00003fc0100e7892 */ /* 0x000fe4000f8ec0ff */
[----:B------:R-:W-:Y:S01]  /*49d0*/  MOV R28, UR15 ;  /* 0x0000000f001c7c02 */ /* 0x000fe20008000f00 */
[----:B------:R-:W-:Y:S01]  /*49e0*/  UISETP.GE.AND UP0, UPT, UR15, 0x1, UPT ;  /* 0x000000010f00788c */ /* 0x000fe2000bf06270 */
[----:B------:R-:W-:Y:S02]  /*49f0*/  IMAD.U32 R29, RZ, RZ, UR17 ;  /* 0x00000011ff1d7e24 */ /* 0x000fe4000f8e00ff */
[----:B------:R-:W-:Y:S01]  /*4a00*/  MOV R27, UR14 ;  /* 0x0000000e001b7c02 */ /* 0x000fe20008000f00 */
[----:B-1----:R-:W-:Y:S07]  /*4a10*/  @!P0 BRA `(.L_x_91) ;  /* 0x0000009400508947 */ /* 0x002fee0003800000 */
.L_x_210:
[----:B------:R-:W-:Y:S01]  /*4a20*/  CS2R R10, SRZ ;  /* 0x00000000000a7805 */ /* 0x000fe2000001ff00 */
[----:B------:R-:W-:Y:S01]  /*4a30*/  UMOV UR14, URZ ;  /* 0x000000ff000e7c82 */ /* 0x000fe20008000000 */
[----:B------:R-:W-:Y:S05]  /*4a40*/  BRA.U !UP0, `(.L_x_92) ;  /* 0x0000002508a47547 */ /* 0x000fea000b800000 */
[----:B------:R-:W-:Y:S01]  /*4a50*/  R2UR UR15, R29 ;  /* 0x000000001d0f72ca */ /* 0x000fe200000e0000 */
[----:B------:R-:W-:Y:S01]  /*4a60*/  UIADD3 UR40, UPT, UPT, UR12, 0x406, URZ ;  /* 0x000004060c287890 */ /* 0x000fe2000fffe0ff */
[----:B------:R-:W-:Y:S01]  /*4a70*/  R2UR UR14, R30 ;  /* 0x000000001e0e72ca */ /* 0x000fe200000e0000 */
[----:B------:R-:W-:Y:S01]  /*4a80*/  UIADD3 UR64, UPT, UPT, UR12, 0x2, URZ ;  /* 0x000000020c407890 */ /* 0x000fe2000fffe0ff */
[----:B------:R-:W-:Y:S01]  /*4a90*/  MOV.SPILL R14, UR4 ;  /* 0x00000004000e7c02 */ /* 0x000fe20009000f00 */
[----:B------:R-:W-:Y:S01]  /*4aa0*/  UIADD3 UR60, UPT, UPT, UR12, 0x4, URZ ;  /* 0x000000040c3c7890 */ /* 0x000fe2000fffe0ff */
[----:B-1----:R-:W-:Y:S01]  /*4ab0*/  MOV.SPILL R6, UR53 ;  /* 0x0000003500067c02 */ /* 0x002fe20009000f00 */
[----:B------:R-:W-:Y:S01]  /*4ac0*/  UIADD3 UR56, UPT, UPT, UR12, 0x6, URZ ;  /* 0x000000060c387890 */ /* 0x000fe2000fffe0ff */
[----:B------:R-:W-:Y:S01]  /*4ad0*/  MOV.SPILL R17, UR57 ;  /* 0x0000003900117c02 */ /* 0x000fe20009000f00 */
[----:B------:R-:W-:Y:S01]  /*4ae0*/  UIADD3 UR54, UPT, UPT, UR12, 0x400, URZ ;  /* 0x000004000c367890 */ /* 0x000fe2000fffe0ff */
[----:B------:R-:W-:Y:S01]  /*4af0*/  R2UR.FILL UR53, R6 ;  /* 0x00000000063572ca */ /* 0x000fe200004e0000 */
[----:B------:R-:W-:Y:S01]  /*4b00*/  UIADD3 UR50, UPT, UPT, UR10, 0x2, URZ ;  /* 0x000000020a327890 */ /* 0x000fe2000fffe0ff */
[----:B------:R-:W-:Y:S01]  /*4b10*/  MOV.SPILL R6, UR40 ;  /* 0x0000002800067c02 */ /* 0x000fe20009000f00 */
[----:B------:R-:W-:Y:S01]  /*4b20*/  UIADD3 UR16, UPT, UPT, UR15, 0x200, URZ ;  /* 0x000002000f107890 */ /* 0x000fe2000fffe0ff */
[----:B------:R-:W-:Y:S01]  /*4b30*/  R2UR UR15, R27 ;  /* 0x000000001b0f72ca */ /* 0x000fe200000e0000 */
[----:B------:R-:W-:Y:S01]  /*4b40*/  UIADD3 UR4, UPT, UPT, UR14, 0x200, URZ ;  /* 0x000002000e047890 */ /* 0x000fe2000fffe0ff */
[----:B------:R-:W-:Y:S01]  /*4b50*/  MOV.SPILL R15, UR5 ;  /* 0x00000005000f7c02 */ /* 0x000fe20009000f00 */
[----:B------:R-:W-:Y:S01]  /*4b60*/  UIADD3 UR48, UPT, UPT, UR10, 0x4, URZ ;  /* 0x000000040a307890 */ /* 0x000fe2000fffe0ff */
[----:B------:R-:W-:Y:S01]  /*4b70*/  IMAD.U32 R78, RZ, RZ, UR64 ;  /* 0x00000040ff4e7e24 */ /* 0x000fe2000f8e00ff */
[----:B------:R-:W-:Y:S01]  /*4b80*/  UMOV UR14, URZ ;  /* 0x000000ff000e7c82 */ /* 0x000fe20008000000 */
[----:B------:R-:W-:Y:S01]  /*4b90*/  UIADD3 UR46, UPT, UPT, UR10, 0x6, URZ ;  /* 0x000000060a2e7890 */ /* 0x000fe2000fffe0ff */
[----:B------:R-:W-:Y:S01]  /*4ba0*/  MOV.SPILL R46, UR14 ;  /* 0x0000000e002e7c02 */ /* 0x000fe20009000f00 */
[----:B------:R-:W-:Y:S01]  /*4bb0*/  IMAD.U32 R25, RZ, RZ, UR4 ;  /* 0x00000004ff197e24 */ /* 0x000fe2000f8e00ff */
[----:B------:R-:W-:Y:S01]  /*4bc0*/  R2UR UR14, R3 ;  /* 0x00000000030e72ca */ /* 0x000fe200000e0000 */
[----:B------:R-:W-:Y:S01]  /*4bd0*/  UIADD3 UR4, UPT, UPT, UR12, 0x402, URZ ;  /* 0x000004020c047890 */ /* 0x000fe2000fffe0ff */
[----:B------:R-:W-:Y:S01]  /*4be0*/  IMAD.U32 R74, RZ, RZ, UR60 ;  /* 0x0000003cff4a7e24 */ /* 0x000fe2000f8e00ff */
[----:B------:R-:W-:Y:S01]  /*4bf0*/  UIADD3 UR40, UPT, UPT, UR10, 0x202, URZ ;  /* 0x000002020a287890 */ /* 0x000fe2000fffe0ff */
[----:B------:R-:W-:Y:S01]  /*4c00*/  IMAD.U32 R70, RZ, RZ, UR56 ;  /* 0x00000038ff467e24 */ /* 0x000fe2000f8e00ff */
[----:B------:R-:W-:Y:S01]  /*4c10*/  UIADD3 UR30, UPT, UPT, UR15, 0x180, URZ ;  /* 0x000001800f1e7890 */ /* 0x000fe2000fffe0ff */
[----:B------:R-:W-:Y:S01]  /*4c20*/  IMAD.U32 R66, RZ, RZ, UR54 ;  /* 0x00000036ff427e24 */ /* 0x000fe2000f8e00ff */
[----:B------:R-:W-:Y:S01]  /*4c30*/  UIADD3 UR28, UPT, UPT, UR15, 0x200, URZ ;  /* 0x000002000f1c7890 */ /* 0x000fe2000fffe0ff */
[----:B------:R-:W-:Y:S01]  /*4c40*/  IMAD.U32 R62, RZ, RZ, UR4 ;  /* 0x00000004ff3e7e24 */ /* 0x000fe2000f8e00ff */
[----:B------:R-:W-:Y:S01]  /*4c50*/  UIADD3 UR26, UPT, UPT, UR15, 0x280, URZ ;  /* 0x000002800f1a7890 */ /* 0x000fe2000fffe0ff */
[----:B------:R-:W-:Y:S01]  /*4c60*/  R2UR.FILL UR4, R14 ;  /* 0x000000000e0472ca */ /* 0x000fe200004e0000 */
[----:B------:R-:W-:Y:S01]  /*4c70*/  UIADD3 UR38, UPT, UPT, UR10, 0x206, URZ ;  /* 0x000002060a267890 */ /* 0x000fe2000fffe0ff */
[----:B------:R-:W-:Y:S01]  /*4c80*/  MOV.SPILL R38, UR30 ;  /* 0x0000001e00267c02 */ /* 0x000fe20009000f00 */
[----:B------:R-:W-:Y:S01]  /*4c90*/  UIADD3 UR36, UPT, UPT, UR15, 0x80, URZ ;  /* 0x000000800f247890 */ /* 0x000fe2000fffe0ff */
[----:B------:R-:W-:Y:S01]  /*4ca0*/  MOV.SPILL R42, UR28 ;  /* 0x0000001c002a7c02 */ /* 0x000fe20009000f00 */
[----:B------:R-:W-:Y:S01]  /*4cb0*/  UIADD3 UR32, UPT, UPT, UR15, 0x100, URZ ;  /* 0x000001000f207890 */ /* 0x000fe2000fffe0ff */
[----:B------:R-:W-:Y:S01]  /*4cc0*/  MOV.SPILL R44, UR26 ;  /* 0x0000001a002c7c02 */ /* 0x000fe20009000f00 */
        /* <DEDUP_REMOVED lines=8> */
[----:B------:R-:W-:Y:S01]  /*4d50*/  ULOP3.LUT UR16, UR14, 0xffff, URZ, 0xc0, !UPT ;  /* 0x0000ffff0e107892 */ /* 0x000fe2000f8ec0ff */
[----:B------:R-:W-:Y:S01]  /*4d60*/  MOV.SPILL R19, UR65 ;  /* 0x0000004100137c02 */ /* 0x000fe20009000f00 */
[----:B------:R-:W-:Y:S01]  /*4d70*/  UIADD3 UR44, UPT, UPT, UR10, 0x200, URZ ;  /* 0x000002000a2c7890 */ /* 0x000fe2000fffe0ff */
[----:B------:R-:W-:Y:S01]  /*4d80*/  R2UR.FILL UR57, R17 ;  /* 0x00000000113972ca */ /* 0x000fe200004e0000 */
[----:B------:R-:W-:Y:S01]  /*4d90*/  IMAD.U32 R60, RZ, RZ, UR40 ;  /* 0x00000028ff3c7e24 */ /* 0x000fe2000f8e00ff */
[----:B------:R-:W-:Y:S01]  /*4da0*/  R2UR.FILL UR5, R15 ;  /* 0x000000000f0572ca */ /* 0x000fe200004e0000 */
[----:B------:R-:W-:Y:S01]  /*4db0*/  IMAD.U32 R17, RZ, RZ, UR26 ;  /* 0x0000001aff117e24 */ /* 0x000fe2000f8e00ff */
[----:B------:R-:W-:Y:S01]  /*4dc0*/  MOV.SPILL R31, UR41 ;  /* 0x00000029001f7c02 */ /* 0x000fe20009000f00 */
[----:B------:R-:W-:Y:S01]  /*4dd0*/  IMAD.U32 R23, RZ, RZ, UR28 ;  /* 0x0000001cff177e24 */ /* 0x000fe2000f8e00ff */
[----:B------:R-:W-:Y:S01]  /*4de0*/  MOV.SPILL R33, UR39 ;  /* 0x0000002700217c02 */ /* 0x000fe20009000f00 */
[----:B------:R-:W-:Y:S01]  /*4df0*/  IMAD.U32 R22, RZ, RZ, UR30 ;  /* 0x0000001eff167e24 */ /* 0x000fe2000f8e00ff */
[----:B------:R-:W-:Y:S01]  /*4e00*/  MOV.SPILL R32, UR38 ;  /* 0x0000002600207c02 */ /* 0x000fe20009000f00 */
[----:B------:R-:W-:Y:S01]  /*4e10*/  UIADD3 UR42, UPT, UPT, UR10, 0x204, URZ ;  /* 0x000002040a2a7890 */ /* 0x000fe2000fffe0ff */
[----:B------:R-:W-:Y:S01]  /*4e20*/  MOV.SPILL R35, UR37 ;  /* 0x0000002500237c02 */ /* 0x000fe20009000f00 */
[----:B------:R-:W-:Y:S01]  /*4e30*/  UIADD3 UR52, UPT, UPT, UR12, 0x404, URZ ;  /* 0x000004040c347890 */ /* 0x000fe2000fffe0ff */
[----:B------:R-:W-:Y:S01]  /*4e40*/  MOV.SPILL R34, UR36 ;  /* 0x0000002400227c02 */ /* 0x000fe20009000f00 */
[----:B------:R-:W-:Y:S01]  /*4e50*/  IMAD.U32 R20, RZ, RZ, UR18 ;  /* 0x00000012ff147e24 */ /* 0x000fe2000f8e00ff */
[----:B------:R-:W-:Y:S01]  /*4e60*/  MOV.SPILL R37, UR33 ;  /* 0x0000002100257c02 */ /* 0x000fe20009000f00 */
[----:B------:R-:W-:Y:S01]  /*4e70*/  IMAD.U32 R64, RZ, RZ, UR44 ;  /* 0x0000002cff407e24 */ /* 0x000fe2000f8e00ff */
[----:B------:R-:W-:Y:S01]  /*4e80*/  MOV.SPILL R36, UR32 ;  /* 0x0000002000247c02 */ /* 0x000fe20009000f00 */
[----:B------:R-:W-:Y:S01]  /*4e90*/  UIADD3 UR20, UPT, UPT, UR34, 0x40, URZ ;  /* 0x0000004022147890 */ /* 0x000fe2000fffe0ff */
[----:B------:R-:W-:Y:S01]  /*4ea0*/  MOV.SPILL R39, UR31 ;  /* 0x0000001f00277c02 */ /* 0x000fe20009000f00 */
[----:B------:R-:W-:Y:S01]  /*4eb0*/  ULOP3.LUT UR18, UR14, 0xffff, URZ, 0xc0, !UPT ;  /* 0x0000ffff0e127892 */ /* 0x000fe2000f8ec0ff */
[----:B------:R-:W-:Y:S01]  /*4ec0*/  MOV.SPILL R43, UR29 ;  /* 0x0000001d002b7c02 */ /* 0x000fe20009000f00 */
[----:B------:R-:W-:Y:S01]  /*4ed0*/  IMAD.U32 R82, RZ, RZ, UR12 ;  /* 0x0000000cff527e24 */ /* 0x000fe2000f8e00ff */
[----:B------:R-:W-:Y:S01]  /*4ee0*/  MOV.SPILL R45, UR27 ;  /* 0x0000001b002d7c02 */ /* 0x000fe20009000f00 */
[----:B------:R-:W-:Y:S01]  /*4ef0*/  IMAD.U32 R58, RZ, RZ, UR52 ;  /* 0x00000034ff3a7e24 */ /* 0x000fe2000f8e00ff */
[----:B------:R-:W-:Y:S01]  /*4f00*/  R2UR UR26, R78 ;  /* 0x000000004e1a72ca */ /* 0x000fe200000e0000 */
[----:B------:R-:W-:Y:S01]  /*4f10*/  UMOV UR12, UR42 ;  /* 0x0000002a000c7c82 */ /* 0x000fe20008000000 */
[----:B------:R-:W-:Y:S01]  /*4f20*/  R2UR UR27, R79 ;  /* 0x000000004f1b72ca */ /* 0x000fe200000e0000 */
[----:B------:R-:W-:Y:S01]  /*4f30*/  UIADD3 UR54, UPT, UPT, UR4, 0x80, URZ ;  /* 0x0000008004367890 */ /* 0x000fe2000fffe0ff */
        /* <DEDUP_REMOVED lines=13> */
[----:B------:R-:W-:Y:S01]  /*5010*/  IMAD.U32 R40, RZ, RZ, UR4 ;  /* 0x00000004ff287e24 */ /* 0x000fe2000f8e00ff */
[----:B------:R-:W-:Y:S01]  /*5020*/  R2UR UR37, R71 ;  /* 0x00000000472572ca */ /* 0x000fe200000e0000 */
[----:B------:R-:W-:Y:S01]  /*5030*/  UMOV UR11, 0x40004040 ;  /* 0x40004040000b7882 */ /* 0x000fe20000000000 */
[----:B------:R-:W-:Y:S01]  /*5040*/  R2UR UR38, R68 ;  /* 0x00000000442672ca */ /* 0x000fe200000e0000 */
[----:B------:R-:W-:Y:S01]  /*5050*/  UMOV UR9, 0x40004040 ;  /* 0x4000404000097882 */ /* 0x000fe20000000000 */
[----:B------:R-:W-:Y:S01]  /*5060*/  R2UR UR39, R69 ;  /* 0x00000000452772ca */ /* 0x000fe200000e0000 */
[----:B------:R-:W-:Y:S01]  /*5070*/  UMOV UR7, 0x40004040 ;  /* 0x4000404000077882 */ /* 0x000fe20000000000 */
[----:B------:R-:W-:Y:S01]  /*5080*/  R2UR UR40, R66 ;  /* 0x00000000422872ca */ /* 0x000fe200000e0000 */
[----:B------:R-:W-:Y:S01]  /*5090*/  UMOV UR5, 0x40004040 ;  /* 0x4000404000057882 */ /* 0x000fe20000000000 */
[----:B------:R-:W-:Y:S01]  /*50a0*/  R2UR UR41, R67 ;  /* 0x00000000432972ca */ /* 0x000fe200000e0000 */
[----:B------:R-:W-:Y:S01]  /*50b0*/  IMAD.U32 R21, RZ, RZ, UR20 ;  /* 0x00000014ff157e24 */ /* 0x000fe2000f8e00ff */
[----:B------:R-:W-:Y:S01]  /*50c0*/  R2UR.FILL UR65, R19 ;  /* 0x00000000134172ca */ /* 0x000fe200004e0000 */
[----:B------:R-:W-:Y:S01]  /*50d0*/  IMAD.U32 R19, RZ, RZ, UR16 ;  /* 0x00000010ff137e24 */ /* 0x000fe2000f8e00ff */
[----:B------:R-:W-:Y:S01]  /*50e0*/  UIADD3 UR16, UPT, UPT, UR34, 0x138, URZ ;  /* 0x0000013822107890 */ /* 0x000fe2000fffe0ff */
[----:B------:R-:W-:Y:S01]  /*50f0*/  MOV.SPILL R18, UR61 ;  /* 0x0000003d00127c02 */ /* 0x000fe20009000f00 */
[----:B------:R-:W-:Y:S01]  /*5100*/  UIADD3 UR20, UPT, UPT, UR8, 0x2, URZ ;  /* 0x0000000208147890 */ /* 0x000fe2000fffe0ff */
[----:B------:R-:W-:Y:S01]  /*5110*/  R2UR UR4, R64 ;  /* 0x00000000400472ca */ /* 0x000fe200000e0000 */
[----:B------:R-:W-:Y:S01]  /*5120*/  UIADD3 UR74, UPT, UPT, UR8, 0x6, URZ ;  /* 0x00000006084a7890 */ /* 0x000fe2000fffe0ff */
[----:B------:R-:W-:Y:S01]  /*5130*/  R2UR.FILL UR61, R18 ;  /* 0x00000000123d72ca */ /* 0x000fe200004e0000 */
        /* <DEDUP_REMOVED lines=32> */
[----:B------:R-:W-:Y:S01]  /*5340*/  R2UR UR6, R62 ;  /* 0x000000003e0672ca */ /* 0x000fe200000e0000 */
[----:B------:R-:W-:Y:S01]  /*5350*/  UMOV UR13, 0x40004040 ;  /* 0x40004040000d7882 */ /* 0x000fe20000000000 */
[----:B------:R-:W-:Y:S01]  /*5360*/  R2UR UR7, R63 ;  /* 0x000000003f0772ca */ /* 0x000fe200000e0000 */
[----:B------:R-:W-:Y:S01]  /*5370*/  IMAD.U32 R78, RZ, RZ, UR26 ;  /* 0x0000001aff4e7e24 */ /* 0x000fe2000f8e00ff */
[----:B------:R-:W-:Y:S01]  /*5380*/  R2UR UR5, R65 ;  /* 0x00000000410572ca */ /* 0x000fe200000e0000 */
[----:B------:R-:W-:Y:S01]  /*5390*/  IMAD.U32 R79, RZ, RZ, UR27 ;  /* 0x0000001bff4f7e24 */ /* 0x000fe2000f8e00ff */
[----:B------:R-:W-:Y:S01]  /*53a0*/  MOV.SPILL R16, UR55 ;  /* 0x0000003700107c02 */ /* 0x000fe20009000f00 */
        /* <DEDUP_REMOVED lines=11> */
[----:B------:R-:W-:Y:S01]  /*5460*/  MOV R73, UR33 ;  /* 0x0000002100497c02 */ /* 0x000fe20008000f00 */
[----:B------:R-:W-:Y:S01]  /*5470*/  IMAD.U32 R71, RZ, RZ, UR37 ;  /* 0x00000025ff477e24 */ /* 0x000fe2000f8e00ff */
[----:B------:R-:W-:Y:S01]  /*5480*/  UMOV UR35, URZ ;  /* 0x000000ff00237c82 */ /* 0x000fe20008000000 */
[----:B------:R-:W-:Y:S01]  /*5490*/  IMAD.U32 R68, RZ, RZ, UR38 ;  /* 0x00000026ff447e24 */ /* 0x000fe2000f8e00ff */
[----:B------:R-:W-:Y:S01]  /*54a0*/  R2UR.FILL UR27, R45 ;  /* 0x000000002d1b72ca */ /* 0x000fe200004e0000 */
        /* <DEDUP_REMOVED lines=8> */
[----:B------:R-:W-:Y:S01]  /*5530*/  UMOV UR13, UR43 ;  /* 0x0000002b000d7c82 */ /* 0x000fe20008000000 */
[----:B------:R-:W-:Y:S01]  /*5540*/  R2UR.FILL UR30, R38 ;  /* 0x00000000261e72ca */ /* 0x000fe200004e0000 */
[----:B------:R-:W-:Y:S01]  /*5550*/  ULOP3.LUT UR14, UR14, 0xffff, URZ, 0xc0, !UPT ;  /* 0x0000ffff0e0e7892 */ /* 0x000fe2000f8ec0ff */
[----:B------:R-:W-:Y:S01]  /*5560*/  R2UR.FILL UR33, R37 ;  /* 0x00000000252172ca */ /* 0x000fe200004e0000 */
[----:B------:R-:W-:Y:S01]  /*5570*/  UIADD3 UR22, UPT, UPT, UR15, 0x380, URZ ;  /* 0x000003800f167890 */ /* 0x000fe2000fffe0ff */
[----:B------:R-:W-:Y:S01]  /*5580*/  R2UR.FILL UR32, R36 ;  /* 0x00000000242072ca */ /* 0x000fe200004e0000 */
[----:B------:R-:W-:Y:S01]  /*5590*/  UIADD3 UR24, UPT, UPT, UR15, 0x300, URZ ;  /* 0x000003000f187890 */ /* 0x000fe2000fffe0ff */
[----:B------:R-:W-:Y:S01]  /*55a0*/  R2UR.FILL UR37, R35 ;  /* 0x00000000232572ca */ /* 0x000fe200004e0000 */
[----:B------:R-:W-:Y:S01]  /*55b0*/  IMAD.U32 R64, RZ, RZ, UR4 ;  /* 0x00000004ff407e24 */ /* 0x000fe2000f8e00ff */
[----:B------:R-:W-:Y:S01]  /*55c0*/  R2UR.FILL UR36, R34 ;  /* 0x00000000222472ca */ /* 0x000fe200004e0000 */
[----:B------:R-:W-:Y:S01]  /*55d0*/  IMAD.U32 R15, RZ, RZ, UR14 ;  /* 0x0000000eff0f7e24 */ /* 0x000fe2000f8e00ff */
[----:B------:R-:W-:Y:S01]  /*55e0*/  R2UR.FILL UR39, R33 ;  /* 0x00000000212772ca */ /* 0x000fe200004e0000 */
[----:B------:R-:W-:Y:S01]  /*55f0*/  UMOV UR5, 0x40004040 ;  /* 0x4000404000057882 */ /* 0x000fe20000000000 */
[----:B------:R-:W-:Y:S01]  /*5600*/  R2UR.FILL UR38, R32 ;  /* 0x00000000202672ca */ /* 0x000fe200004e0000 */
[----:B------:R-:W-:Y:S01]  /*5610*/  UMOV UR7, 0x40004040 ;  /* 0x4000404000077882 */ /* 0x000fe20000000000 */
[----:B------:R-:W-:Y:S01]  /*5620*/  R2UR.FILL UR41, R31 ;  /* 0x000000001f2972ca */ /* 0x000fe200004e0000 */
[----:B------:R-:W-:Y:S01]  /*5630*/  UMOV UR9, 0x40004040 ;  /* 0x4000404000097882 */ /* 0x000fe20000000000 */
[----:B------:R-:W-:Y:S01]  /*5640*/  R2UR.FILL UR40, R6 ;  /* 0x00000000062872ca */ /* 0x000fe200004e0000 */
[----:B------:R-:W-:Y:S01]  /*5650*/  UMOV UR11, 0x40004040 ;  /* 0x40004040000b7882 */ /* 0x000fe20000000000 */
[----:B------:R-:W-:Y:S01]  /*5660*/  MOV.SPILL R8, UR35 ;  /* 0x0000002300087c02 */ /* 0x000fe20009000f00 */
[----:B------:R-:W-:Y:S01]  /*5670*/  UIADD3 UR35, UPT, UPT, UR34, 0x18, URZ ;  /* 0x0000001822237890 */ /* 0x000fe2000fffe0ff */
[----:B------:R-:W-:Y:S01]  /*5680*/  R2UR.FILL UR55, R16 ;  /* 0x00000000103772ca */ /* 0x000fe200004e0000 */
[----:B------:R-:W-:Y:S01]  /*5690*/  UMOV UR13, 0x40004040 ;  /* 0x40004040000d7882 */ /* 0x000fe20000000000 */
[----:B------:R-:W-:Y:S01]  /*56a0*/  R2UR.FILL UR51, R13 ;  /* 0x000000000d3372ca */ /* 0x000fe200004e0000 */
[----:B------:R-:W-:Y:S01]  /*56b0*/  UMOV UR23, 0x40004040 ;  /* 0x4000404000177882 */ /* 0x000fe20000000000 */
        /* <DEDUP_REMOVED lines=8> */
[----:B------:R-:W-:Y:S01]  /*5740*/  UMOV UR4, UR15 ;  /* 0x0000000f00047c82 */ /* 0x000fe20008000000 */
[----:B------:R-:W-:-:S02]  /*5750*/  R2UR.FILL UR35, R8 ;  /* 0x00000000082372ca */ /* 0x000fc400004e0000 */
[----:B------:R-:W-:Y:S02]  /*5760*/  CS2R R10, SRZ ;  /* 0x00000000000a7805 */ /* 0x000fe4000001ff00 */
[----:B------:R-:W-:Y:S01]  /*5770*/  R2UR.FILL UR14, R46 ;  /* 0x000000002e0e72ca */ /* 0x000fe200004e0000 */
[----:B------:R-:W-:Y:S01]  /*5780*/  IMAD.MOV.U32 R9, RZ, RZ, 0x1 ;  /* 0x00000001ff097424 */ /* 0x000fe200078e00ff */
[----:B------:R-:W-:Y:S01]  /*5790*/  CS2R R12, SRZ ;  /* 0x00000000000c7805 */ /* 0x000fe2000001ff00 */
[----:B------:R-:W-:Y:S01]  /*57a0*/  IMAD.MOV.U32 R8, RZ, RZ, 0x1 ;  /* 0x00000001ff087424 */ /* 0x000fe200078e00ff */
[----:B------:R-:W-:Y:S01]  /*57b0*/  UMOV UR41, 0x40004040 ;  /* 0x4000404000297882 */ /* 0x000fe20000000000 */
[----:B------:R-:W-:Y:S01]  /*57c0*/  IMAD.MOV.U32 R14, RZ, RZ, 0x1 ;  /* 0x00000001ff0e7424 */ /* 0x000fe200078e00ff */
[----:B------:R-:W-:Y:S01]  /*57d0*/  UMOV UR39, 0x40004040 ;  /* 0x4000404000277882 */ /* 0x000fe20000000000 */
[----:B------:R-:W-:Y:S01]  /*57e0*/  IMAD.U32 R65, RZ, RZ, UR5 ;  /* 0x00000005ff417e24 */ /* 0x000fe2000f8e00ff */
        /* <DEDUP_REMOVED lines=12> */
[----:B------:R-:W-:Y:S01]  /*58b0*/  MOV R97, UR37 ;  /* 0x0000002500617c02 */ /* 0x000fe20008000f00 */
        /* <DEDUP_REMOVED lines=54> */
[----:B------:R-:W-:Y:S01]  /*5c20*/  UMOV UR31, 0x8218490 ;  /* 0x08218490001f7882 */ /* 0x000fe20000000000 */
[----:B------:R-:W-:Y:S01]  /*5c30*/  UMOV UR28, 0x0 ;  /* 0x00000000001c7882 */ /* 0x000fe20000000000 */
[----:B------:R-:W-:Y:S01]  /*5c40*/  UMOV UR29, 0x8218490 ;  /* 0x08218490001d7882 */ /* 0x000fe20000000000 */
[----:B------:R-:W-:Y:S01]  /*5c50*/  UMOV UR26, 0x0 ;  /* 0x00000000001a7882 */ /* 0x000fe20000000000 */
[----:B------:R-:W-:Y:S01]  /*5c60*/  UMOV UR27, 0x8218490 ;  /* 0x08218490001b7882 */ /* 0x000fe20000000000 */
[----:B------:R-:W-:Y:S01]  /*5c70*/  UMOV UR24, 0x0 ;  /* 0x0000000000187882 */ /* 0x000fe20000000000 */
[----:B------:R-:W-:-:S05]  /*5c80*/  UMOV UR25, 0x8218490 ;  /* 0x0821849000197882 */ /* 0x000fca0000000000 */
.L_x_102:
[----:B------:R-:W-:Y:S01]  /*5c90*/  SHF.L.U32 R31, R9, 0x1f, RZ ;  /* 0x0000001f091f7819 */ /* 0x000fe200000006ff */
[----:B------:R-:W-:Y:S01]  /*5ca0*/  UISETP.NE.U32.AND UP0, UPT, UR14, URZ, UPT ;  /* 0x000000ff0e00728c */ /* 0x000fe2000bf05070 */
[----:B------:R-:W-:Y:S02]  /*5cb0*/  SHF.L.U32 R32, R14, 0x1f, RZ ;  /* 0x0000001f0e207819 */ /* 0x000fe400000006ff */
[----:B------:R-:W1:Y:S02]  /*5cc0*/  SYNCS.PHASECHK.TRANS64.TRYWAIT P0, [UR34], R31 ;  /* 0x0000001fff0075a7 */ /* 0x000e640008001122 */
[----:B-12---:R-:W-:Y:S06]  /*5cd0*/  @!P0 BRA `(.L_x_93) ;  /* 0x0000008000b88947 */ /* 0x006fec0003800000 */
.L_x_212:
[----:B------:R-:W2:Y:S01]  /*5ce0*/  SYNCS.PHASECHK.TRANS64.TRYWAIT P0, [UR34+0x98], R32 ;  /* 0x00009820ff0075a7 */ /* 0x000ea20008001122 */
[----:B-1----:R-:W-:Y:S01]  /*5cf0*/  HFMA2 R6, -RZ, RZ, 0, 0 ;  /* 0x00000000ff067431 */ /* 0x002fe200000001ff */
[----:B--2---:R-:W-:Y:S06]  /*5d00*/  @!P0 BRA `(.L_x_94) ;  /* 0x0000008000cc8947 */ /* 0x004fec0003800000 */
.L_x_214:
[----:B------:R-:W-:Y:S01]  /*5d10*/  R2UR UR7, R6 ;  /* 0x00000000060772ca */ /* 0x000fe200000e0000 */
[----:B------:R-:W-:Y:S01]  /*5d20*/  IMAD.MOV.U32 R6, RZ, RZ, RZ ;  /* 0x000000ffff067224 */ /* 0x000fe200078e00ff */
        /* <DEDUP_REMOVED lines=8> */
[----:B------:R-:W-:-:S02]  /*5db0*/  R2UR UR12, R76 ;  /* 0x000000004c0c72ca */ /* 0x000fc400000e0000 */
[----:B------:R-:W-:Y:S02]  /*5dc0*/  R2UR UR13, R77 ;  /* 0x000000004d0d72ca */ /* 0x000fe400000e0000 */
[----:B------:R-:W-:Y:S02]  /*5dd0*/  R2UR UR4, R78 ;  /* 0x000000004e0472ca */ /* 0x000fe400000e0000 */
[----:B------:R-:W-:Y:S02]  /*5de0*/  R2UR UR5, R79 ;  /* 0x000000004f0572ca */ /* 0x000fe400000e0000 */
[----:B------:R-:W-:Y:S02]  /*5df0*/  R2UR UR6, R6 ;  /* 0x00000000060672ca */ /* 0x000fe400000e0000 */
[----:B------:R-:W-:Y:S01]  /*5e00*/  R2UR UR10, R72 ;  /* 0x00000000480a72ca */ /* 0x000fe200000e0000 */
[----:B------:R2:W-:Y:S01]  /*5e10*/  UTCHMMA.2CTA gdesc[UR16], gdesc[UR18], tmem[UR7], tmem[UR20], idesc[UR21], !UPT ;  /* 0x00ff1412100075ea */ /* 0x0005e2000fa00007 */
[----:B------:R-:W-:-:S02]  /*5e20*/  R2UR UR11, R73 ;  /* 0x00000000490b72ca */ /* 0x000fc400000e0000 */
[----:B------:R-:W-:Y:S02]  /*5e30*/  R2UR UR8, R74 ;  /* 0x000000004a0872ca */ /* 0x000fe400000e0000 */
[----:B------:R-:W-:Y:S02]  /*5e40*/  R2UR UR9, R75 ;  /* 0x000000004b0972ca */ /* 0x000fe400000e0000 */
[----:B------:R-:W-:Y:S02]  /*5e50*/  MOV.SPILL R36, UR29 ;  /* 0x0000001d00247c02 */ /* 0x000fe40009000f00 */
[----:B------:R-:W-:Y:S01]  /*5e60*/  MOV.SPILL R35, UR28 ;  /* 0x0000001c00237c02 */ /* 0x000fe20009000f00 */
[----:B------:R3:W-:Y:S01]  /*5e70*/  UTCHMMA.2CTA gdesc[UR4], gdesc[UR12], tmem[UR6], tmem[UR14], idesc[UR15], UPT ;  /* 0x00ff0e0c040075ea */ /* 0x0007e2000ba00006 */
[----:B------:R-:W-:Y:S02]  /*5e80*/  R2UR UR28, R70 ;  /* 0x00000000461c72ca */ /* 0x000fe400000e0000 */
[----:B------:R-:W-:-:S02]  /*5e90*/  R2UR UR29, R71 ;  /* 0x00000000471d72ca */ /* 0x000fc400000e0000 */
[----:B------:R-:W-:Y:S01]  /*5ea0*/  MOV.SPILL R38, UR31 ;  /* 0x0000001f00267c02 */ /* 0x000fe20009000f00 */
[----:B------:R-:W-:Y:S01]  /*5eb0*/  UMOV UR31, 0x10200490 ;  /* 0x10200490001f7882 */ /* 0x000fe20000000000 */
[----:B------:R-:W-:Y:S01]  /*5ec0*/  MOV.SPILL R37, UR30 ;  /* 0x0000001e00257c02 */ /* 0x000fe20009000f00 */
[----:B------:R-:W-:Y:S01]  /*5ed0*/  UMOV UR30, 0x0 ;  /* 0x00000000001e7882 */ /* 0x000fe20000000000 */
[----:B------:R-:W-:Y:S02]  /*5ee0*/  MOV.SPILL R34, UR27 ;  /* 0x0000001b00227c02 */ /* 0x000fe40009000f00 */
[----:B-1----:R-:W-:Y:S02]  /*5ef0*/  MOV.SPILL R33, UR26 ;  /* 0x0000001a00217c02 */ /* 0x002fe40009000f00 */
[----:B------:R-:W-:Y:S02]  /*5f00*/  MOV.SPILL R32, UR25 ;  /* 0x0000001900207c02 */ /* 0x000fe40009000f00 */
[----:B--2---:R-:W-:-:S02]  /*5f10*/  R2UR UR7, R69 ;  /* 0x00000000450772ca */ /* 0x004fc400000e0000 */
[----:B------:R-:W-:Y:S02]  /*5f20*/  MOV.SPILL R31, UR24 ;  /* 0x00000018001f7c02 */ /* 0x000fe40009000f00 */
[----:B------:R-:W-:Y:S02]  /*5f30*/  R2UR UR26, R64 ;  /* 0x00000000401a72ca */ /* 0x000fe400000e0000 */
[----:B------:R-:W-:Y:S02]  /*5f40*/  R2UR UR27, R65 ;  /* 0x00000000411b72ca */ /* 0x000fe400000e0000 */
[----:B------:R-:W-:Y:S02]  /*5f50*/  R2UR UR24, R66 ;  /* 0x00000000421872ca */ /* 0x000fe400000e0000 */
[----:B---3--:R-:W-:Y:S01]  /*5f60*/  R2UR UR5, R6 ;  /* 0x00000000060572ca */ /* 0x008fe200000e0000 */
[----:B------:R-:W-:Y:S01]  /*5f70*/  UMOV UR12, 0x0 ;  /* 0x00000000000c7882 */ /* 0x000fe20000000000 */
[----:B------:R-:W-:Y:S01]  /*5f80*/  R2UR UR6, R68 ;  /* 0x00000000440672ca */ /* 0x000fe200000e0000 */
[----:B------:R-:W-:Y:S01]  /*5f90*/  UMOV UR13, 0x10200490 ;  /* 0x10200490000d7882 */ /* 0x000fe20000000000 */
[----:B------:R-:W-:-:S02]  /*5fa0*/  R2UR UR4, R6 ;  /* 0x00000000060472ca */ /* 0x000fc400000e0000 */
[----:B------:R-:W-:Y:S02]  /*5fb0*/  R2UR UR25, R67 ;  /* 0x00000000431972ca */ /* 0x000fe400000e0000 */
[----:B------:R-:W-:Y:S02]  /*5fc0*/  R2UR UR22, R60 ;  /* 0x000000003c1672ca */ /* 0x000fe400000e0000 */
[----:B------:R-:W-:Y:S02]  /*5fd0*/  R2UR UR23, R61 ;  /* 0x000000003d1772ca */ /* 0x000fe400000e0000 */
[----:B------:R-:W-:Y:S01]  /*5fe0*/  R2UR UR16, R62 ;  /* 0x000000003e1072ca */ /* 0x000fe200000e0000 */
[----:B------:R1:W-:Y:S01]  /*5ff0*/  UTCHMMA.2CTA gdesc[UR8], gdesc[UR10], tmem[UR5], tmem[UR12], idesc[UR13], UPT ;  /* 0x00ff0c0a080075ea */ /* 0x0003e2000ba00005 */
[----:B------:R-:W-:Y:S02]  /*6000*/  R2UR UR17, R63 ;  /* 0x000000003f1172ca */ /* 0x000fe400000e0000 */
[----:B------:R-:W-:Y:S01]  /*6010*/  R2UR UR20, R56 ;  /* 0x00000000381472ca */ /* 0x000fe200000e0000 */
[----:B------:R2:W-:Y:S01]  /*6020*/  UTCHMMA.2CTA gdesc[UR28], gdesc[UR6], tmem[UR4], tmem[UR30], idesc[UR31], UPT ;  /* 0x00ff1e061c0075ea */ /* 0x0005e2000ba00004 */
[----:B------:R-:W-:-:S02]  /*6030*/  R2UR UR21, R57 ;  /* 0x00000000391572ca */ /* 0x000fc400000e0000 */
[----:B------:R-:W-:Y:S02]  /*6040*/  R2UR UR18, R58 ;  /* 0x000000003a1272ca */ /* 0x000fe400000e0000 */
[----:B------:R-:W-:Y:S02]  /*6050*/  R2UR UR19, R59 ;  /* 0x000000003b1372ca */ /* 0x000fe400000e0000 */
[----:B------:R-:W-:Y:S02]  /*6060*/  R2UR UR14, R52 ;  /* 0x00000000340e72ca */ /* 0x000fe400000e0000 */
[----:B------:R-:W-:Y:S01]  /*6070*/  R2UR UR15, R53 ;  /* 0x00000000350f72ca */ /* 0x000fe200000e0000 */
[----:B-1----:R-:W-:Y:S01]  /*6080*/  UMOV UR5, 0x10200490 ;  /* 0x1020049000057882 */ /* 0x002fe20000000000 */
[----:B------:R-:W-:Y:S01]  /*6090*/  R2UR UR12, R54 ;  /* 0x00000000360c72ca */ /* 0x000fe200000e0000 */
[----:B------:R-:W-:Y:S01]  /*60a0*/  UMOV UR8, 0x3 ;  /* 0x0000000300087882 */ /* 0x000fe20000000000 */
[----:B------:R-:W-:Y:S01]  /*60b0*/  R2UR UR13, R55 ;  /* 0x00000000370d72ca */ /* 0x000fe200000e0000 */
[----:B--2---:R-:W-:Y:S01]  /*60c0*/  UMOV UR28, 0x0 ;  /* 0x00000000001c7882 */ /* 0x004fe20000000000 */
[C---:B------:R-:W-:Y:S01]  /*60d0*/  R2UR UR7, R6.reuse ;  /* 0x00000000060772ca */ /* 0x040fe200000e0000 */
[----:B------:R-:W-:Y:S01]  /*60e0*/  UMOV UR29, 0x10200490 ;  /* 0x10200490001d7882 */ /* 0x000fe20000000000 */
[----:B------:R-:W-:Y:S01]  /*60f0*/  R2UR UR6, R6 ;  /* 0x00000000060672ca */ /* 0x000fe200000e0000 */
[----:B------:R-:W-:Y:S01]  /*6100*/  UMOV UR4, 0x0 ;  /* 0x0000000000047882 */ /* 0x000fe20000000000 */
[----:B------:R-:W-:-:S02]  /*6110*/  R2UR UR11, R21 ;  /* 0x00000000150b72ca */ /* 0x000fc400000e0000 */
[----:B------:R-:W-:Y:S02]  /*6120*/  R2UR UR10, R19 ;  /* 0x00000000130a72ca */ /* 0x000fe400000e0000 */
[----:B------:R-:W-:Y:S02]  /*6130*/  R2UR UR9, R20 ;  /* 0x00000000140972ca */ /* 0x000fe400000e0000 */
[----:B------:R-:W-:Y:S02]  /*6140*/  R2UR.FILL UR31, R38 ;  /* 0x00000000261f72ca */ /* 0x000fe400004e0000 */
[----:B------:R-:W-:Y:S01]  /*6150*/  R2UR.FILL UR30, R37 ;  /* 0x00000000251e72ca */ /* 0x000fe200004e0000 */
[----:B------:R1:W-:Y:S02]  /*6160*/  UTCHMMA.2CTA gdesc[UR24], gdesc[UR26], tmem[UR7], tmem[UR28], idesc[UR29], UPT ;  /* 0x00ff1c1a180075ea */ /* 0x0003e4000ba00007 */
[----:B------:R2:W-:Y:S01]  /*6170*/  UTCHMMA.2CTA gdesc[UR16], gdesc[UR22], tmem[UR6], tmem[UR4], idesc[UR5], UPT ;  /* 0x00ff0416100075ea */ /* 0x0005e2000ba00006 */
[----:B-1----:R-:W-:Y:S01]  /*6180*/  R2UR.FILL UR24, R31 ;  /* 0x000000001f1872ca */ /* 0x002fe200004e0000 */
[----:B------:R-:W-:Y:S01]  /*6190*/  IMAD.U32 R31, R11, -0x80000000, RZ ;  /* 0x800000000b1f7824 */ /* 0x000fe200078e00ff */
[C---:B--2---:R-:W-:Y:S01]  /*61a0*/  R2UR UR5, R6.reuse ;  /* 0x00000000060572ca */ /* 0x044fe200000e0000 */
[----:B------:R-:W-:Y:S01]  /*61b0*/  UMOV UR22, 0x0 ;  /* 0x0000000000167882 */ /* 0x000fe20000000000 */
[----:B------:R-:W-:Y:S01]  /*61c0*/  R2UR UR4, R6 ;  /* 0x00000000060472ca */ /* 0x000fe200000e0000 */
[----:B------:R-:W-:Y:S01]  /*61d0*/  UMOV UR23, 0x10200490 ;  /* 0x1020049000177882 */ /* 0x000fe20000000000 */
[----:B------:R-:W-:Y:S01]  /*61e0*/  UMOV UR16, 0x0 ;  /* 0x0000000000107882 */ /* 0x000fe20000000000 */
[----:B------:R-:W-:Y:S01]  /*61f0*/  UMOV UR17, 0x10200490 ;  /* 0x1020049000117882 */ /* 0x000fe20000000000 */
[----:B------:R-:W-:-:S02]  /*6200*/  R2UR.FILL UR29, R36 ;  /* 0x00000000241d72ca */ /* 0x000fc400004e0000 */
[----:B------:R-:W-:Y:S02]  /*6210*/  R2UR.FILL UR28, R35 ;  /* 0x00000000231c72ca */ /* 0x000fe400004e0000 */
[----:B------:R-:W-:Y:S02]  /*6220*/  R2UR.FILL UR27, R34 ;  /* 0x00000000221b72ca */ /* 0x000fe400004e0000 */
[----:B------:R-:W-:Y:S01]  /*6230*/  R2UR.FILL UR26, R33 ;  /* 0x00000000211a72ca */ /* 0x000fe200004e0000 */
[----:B------:R1:W-:Y:S01]  /*6240*/  UTCHMMA.2CTA gdesc[UR18], gdesc[UR20], tmem[UR5], tmem[UR22], idesc[UR23], UPT ;  /* 0x00ff1614120075ea */ /* 0x0003e2000ba00005 */
[----:B------:R-:W-:Y:S01]  /*6250*/  R2UR.FILL UR25, R32 ;  /* 0x00000000201972ca */ /* 0x000fe200004e0000 */
[----:B------:R1:W-:Y:S01]  /*6260*/  UTCHMMA.2CTA gdesc[UR12], gdesc[UR14], tmem[UR4], tmem[UR16], idesc[UR17], UPT ;  /* 0x00ff100e0c0075ea */ /* 0x0003e2000ba00004 */
[----:B------:R1:W-:Y:S01]  /*6270*/  UTCBAR.2CTA.MULTICAST [UR11], URZ, UR8 ;  /* 0x000000ff0b0073e9 */ /* 0x0003e20008200808 */
[----:B------:R1:W-:Y:S01]  /*6280*/  UTCBAR.2CTA.MULTICAST [UR9], URZ, UR10 ;  /* 0x000000ff090073e9 */ /* 0x0003e2000820080a */
[----:B------:R-:W2:Y:S01]  /*6290*/  SYNCS.PHASECHK.TRANS64.TRYWAIT P0, [UR34+0x130], R31 ;  /* 0x0001301fff0075a7 */ /* 0x000ea20008001122 */
[----:B------:R-:W-:Y:S01]  /*62a0*/  IMAD.U32 R33, R12, -0x80000000, RZ ;  /* 0x800000000c217824 */ /* 0x000fe200078e00ff */
[----:B-12---:R-:W-:Y:S09]  /*62b0*/  @!P0 BRA `(.L_x_95) ;  /* 0x0000007c007c8947 */ /* 0x006ff20003800000 */
.L_x_216:
[----:B------:R-:W2:Y:S01]  /*62c0*/  SYNCS.PHASECHK.TRANS64.TRYWAIT P0, [UR34+0x58], R33 ;  /* 0x00005821ff0075a7 */ /* 0x000ea20008001122 */
[----:B-1----:R-:W-:Y:S01]  /*62d0*/  HFMA2 R6, -RZ, RZ, 0, 2.288818359375e-05 ;  /* 0x00000180ff067431 */ /* 0x002fe200000001ff */
[----:B------:R-:W-:Y:S01]  /*62e0*/  MOV R31, 0x100 ;  /* 0x00000100001f7802 */ /* 0x000fe20000000f00 */
[----:B--2---:R-:W-:Y:S06]  /*62f0*/  @!P0 BRA `(.L_x_96) ;  /* 0x0000007c008c8947 */ /* 0x004fec0003800000 */
.L_x_218:
[----:B------:R-:W-:Y:S01]  /*6300*/  R2UR UR6, R98 ;  /* 0x00000000620672ca */ /* 0x000fe200000e0000 */
[----:B------:R-:W-:Y:S01]  /*6310*/  UMOV UR12, 0x0 ;  /* 0x00000000000c7882 */ /* 0x000fe20000000000 */
[----:B------:R-:W-:Y:S01]  /*6320*/  R2UR UR7, R99 ;  /* 0x00000000630772ca */ /* 0x000fe200000e0000 */
[----:B------:R-:W-:Y:S01]  /*6330*/  UMOV UR13, 0x10210490 ;  /* 0x10210490000d7882 */ /* 0x000fe20000000000 */
[----:B------:R-:W-:Y:S01]  /*6340*/  R2UR UR5, R31 ;  /* 0x000000001f0572ca */ /* 0x000fe200000e0000 */
[----:B------:R-:W-:Y:S01]  /*6350*/  IMAD.MOV.U32 R31, RZ, RZ, 0x108 ;  /* 0x00000108ff1f7424 */ /* 0x000fe200078e00ff */
[----:B------:R-:W-:Y:S01]  /*6360*/  R2UR UR8, R6 ;  /* 0x00000000060872ca */ /* 0x000fe200000e0000 */
[----:B------:R-:W-:Y:S01]  /*6370*/  IMAD.MOV.U32 R6, RZ, RZ, 0x180 ;  /* 0x00000180ff067424 */ /* 0x000fe200078e00ff */
[----:B------:R-:W-:Y:S01]  /*6380*/  R2UR UR10, R96 ;  /* 0x00000000600a72ca */ /* 0x000fe200000e0000 */
[----:B------:R-:W-:Y:S01]  /*6390*/  UMOV UR16, 0x0 ;  /* 0x0000000000107882 */ /* 0x000fe20000000000 */
[----:B------:R-:W-:Y:S01]  /*63a0*/  R2UR UR4, R31 ;  /* 0x000000001f0472ca */ /* 0x000fe200000e0000 */
[----:B------:R-:W-:Y:S01]  /*63b0*/  IMAD.MOV.U32 R31, RZ, RZ, 0x110 ;  /* 0x00000110ff1f7424 */ /* 0x000fe200078e00ff */
[----:B------:R-:W-:Y:S01]  /*63c0*/  R2UR UR11, R97 ;  /* 0x00000000610b72ca */ /* 0x000fe200000e0000 */
[----:B------:R-:W-:Y:S01]  /*63d0*/  UMOV UR17, 0x10210490 ;  /* 0x1021049000117882 */ /* 0x000fe20000000000 */
[----:B------:R-:W-:Y:S01]  /*63e0*/  R2UR UR14, R94 ;  /* 0x000000005e0e72ca */ /* 0x000fe200000e0000 */
[----:B------:R-:W-:Y:S01]  /*63f0*/  UMOV UR18, 0x0 ;  /* 0x0000000000127882 */ /* 0x000fe20000000000 */
[----:B------:R-:W-:Y:S01]  /*6400*/  R2UR UR15, R95 ;  /* 0x000000005f0f72ca */ /* 0x000fe200000e0000 */
[----:B------:R-:W-:Y:S01]  /*6410*/  UMOV UR19, 0x10210490 ;  /* 0x1021049000137882 */ /* 0x000fe20000000000 */
[----:B------:R-:W-:Y:S01]  /*6420*/  R2UR UR9, R6 ;  /* 0x00000000060972ca */ /* 0x000fe200000e0000 */
[----:B------:R2:W-:Y:S01]  /*6430*/  UTCHMMA.2CTA tmem[UR5], gdesc[UR6], tmem[UR8], tmem[UR12], idesc[UR13], UP0 ;  /* 0x00ff0c06050079ea */ /* 0x0005e20008200008 */
[----:B-1----:R-:W-:Y:S01]  /*6440*/  IMAD.U32 R32, R8, -0x80000000, RZ ;  /* 0x8000000008207824 */ /* 0x002fe200078e00ff */
[----:B--2---:R-:W-:-:S02]  /*6450*/  R2UR UR7, R6 ;  /* 0x00000000060772ca */ /* 0x004fc400000e0000 */
[----:B------:R-:W-:Y:S01]  /*6460*/  R2UR UR6, R31 ;  /* 0x000000001f0672ca */ /* 0x000fe200000e0000 */
[----:B------:R-:W-:Y:S01]  /*6470*/  IMAD.MOV.U32 R31, RZ, RZ, 0x118 ;  /* 0x00000118ff1f7424 */ /* 0x000fe200078e00ff */
[----:B------:R-:W-:Y:S02]  /*6480*/  R2UR UR12, R92 ;  /* 0x000000005c0c72ca */ /* 0x000fe400000e0000 */
[----:B------:R-:W-:Y:S02]  /*6490*/  R2UR UR13, R93 ;  /* 0x000000005d0d72ca */ /* 0x000fe400000e0000 */
[----:B------:R-:W-:Y:S01]  /*64a0*/  R2UR UR5, R31 ;  /* 0x000000001f0572ca */ /* 0x000fe200000e0000 */
[----:B------:R-:W-:Y:S01]  /*64b0*/  IMAD.MOV.U32 R31, RZ, RZ, 0x120 ;  /* 0x00000120ff1f7424 */ /* 0x000fe200078e00ff */
[----:B------:R-:W-:Y:S01]  /*64c0*/  R2UR UR8, R6 ;  /* 0x00000000060872ca */ /* 0x000fe200000e0000 */
[----:B------:R-:W-:Y:S02]  /*64d0*/  IMAD.MOV.U32 R6, RZ, RZ, 0x100 ;  /* 0x00000100ff067424 */ /* 0x000fe400078e00ff */
[----:B------:R1:W-:Y:S02]  /*64e0*/  UTCHMMA.2CTA tmem[UR4], gdesc[UR10], tmem[UR7], tmem[UR16], idesc[UR17], UPT ;  /* 0x00ff100a040079ea */ /* 0x0003e4000ba00007 */
[----:B------:R2:W-:Y:S01]  /*64f0*/  UTCHMMA.2CTA tmem[UR6], gdesc[UR14], tmem[UR9], tmem[UR16], idesc[UR17], UPT ;  /* 0x00ff100e060079ea */ /* 0x0005e2000ba00009 */
[----:B-1----:R-:W-:Y:S01]  /*6500*/  R2UR UR4, R31 ;  /* 0x000000001f0472ca */ /* 0x002fe200000e0000 */
[----:B------:R-:W-:Y:S01]  /*6510*/  IMAD.MOV.U32 R31, RZ, RZ, 0x128 ;  /* 0x00000128ff1f7424 */ /* 0x000fe200078e00ff */
[----:B------:R-:W-:Y:S01]  /*6520*/  R2UR UR10, R90 ;  /* 0x000000005a0a72ca */ /* 0x000fe200000e0000 */
[----:B--2---:R-:W-:Y:S01]  /*6530*/  UMOV UR14, 0x0 ;  /* 0x00000000000e7882 */ /* 0x004fe20000000000 */
[----:B------:R-:W-:Y:S01]  /*6540*/  R2UR UR11, R91 ;  /* 0x000000005b0b72ca */ /* 0x000fe200000e0000 */
[----:B------:R-:W-:Y:S01]  /*6550*/  UMOV UR15, 0x10210490 ;  /* 0x10210490000f7882 */ /* 0x000fe20000000000 */
[----:B------:R-:W-:Y:S01]  /*6560*/  R2UR UR6, R31 ;  /* 0x000000001f0672ca */ /* 0x000fe200000e0000 */
[----:B------:R-:W-:Y:S01]  /*6570*/  IMAD.MOV.U32 R31, RZ, RZ, 0x130 ;  /* 0x00000130ff1f7424 */ /* 0x000fe200078e00ff */
[----:B------:R1:W-:Y:S01]  /*6580*/  UTCHMMA.2CTA tmem[UR5], gdesc[UR12], tmem[UR8], tmem[UR14], idesc[UR15], UPT ;  /* 0x00ff0e0c050079ea */ /* 0x0003e2000ba00008 */
[----:B------:R-:W-:-:S02]  /*6590*/  R2UR UR16, R88 ;  /* 0x00000000581072ca */ /* 0x000fc400000e0000 */
[----:B------:R-:W-:Y:S02]  /*65a0*/  R2UR UR17, R89 ;  /* 0x00000000591172ca */ /* 0x000fe400000e0000 */
[----:B-1----:R-:W-:Y:S01]  /*65b0*/  R2UR UR5, R31 ;  /* 0x000000001f0572ca */ /* 0x002fe200000e0000 */
[----:B------:R-:W-:Y:S01]  /*65c0*/  IMAD.MOV.U32 R31, RZ, RZ, 0x138 ;  /* 0x00000138ff1f7424 */ /* 0x000fe200078e00ff */
[----:B------:R-:W-:Y:S01]  /*65d0*/  R2UR UR14, R86 ;  /* 0x00000000560e72ca */ /* 0x000fe200000e0000 */
[----:B------:R-:W-:Y:S01]  /*65e0*/  UMOV UR12, 0x0 ;  /* 0x00000000000c7882 */ /* 0x000fe20000000000 */
[----:B------:R-:W-:Y:S01]  /*65f0*/  R2UR UR15, R87 ;  /* 0x00000000570f72ca */ /* 0x000fe200000e0000 */
[----:B------:R-:W-:Y:S02]  /*6600*/  UMOV UR13, 0x10210490 ;  /* 0x10210490000d7882 */ /* 0x000fe40000000000 */
[----:B------:R1:W-:Y:S04]  /*6610*/  UTCHMMA.2CTA tmem[UR4], gdesc[UR10], tmem[UR7], tmem[UR12], idesc[UR13], UPT ;  /* 0x00ff0c0a040079ea */ /* 0x0003e8000ba00007 */
[----:B------:R2:W-:Y:S01]  /*6620*/  UTCHMMA.2CTA tmem[UR6], gdesc[UR16], tmem[UR9], tmem[UR18], idesc[UR19], UPT ;  /* 0x00ff1210060079ea */ /* 0x0005e2000ba00009 */
[----:B-1----:R-:W-:Y:S01]  /*6630*/  R2UR UR12, R84 ;  /* 0x00000000540c72ca */ /* 0x002fe200000e0000 */
[----:B--2---:R-:W-:Y:S01]  /*6640*/  UMOV UR16, 0x0 ;  /* 0x0000000000107882 */ /* 0x004fe20000000000 */
[----:B------:R-:W-:Y:S01]  /*6650*/  R2UR UR13, R85 ;  /* 0x00000000550d72ca */ /* 0x000fe200000e0000 */
[----:B------:R-:W-:Y:S01]  /*6660*/  UMOV UR17, 0x10210490 ;  /* 0x1021049000117882 */ /* 0x000fe20000000000 */
[----:B------:R-:W-:Y:S01]  /*6670*/  R2UR UR4, R31 ;  /* 0x000000001f0472ca */ /* 0x000fe200000e0000 */
[----:B------:R1:W-:Y:S01]  /*6680*/  UTCHMMA.2CTA tmem[UR5], gdesc[UR14], tmem[UR8], tmem[UR16], idesc[UR17], UPT ;  /* 0x00ff100e050079ea */ /* 0x0003e2000ba00008 */
[----:B------:R-:W-:-:S02]  /*6690*/  R2UR UR11, R18 ;  /* 0x00000000120b72ca */ /* 0x000fc400000e0000 */
[----:B------:R-:W-:Y:S01]  /*66a0*/  R2UR UR10, R24 ;  /* 0x00000000180a72ca */ /* 0x000fe200000e0000 */
[----:B-1----:R-:W-:Y:S01]  /*66b0*/  UMOV UR14, 0x0 ;  /* 0x00000000000e7882 */ /* 0x002fe20000000000 */
[----:B------:R-:W-:-:S07]  /*66c0*/  UMOV UR15, 0x10210490 ;  /* 0x10210490000f7882 */ /* 0x000fce0000000000 */
[----:B------:R1:W-:Y:S04]  /*66d0*/  UTCHMMA.2CTA tmem[UR4], gdesc[UR12], tmem[UR7], tmem[UR14], idesc[UR15], UPT ;  /* 0x00ff0e0c040079ea */ /* 0x0003e8000ba00007 */
[----:B------:R1:W-:Y:S01]  /*66e0*/  UTCBAR.2CTA.MULTICAST [UR10], URZ, UR11 ;  /* 0x000000ff0a0073e9 */ /* 0x0003e2000820080b */
[----:B------:R-:W2:Y:S02]  /*66f0*/  SYNCS.PHASECHK.TRANS64.TRYWAIT P0, [UR34+0x10], R32 ;  /* 0x00001020ff0075a7 */ /* 0x000ea40008001122 */
[----:B-12---:R-:W-:Y:S05]  /*6700*/  @!P0 BRA `(.L_x_97) ;  /* 0x0000007800a88947 */ /* 0x006fea0003800000 */
.L_x_220:
[----:B------:R-:W-:Y:S01]  /*6710*/  R2UR UR7, R6 ;  /* 0x00000000060772ca */ /* 0x000fe200000e0000 */
[----:B------:R-:W-:Y:S01]  /*6720*/  IMAD.MOV.U32 R6, RZ, RZ, 0x100 ;  /* 0x00000100ff067424 */ /* 0x000fe200078e00ff */
[----:B------:R-:W-:Y:S01]  /*6730*/  R2UR UR14, R48 ;  /* 0x00000000300e72ca */ /* 0x000fe200000e0000 */
[----:B------:R-:W-:Y:S01]  /*6740*/  UMOV UR16, 0x0 ;  /* 0x0000000000107882 */ /* 0x000fe20000000000 */
[----:B------:R-:W-:Y:S01]  /*6750*/  R2UR UR15, R49 ;  /* 0x00000000310f72ca */ /* 0x000fe200000e0000 */
[----:B------:R-:W-:Y:S01]  /*6760*/  UMOV UR17, 0x10200490 ;  /* 0x1020049000117882 */ /* 0x000fe20000000000 */
[----:B------:R-:W-:Y:S01]  /*6770*/  R2UR UR10, R50 ;  /* 0x00000000320a72ca */ /* 0x000fe200000e0000 */
[----:B------:R-:W-:Y:S01]  /*6780*/  IMAD.U32 R32, R10, -0x80000000, RZ ;  /* 0x800000000a207824 */ /* 0x000fe200078e00ff */
[----:B------:R-:W-:Y:S01]  /*6790*/  R2UR UR11, R51 ;  /* 0x00000000330b72ca */ /* 0x000fe200000e0000 */
[----:B-1----:R-:W-:Y:S01]  /*67a0*/  IMAD.U32 R31, R13, -0x80000000, RZ ;  /* 0x800000000d1f7824 */ /* 0x002fe200078e00ff */
[----:B------:R-:W-:-:S02]  /*67b0*/  R2UR UR12, R44 ;  /* 0x000000002c0c72ca */ /* 0x000fc400000e0000 */
[----:B------:R-:W-:Y:S02]  /*67c0*/  R2UR UR13, R45 ;  /* 0x000000002d0d72ca */ /* 0x000fe400000e0000 */
[----:B------:R-:W-:Y:S02]  /*67d0*/  R2UR UR4, R46 ;  /* 0x000000002e0472ca */ /* 0x000fe400000e0000 */
[----:B------:R-:W-:Y:S02]  /*67e0*/  R2UR UR5, R47 ;  /* 0x000000002f0572ca */ /* 0x000fe400000e0000 */
[----:B------:R-:W-:Y:S02]  /*67f0*/  R2UR UR6, R6 ;  /* 0x00000000060672ca */ /* 0x000fe400000e0000 */
[----:B------:R-:W-:Y:S01]  /*6800*/  R2UR UR8, R42 ;  /* 0x000000002a0872ca */ /* 0x000fe200000e0000 */
[----:B------:R1:W-:Y:S01]  /*6810*/  UTCHMMA.2CTA gdesc[UR10], gdesc[UR14], tmem[UR7], tmem[UR16], idesc[UR17], !UPT ;  /* 0x00ff100e0a0075ea */ /* 0x0003e2000fa00007 */
[----:B------:R-:W-:Y:S01]  /*6820*/  R2UR UR9, R43 ;  /* 0x000000002b0972ca */ /* 0x000fe200000e0000 */
[----:B-1----:R-:W-:Y:S01]  /*6830*/  UMOV UR14, 0x0 ;  /* 0x00000000000e7882 */ /* 0x002fe20000000000 */
[----:B------:R-:W-:Y:S01]  /*6840*/  UMOV UR15, 0x10200490 ;  /* 0x10200490000f7882 */ /* 0x000fe20000000000 */
[----:B------:R-:W-:-:S06]  /*6850*/  R2UR UR7, R6 ;  /* 0x00000000060772ca */ /* 0x000fcc00000e0000 */
[----:B------:R1:W-:Y:S01]  /*6860*/  UTCHMMA.2CTA gdesc[UR4], gdesc[UR12], tmem[UR6], tmem[UR14], idesc[UR15], UPT ;  /* 0x00ff0e0c040075ea */ /* 0x0003e2000ba00006 */
[----:B------:R-:W-:Y:S01]  /*6870*/  UMOV UR10, 0x0 ;  /* 0x00000000000a7882 */ /* 0x000fe20000000000 */
[----:B------:R-:W-:Y:S01]  /*6880*/  UMOV UR11, 0x10200490 ;  /* 0x10200490000b7882 */ /* 0x000fe20000000000 */
[C---:B-1----:R-:W-:Y:S01]  /*6890*/  R2UR UR5, R6.reuse ;  /* 0x00000000060572ca */ /* 0x042fe200000e0000 */
[----:B------:R-:W-:Y:S01]  /*68a0*/  UMOV UR12, 0x0 ;  /* 0x00000000000c7882 */ /* 0x000fe20000000000 */
[----:B------:R-:W-:Y:S01]  /*68b0*/  R2UR UR4, R6 ;  /* 0x00000000060472ca */ /* 0x000fe200000e0000 */
[----:B------:R-:W-:-:S10]  /*68c0*/  UMOV UR13, 0x10200490 ;  /* 0x10200490000d7882 */ /* 0x000fd40000000000 */
[----:B------:R1:W-:Y:S02]  /*68d0*/  UTCHMMA.2CTA gdesc[UR8], gdesc[UR76], tmem[UR5], tmem[UR10], idesc[UR11], UPT ;  /* 0x00ff0a4c080075ea */ /* 0x0003e4000ba00005 */
[----:B------:R2:W-:Y:S01]  /*68e0*/  UTCHMMA.2CTA gdesc[UR74], gdesc[UR72], tmem[UR4], tmem[UR10], idesc[UR11], UPT ;  /* 0x00ff0a484a0075ea */ /* 0x0005e2000ba00004 */
[----:B------:R2:W-:Y:S01]  /*68f0*/  UTCHMMA.2CTA gdesc[UR70], gdesc[UR68], tmem[UR7], tmem[UR12], idesc[UR13], UPT ;  /* 0x00ff0c44460075ea */ /* 0x0005e2000ba00007 */
[----:B------:R2:W-:Y:S01]  /*6900*/  UTCHMMA.2CTA gdesc[UR66], gdesc[UR64], tmem[UR6], tmem[UR10], idesc[UR11], UPT ;  /* 0x00ff0a40420075ea */ /* 0x0005e2000ba00006 */
[----:B------:R2:W-:Y:S01]  /*6910*/  UTCHMMA.2CTA gdesc[UR62], gdesc[UR60], tmem[UR5], tmem[UR12], idesc[UR13], UPT ;  /* 0x00ff0c3c3e0075ea */ /* 0x0005e2000ba00005 */
[----:B------:R2:W-:Y:S01]  /*6920*/  UTCHMMA.2CTA gdesc[UR58], gdesc[UR56], tmem[UR4], tmem[UR10], idesc[UR11], UPT ;  /* 0x00ff0a383a0075ea */ /* 0x0005e2000ba00004 */
[----:B-1----:R-:W-:Y:S01]  /*6930*/  R2UR UR9, R17 ;  /* 0x00000000110972ca */ /* 0x002fe200000e0000 */
[----:B------:R-:W-:-:S12]  /*6940*/  UMOV UR8, 0x3 ;  /* 0x0000000300087882 */ /* 0x000fd80000000000 */
[----:B------:R2:W-:Y:S01]  /*6950*/  UTCBAR.2CTA.MULTICAST [UR9], URZ, UR8 ;  /* 0x000000ff090073e9 */ /* 0x0005e20008200808 */
[----:B------:R-:W1:Y:S02]  /*6960*/  SYNCS.PHASECHK.TRANS64.TRYWAIT P0, [UR34+0x60], R32 ;  /* 0x00006020ff0075a7 */ /* 0x000e640008001122 */
[----:B-12---:R-:W-:Y:S05]  /*6970*/  @!P0 BRA `(.L_x_98) ;  /* 0x0000007800288947 */ /* 0x006fea0003800000 */
.L_x_222:
[----:B------:R-:W2:Y:S01]  /*6980*/  SYNCS.PHASECHK.TRANS64.TRYWAIT P0, [UR34+0x160], R31 ;  /* 0x0001601fff0075a7 */ /* 0x000ea20008001122 */
[----:B------:R-:W-:Y:S01]  /*6990*/  HFMA2 R37, -RZ, RZ, 0, 3.814697265625e-06 ;  /* 0x00000040ff257431 */ /* 0x000fe200000001ff */
[----:B------:R-:W-:Y:S01]  /*69a0*/  MOV R36, 0x40 ;  /* 0x0000004000247802 */ /* 0x000fe20000000f00 */
[----:B--2---:R-:W-:Y:S06]  /*69b0*/  @!P0 BRA `(.L_x_99) ;  /* 0x0000007800348947 */ /* 0x004fec0003800000 */
.L_x_224:
[----:B------:R-:W-:Y:S01]  /*69c0*/  R2UR UR18, R25 ;  /* 0x00000000191272ca */ /* 0x000fe200000e0000 */
[----:B------:R-:W-:Y:S01]  /*69d0*/  IMAD.MOV.U32 R35, RZ, RZ, 0x40 ;  /* 0x00000040ff237424 */ /* 0x000fe200078e00ff */
[----:B------:R-:W-:Y:S01]  /*69e0*/  R2UR UR16, R26 ;  /* 0x000000001a1072ca */ /* 0x000fe200000e0000 */
[----:B------:R-:W-:Y:S01]  /*69f0*/  IMAD.MOV.U32 R34, RZ, RZ, 0x40 ;  /* 0x00000040ff227424 */ /* 0x000fe200078e00ff */
[----:B-1----:R-:W-:Y:S01]  /*6a00*/  MOV R33, 0x40 ;  /* 0x0000004000217802 */ /* 0x002fe20000000f00 */
[----:B------:R-:W-:Y:S01]  /*6a10*/  IMAD.MOV.U32 R32, RZ, RZ, 0x40 ;  /* 0x00000040ff207424 */ /* 0x000fe200078e00ff */
[----:B------:R-:W-:Y:S01]  /*6a20*/  MOV R31, 0x40 ;  /* 0x00000040001f7802 */ /* 0x000fe20000000f00 */
[----:B------:R-:W-:Y:S01]  /*6a30*/  IMAD.MOV.U32 R6, RZ, RZ, 0x40 ;  /* 0x00000040ff067424 */ /* 0x000fe200078e00ff */
[----:B------:R-:W-:Y:S01]  /*6a40*/  LOP3.LUT R11, R11, 0x1, RZ, 0x3c, !PT ;  /* 0x000000010b0b7812 */ /* 0x000fe200078e3cff */
[----:B------:R-:W-:Y:S01]  /*6a50*/  UMOV UR22, 0x200 ;  /* 0x0000020000167882 */ /* 0x000fe20000000000 */
[----:B------:R-:W-:-:S07]  /*6a60*/  UMOV UR23, 0xfffffff0 ;  /* 0xfffffff000177882 */ /* 0x000fce0000000000 */
.L_x_100:
[----:B------:R-:W-:Y:S01]  /*6a70*/  UISETP.NE.AND UP0, UPT, UR23, -0x10, UPT ;  /* 0xfffffff01700788c */ /* 0x000fe2000bf05270 */
[----:B---3--:R-:W-:Y:S01]  /*6a80*/  R2UR UR19, R37 ;  /* 0x00000000251372ca */ /* 0x008fe200000e0000 */
[----:B------:R-:W-:Y:S01]  /*6a90*/  UIADD3 UR10, UPT, UPT, UR16, -0x200, URZ ;  /* 0xfffffe00100a7890 */ /* 0x000fe2000fffe0ff */
[----:B------:R-:W-:Y:S01]  /*6aa0*/  R2UR UR17, R36 ;  /* 0x00000000241172ca */ /* 0x000fe200000e0000 */
[----:B------:R-:W-:Y:S01]  /*6ab0*/  UIADD3 UR6, UPT, UPT, UR18, -0x200, URZ ;  /* 0xfffffe0012067890 */ /* 0x000fe2000fffe0ff */
[----:B------:R-:W-:Y:S01]  /*6ac0*/  R2UR UR20, R35 ;  /* 0x00000000231472ca */ /* 0x000fe200000e0000 */
[----:B------:R-:W-:Y:S01]  /*6ad0*/  UIADD3 UR14, UPT, UPT, UR16, -0x180, URZ ;  /* 0xfffffe80100e7890 */ /* 0x000fe2000fffe0ff */
[----:B------:R-:W-:Y:S01]  /*6ae0*/  R2UR UR21, R33 ;  /* 0x00000000211572ca */ /* 0x000fe200000e0000 */
[----:B------:R-:W-:Y:S02]  /*6af0*/  UIADD3 UR4, UPT, UPT, UR18, -0x180, URZ ;  /* 0xfffffe8012047890 */ /* 0x000fe4000fffe0ff */
[----:B------:R-:W-:Y:S02]  /*6b00*/  UIADD3 UR12, UPT, UPT, UR16, -0x100, URZ ;  /* 0xffffff00100c7890 */ /* 0x000fe4000fffe0ff */
[----:B------:R-:W-:Y:S02]  /*6b10*/  UIADD3 UR8, UPT, UPT, UR18, -0x100, URZ ;  /* 0xffffff0012087890 */ /* 0x000fe4000fffe0ff */
[----:B------:R-:W-:Y:S02]  /*6b20*/  UIADD3 UR22, UPT, UPT, UR22, 0x400, URZ ;  /* 0x0000040016167890 */ /* 0x000fe4000fffe0ff */
[----:B------:R-:W-:Y:S01]  /*6b30*/  UIADD3 UR23, UPT, UPT, UR23, 0x8, URZ ;  /* 0x0000000817177890 */ /* 0x000fe2000fffe0ff */
[----:B------:R-:W-:Y:S01]  /*6b40*/  UMOV UR11, 0x40004040 ;  /* 0x40004040000b7882 */ /* 0x000fe20000000000 */
[----:B------:R-:W-:Y:S01]  /*6b50*/  UMOV UR7, 0x40004040 ;  /* 0x4000404000077882 */ /* 0x000fe20000000000 */
[----:B------:R-:W-:Y:S01]  /*6b60*/  UMOV UR15, 0x40004040 ;  /* 0x40004040000f7882 */ /* 0x000fe20000000000 */
[----:B------:R1:W-:Y:S01]  /*6b70*/  UTCHMMA.2CTA gdesc[UR6], gdesc[UR10], tmem[UR19], tmem[UR40], idesc[UR41], UP0 ;  /* 0x00ff280a060075ea */ /* 0x0003e20008200013 */
[----:B------:R-:W-:Y:S01]  /*6b80*/  UISETP.NE.AND UP0, UPT, UR22, 0xa00, UPT ;  /* 0x00000a001600788c */ /* 0x000fe2000bf05270 */
[----:B------:R-:W-:Y:S01]  /*6b90*/  UMOV UR5, 0x40004040 ;  /* 0x4000404000057882 */ /* 0x000fe20000000000 */
[----:B------:R-:W-:Y:S01]  /*6ba0*/  UMOV UR13, 0x40004040 ;  /* 0x40004040000d7882 */ /* 0x000fe20000000000 */
[----:B------:R2:W-:Y:S01]  /*6bb0*/  UTCHMMA.2CTA gdesc[UR4], gdesc[UR14], tmem[UR17], tmem[UR38], idesc[UR39], UPT ;  /* 0x00ff260e040075ea */ /* 0x0005e2000ba00011 */
[----:B------:R-:W-:Y:S02]  /*6bc0*/  UMOV UR9, 0x40004040 ;  /* 0x4000404000097882 */ /* 0x000fe40000000000 */
[----:B------:R3:W-:Y:S01]  /*6bd0*/  UTCHMMA.2CTA gdesc[UR8], gdesc[UR12], tmem[UR20], tmem[UR36], idesc[UR37], UPT ;  /* 0x00ff240c080075ea */ /* 0x0007e2000ba00014 */
[----:B-1----:R-:W-:Y:S01]  /*6be0*/  UIADD3 UR10, UPT, UPT, UR16, -0x80, URZ ;  /* 0xffffff80100a7890 */ /* 0x002fe2000fffe0ff */
[----:B------:R-:W-:Y:S01]  /*6bf0*/  R2UR UR19, R34 ;  /* 0x00000000221372ca */ /* 0x000fe200000e0000 */
[----:B------:R-:W-:Y:S02]  /*6c00*/  UIADD3 UR6, UPT, UPT, UR18, -0x80, URZ ;  /* 0xffffff8012067890 */ /* 0x000fe4000fffe0ff */
[----:B--2---:R-:W-:Y:S01]  /*6c10*/  UIADD3 UR14, UPT, UPT, UR16, 0x80, URZ ;  /* 0x00000080100e7890 */ /* 0x004fe2000fffe0ff */
[----:B------:R-:W-:Y:S01]  /*6c20*/  UMOV UR17, 0x40004040 ;  /* 0x4000404000117882 */ /* 0x000fe20000000000 */
[----:B---3--:R-:W-:Y:S01]  /*6c30*/  UIADD3 UR8, UPT, UPT, UR18, 0x80, URZ ;  /* 0x0000008012087890 */ /* 0x008fe2000fffe0ff */
[----:B------:R-:W-:Y:S01]  /*6c40*/  R2UR UR20, R32 ;  /* 0x00000000201472ca */ /* 0x000fe200000e0000 */
[----:B------:R-:W-:Y:S01]  /*6c50*/  UIADD3 UR12, UPT, UPT, UR16, 0x100, URZ ;  /* 0x00000100100c7890 */ /* 0x000fe2000fffe0ff */
[----:B------:R-:W-:Y:S05]  /*6c60*/  UMOV UR4, UR18 ;  /* 0x0000001200047c82 */ /* 0x000fea0008000000 */
[----:B------:R1:W-:Y:S01]  /*6c70*/  UTCHMMA.2CTA gdesc[UR6], gdesc[UR10], tmem[UR19], tmem[UR32], idesc[UR33], UPT ;  /* 0x00ff200a060075ea */ /* 0x0003e2000ba00013 */
[----:B------:R2:W-:Y:S05]  /*6c80*/  UTCHMMA.2CTA gdesc[UR4], gdesc[UR16], tmem[UR21], tmem[UR30], idesc[UR31], UPT ;  /* 0x00ff1e10040075ea */ /* 0x0005ea000ba00015 */
[----:B------:R3:W-:Y:S01]  /*6c90*/  UTCHMMA.2CTA gdesc[UR8], gdesc[UR14], tmem[UR20], tmem[UR28], idesc[UR29], UPT ;  /* 0x00ff1c0e080075ea */ /* 0x0007e2000ba00014 */
[----:B-1----:R-:W-:Y:S01]  /*6ca0*/  UIADD3 UR6, UPT, UPT, UR18, 0x100, URZ ;  /* 0x0000010012067890 */ /* 0x002fe2000fffe0ff */
[----:B------:R-:W-:Y:S01]  /*6cb0*/  R2UR UR19, R31 ;  /* 0x000000001f1372ca */ /* 0x000fe200000e0000 */
[----:B------:R-:W-:Y:S01]  /*6cc0*/  UIADD3 UR10, UPT, UPT, UR16, 0x180, URZ ;  /* 0x00000180100a7890 */ /* 0x000fe2000fffe0ff */
[----:B--2---:R-:W-:Y:S01]  /*6cd0*/  R2UR UR17, R6 ;  /* 0x00000000061172ca */ /* 0x004fe200000e0000 */
[----:B------:R-:W-:Y:S02]  /*6ce0*/  UIADD3 UR4, UPT, UPT, UR18, 0x180, URZ ;  /* 0x0000018012047890 */ /* 0x000fe4000fffe0ff */
[----:B------:R-:W-:Y:S02]  /*6cf0*/  UIADD3 UR16, UPT, UPT, UR16, 0x400, URZ ;  /* 0x0000040010107890 */ /* 0x000fe4000fffe0ff */
[----:B------:R-:W-:Y:S06]  /*6d00*/  UIADD3 UR18, UPT, UPT, UR18, 0x400, URZ ;  /* 0x0000040012127890 */ /* 0x000fec000fffe0ff */
[----:B------:R3:W-:Y:S02]  /*6d10*/  UTCHMMA.2CTA gdesc[UR6], gdesc[UR12], tmem[UR19], tmem[UR26], idesc[UR27], UPT ;  /* 0x00ff1a0c060075ea */ /* 0x0007e4000ba00013 */
[----:B------:R3:W-:Y:S01]  /*6d20*/  UTCHMMA.2CTA gdesc[UR4], gdesc[UR10], tmem[UR17], tmem[UR24], idesc[UR25], UPT ;  /* 0x00ff180a040075ea */ /* 0x0007e2000ba00011 */
[----:B------:R-:W-:Y:S05]  /*6d30*/  BRA.U UP0, `(.L_x_100) ;  /* 0xfffffffd004c7547 */ /* 0x000fea000b83ffff */
[----:B---3--:R-:W-:Y:S01]  /*6d40*/  R2UR UR6, R23 ;  /* 0x00000000170672ca */ /* 0x008fe200000e0000 */
[----:B------:R-:W-:Y:S01]  /*6d50*/  UMOV UR4, 0x3 ;  /* 0x0000000300047882 */ /* 0x000fe20000000000 */
[----:B------:R-:W-:Y:S02]  /*6d60*/  R2UR UR5, R22 ;  /* 0x00000000160572ca */ /* 0x000fe400000e0000 */
[----:B------:R-:W-:Y:S02]  /*6d70*/  LOP3.LUT R12, R12, 0x1, RZ, 0x3c, !PT ;  /* 0x000000010c0c7812 */ /* 0x000fe400078e3cff */
[----:B------:R-:W-:Y:S02]  /*6d80*/  LOP3.LUT R10, R10, 0x1, RZ, 0x3c, !PT ;  /* 0x000000010a0a7812 */ /* 0x000fe400078e3cff */
[----:B------:R-:W-:Y:S01]  /*6d90*/  LOP3.LUT R13, R13, 0x1, RZ, 0x3c, !PT ;  /* 0x000000010d0d7812 */ /* 0x000fe200078e3cff */
[----:B------:R-:W-:Y:S01]  /*6da0*/  IMAD.U32 R6, R12, -0x80000000, RZ ;  /* 0x800000000c067824 */ /* 0x000fe200078e00ff */
[----:B------:R-:W-:-:S03]  /*6db0*/  LOP3.LUT R14, R14, 0x1, RZ, 0x3c, !PT ;  /* 0x000000010e0e7812 */ /* 0x000fc600078e3cff */
[----:B------:R1:W-:Y:S02]  /*6dc0*/  UTCBAR.2CTA.MULTICAST [UR6], URZ, UR4 ;  /* 0x000000ff060073e9 */ /* 0x0003e40008200804 */
[----:B------:R1:W-:Y:S01]  /*6dd0*/  UTCBAR.2CTA.MULTICAST [UR5], URZ, UR4 ;  /* 0x000000ff050073e9 */ /* 0x0003e20008200804 */
[----:B------:R-:W2:Y:S02]  /*6de0*/  SYNCS.PHASECHK.TRANS64.TRYWAIT P0, [UR34+0x48], R6 ;  /* 0x00004806ff0075a7 */ /* 0x000ea40008001122 */
[----:B-12---:R-:W-:Y:S05]  /*6df0*/  @!P0 BRA `(.L_x_101) ;  /* 0x0000007400448947 */ /* 0x006fea0003800000 */
.L_x_226:
[----:B------:R-:W-:Y:S01]  /*6e00*/  IMAD.MOV.U32 R31, RZ, RZ, RZ ;  /* 0x000000ffff1f7224 */ /* 0x000fe200078e00ff */
[----:B------:R-:W-:Y:S01]  /*6e10*/  R2UR UR6, R40 ;  /* 0x00000000280672ca */ /* 0x000fe200000e0000 */
[----:B-1----:R-:W-:Y:S01]  /*6e20*/  IMAD.MOV.U32 R6, RZ, RZ, 0x80 ;  /* 0x00000080ff067424 */ /* 0x002fe200078e00ff */
[----:B------:R-:W-:Y:S01]  /*6e30*/  R2UR UR7, R41 ;  /* 0x00000000290772ca */ /* 0x000fe200000e0000 */
[----:B------:R-:W-:Y:S01]  /*6e40*/  UMOV UR10, 0x0 ;  /* 0x00000000000a7882 */ /* 0x000fe20000000000 */
[----:B------:R-:W-:Y:S01]  /*6e50*/  R2UR UR5, R31 ;  /* 0x000000001f0572ca */ /* 0x000fe200000e0000 */
[----:B------:R-:W-:Y:S01]  /*6e60*/  IMAD.MOV.U32 R31, RZ, RZ, 0x8 ;  /* 0x00000008ff1f7424 */ /* 0x000fe200078e00ff */
[C---:B------:R-:W-:Y:S01]  /*6e70*/  R2UR UR8, R6.reuse ;  /* 0x00000000060872ca */ /* 0x040fe200000e0000 */
[----:B------:R-:W-:Y:S01]  /*6e80*/  UMOV UR11, 0x10210490 ;  /* 0x10210490000b7882 */ /* 0x000fe20000000000 */
[----:B------:R-:W-:Y:S01]  /*6e90*/  R2UR UR9, R6 ;  /* 0x00000000060972ca */ /* 0x000fe200000e0000 */
[----:B------:R-:W-:Y:S01]  /*6ea0*/  UMOV UR12, 0x0 ;  /* 0x00000000000c7882 */ /* 0x000fe20000000000 */
[----:B------:R-:W-:Y:S01]  /*6eb0*/  R2UR UR4, R31 ;  /* 0x000000001f0472ca */ /* 0x000fe200000e0000 */
[----:B------:R-:W-:Y:S01]  /*6ec0*/  IMAD.MOV.U32 R31, RZ, RZ, 0x10 ;  /* 0x00000010ff1f7424 */ /* 0x000fe200078e00ff */
[----:B------:R-:W-:Y:S01]  /*6ed0*/  UMOV UR13, 0x10210490 ;  /* 0x10210490000d7882 */ /* 0x000fe20000000000 */
[----:B------:R-:W-:Y:S01]  /*6ee0*/  UMOV UR14, 0x0 ;  /* 0x00000000000e7882 */ /* 0x000fe20000000000 */
[----:B------:R-:W-:Y:S01]  /*6ef0*/  UMOV UR15, 0x10210490 ;  /* 0x10210490000f7882 */ /* 0x000fe20000000000 */
[----:B------:R-:W-:Y:S01]  /*6f00*/  UIADD3 UR35, UPT, UPT, UR35, 0x1, URZ ;  /* 0x0000000123237890 */ /* 0x000fe2000fffe0ff */
[----:B------:R-:W-:-:S02]  /*6f10*/  LOP3.LUT R8, R8, 0x1, RZ, 0x3c, !PT ;  /* 0x0000000108087812 */ /* 0x000fc400078e3cff */
[----:B------:R-:W-:Y:S01]  /*6f20*/  LOP3.LUT R9, R9, 0x1, RZ, 0x3c, !PT ;  /* 0x0000000109097812 */ /* 0x000fe200078e3cff */
[----:B------:R1:W-:Y:S02]  /*6f30*/  UTCHMMA.2CTA tmem[UR5], gdesc[UR6], tmem[UR8], tmem[UR10], idesc[UR11], UPT ;  /* 0x00ff0a06050079ea */ /* 0x0003e4000ba00008 */
[----:B-1----:R-:W-:Y:S02]  /*6f40*/  R2UR UR7, R6 ;  /* 0x00000000060772ca */ /* 0x002fe400000e0000 */
[----:B------:R-:W-:Y:S01]  /*6f50*/  R2UR UR6, R31 ;  /* 0x000000001f0672ca */ /* 0x000fe200000e0000 */
[----:B------:R-:W-:-:S05]  /*6f60*/  IMAD.MOV.U32 R31, RZ, RZ, 0x18 ;  /* 0x00000018ff1f7424 */ /* 0x000fca00078e00ff */
[----:B------:R-:W-:Y:S01]  /*6f70*/  R2UR UR5, R31 ;  /* 0x000000001f0572ca */ /* 0x000fe200000e0000 */
[----:B------:R-:W-:-:S04]  /*6f80*/  IMAD.MOV.U32 R31, RZ, RZ, 0x20 ;  /* 0x00000020ff1f7424 */ /* 0x000fc800078e00ff */
[----:B------:R1:W-:Y:S02]  /*6f90*/  UTCHMMA.2CTA tmem[UR4], gdesc[UR54], tmem[UR7], tmem[UR10], idesc[UR11], UPT ;  /* 0x00ff0a36040079ea */ /* 0x0003e4000ba00007 */
[----:B------:R2:W-:Y:S06]  /*6fa0*/  UTCHMMA.2CTA tmem[UR6], gdesc[UR52], tmem[UR9], tmem[UR12], idesc[UR13], UPT ;  /* 0x00ff0c34060079ea */ /* 0x0005ec000ba00009 */
[----:B------:R3:W-:Y:S01]  /*6fb0*/  UTCHMMA.2CTA tmem[UR5], gdesc[UR50], tmem[UR8], tmem[UR14], idesc[UR15], UPT ;  /* 0x00ff0e32050079ea */ /* 0x0007e2000ba00008 */
[----:B-1----:R-:W-:Y:S01]  /*6fc0*/  R2UR UR4, R31 ;  /* 0x000000001f0472ca */ /* 0x002fe200000e0000 */
[----:B------:R-:W-:Y:S01]  /*6fd0*/  IMAD.MOV.U32 R31, RZ, RZ, 0x28 ;  /* 0x00000028ff1f7424 */ /* 0x000fe200078e00ff */
[----:B------:R-:W-:-:S02]  /*6fe0*/  R2UR UR11, R16 ;  /* 0x00000000100b72ca */ /* 0x000fc400000e0000 */
[----:B--2---:R-:W-:Y:S02]  /*6ff0*/  R2UR UR12, R15 ;  /* 0x000000000f0c72ca */ /* 0x004fe400000e0000 */
[----:B------:R-:W-:Y:S01]  /*7000*/  R2UR UR6, R31 ;  /* 0x000000001f0672ca */ /* 0x000fe200000e0000 */
[----:B------:R-:W-:Y:S01]  /*7010*/  IMAD.MOV.U32 R31, RZ, RZ, 0x30 ;  /* 0x00000030ff1f7424 */ /* 0x000fe200078e00ff */
[----:B------:R-:W-:-:S04]  /*7020*/  R2UR UR10, R28 ;  /* 0x000000001c0a72ca */ /* 0x000fc800000e0000 */
[----:B---3--:R-:W-:Y:S01]  /*7030*/  R2UR UR5, R31 ;  /* 0x000000001f0572ca */ /* 0x008fe200000e0000 */
[----:B------:R-:W-:Y:S01]  /*7040*/  IMAD.MOV.U32 R31, RZ, RZ, 0x38 ;  /* 0x00000038ff1f7424 */ /* 0x000fe200078e00ff */
[----:B------:R1:W-:Y:S05]  /*7050*/  UTCHMMA.2CTA tmem[UR4], gdesc[UR48], tmem[UR7], tmem[UR14], idesc[UR15], UPT ;  /* 0x00ff0e30040079ea */ /* 0x0003ea000ba00007 */
[----:B------:R-:W-:Y:S02]  /*7060*/  UTCHMMA.2CTA tmem[UR6], gdesc[UR46], tmem[UR9], tmem[UR14], idesc[UR15], UPT ;  /* 0x00ff0e2e060079ea */ /* 0x000fe4000ba00009 */
[----:B------:R-:W-:-:S04]  /*7070*/  UISETP.NE.AND UP0, UPT, UR35, UR10, UPT ;  /* 0x0000000a2300728c */ /* 0x000fc8000bf05270 */
[----:B------:R-:W-:Y:S01]  /*7080*/  UTCHMMA.2CTA tmem[UR5], gdesc[UR44], tmem[UR8], tmem[UR14], idesc[UR15], UPT ;  /* 0x00ff0e2c050079ea */ /* 0x000fe2000ba00008 */
[----:B-1----:R-:W-:-:S13]  /*7090*/  R2UR UR4, R31 ;  /* 0x000000001f0472ca */ /* 0x002fda00000e0000 */
[----:B------:R1:W-:Y:S01]  /*70a0*/  UTCHMMA.2CTA tmem[UR4], gdesc[UR42], tmem[UR7], tmem[UR14], idesc[UR15], UPT ;  /* 0x00ff0e2a040079ea */ /* 0x0003e2000ba00007 */
[----:B------:R2:W-:Y:S01]  /*70b0*/  UTCBAR.2CTA.MULTICAST [UR11], URZ, UR12 ;  /* 0x000000ff0b0073e9 */ /* 0x0005e2000820080c */
[----:B-1----:R-:W-:Y:S01]  /*70c0*/  UMOV UR14, 0x1 ;  /* 0x00000001000e7882 */ /* 0x002fe20000000000 */
[----:B------:R-:W-:Y:S05]  /*70d0*/  BRA.U UP0, `(.L_x_102) ;  /* 0xffffffe900ec7547 */ /* 0x000fea000b83ffff */
.L_x_92:
[----:B------:R-:W-:Y:S01]  /*70e0*/  UIADD3 UR4, UPT, UPT, UR34, 0x40, URZ ;  /* 0x0000004022047890 */ /* 0x000fe2000fffe0ff */
[----:B------:R-:W-:Y:S01]  /*70f0*/  HFMA2 R8, -RZ, RZ, -0.0 , 0 ;  /* 0x80000000ff087431 */ /* 0x000fe200000001ff */
[----:B------:R-:W-:Y:S01]  /*7100*/  UMOV UR7, 0x3 ;  /* 0x0000000300077882 */ /* 0x000fe20000000000 */
[----:B------:R-:W-:Y:S01]  /*7110*/  UIADD3 UR5, UPT, UPT, UR34, 0x70, URZ ;  /* 0x0000007022057890 */ /* 0x000fe2000fffe0ff */
[----:B------:R-:W-:-:S05]  /*7120*/  UMOV UR6, 0x3 ;  /* 0x0000000300067882 */ /* 0x000fca0000000000 */
[----:B------:R3:W-:Y:S01]  /*7130*/  UTCBAR.2CTA.MULTICAST [UR4], URZ, UR7 ;  /* 0x000000ff040073e9 */ /* 0x0007e20008200807 */
[----:B------:R-:W4:Y:S02]  /*7140*/  SYNCS.PHASECHK.TRANS64.TRYWAIT P0, [UR34+0x80], R8 ;  /* 0x00008008ff0075a7 */ /* 0x000f240008001122 */
[----:B---34-:R-:W-:Y:S05]  /*7150*/  @!P0 BRA `(.L_x_103) ;  /* 0x00000070008c8947 */ /* 0x018fea0003800000 */
.L_x_228:
[----:B------:R3:W-:Y:S01]  /*7160*/  UTCBAR.2CTA.MULTICAST [UR5], URZ, UR6 ;  /* 0x000000ff050073e9 */ /* 0x0007e20008200806 */
[----:B------:R-:W4:Y:S01]  /*7170*/  SYNCS.PHASECHK.TRANS64.TRYWAIT P0, [UR34+0x88], R8 ;  /* 0x00008808ff0075a7 */ /* 0x000f220008001122 */
[----:B------:R-:W-:Y:S01]  /*7180*/  SHF.L.U32 R18, R11, 0x1f, RZ ;  /* 0x0000001f0b127819 */ /* 0x000fe200000006ff */
[----:B---34-:R-:W-:Y:S06]  /*7190*/  @!P0 BRA `(.L_x_104) ;  /* 0x00000070009c8947 */ /* 0x018fec0003800000 */
.L_x_230:
[----:B------:R-:W3:Y:S01]  /*71a0*/  SYNCS.PHASECHK.TRANS64.TRYWAIT P0, [UR34+0x130], R18 ;  /* 0x00013012ff0075a7 */ /* 0x000ee20008001122 */
[----:B------:R-:W-:Y:S01]  /*71b0*/  SHF.L.U32 R16, R12, 0x1f, RZ ;  /* 0x0000001f0c107819 */ /* 0x000fe200000006ff */
[----:B---3--:R-:W-:Y:S06]  /*71c0*/  @!P0 BRA `(.L_x_105) ;  /* 0x0000007000b08947 */ /* 0x008fec0003800000 */
.L_x_232:
[----:B------:R-:W3:Y:S01]  /*71d0*/  SYNCS.PHASECHK.TRANS64.TRYWAIT P0, [UR34+0x58], R16 ;  /* 0x00005810ff0075a7 */ /* 0x000ee20008001122 */
[----:B------:R-:W-:Y:S01]  /*71e0*/  IMAD.MOV.U32 R8, RZ, RZ, 0x108 ;  /* 0x00000108ff087424 */ /* 0x000fe200078e00ff */
[----:B------:R-:W-:Y:S01]  /*71f0*/  R2UR UR9, R27 ;  /* 0x000000001b0972ca */ /* 0x000fe200000e0000 */
[----:B------:R-:W-:Y:S01]  /*7200*/  IMAD.MOV.U32 R11, RZ, RZ, 0x100 ;  /* 0x00000100ff0b7424 */ /* 0x000fe200078e00ff */
[----:B------:R-:W-:Y:S01]  /*7210*/  UISETP.NE.U32.AND UP0, UPT, UR14, URZ, UPT ;  /* 0x000000ff0e00728c */ /* 0x000fe2000bf05070 */
[----:B-1----:R-:W-:Y:S01]  /*7220*/  IMAD.MOV.U32 R9, RZ, RZ, 0x180 ;  /* 0x00000180ff097424 */ /* 0x002fe200078e00ff */
[----:B------:R-:W-:Y:S01]  /*7230*/  R2UR UR38, R8 ;  /* 0x00000000082672ca */ /* 0x000fe200000e0000 */
[----:B------:R-:W-:Y:S01]  /*7240*/  IMAD.MOV.U32 R8, RZ, RZ, 0x118 ;  /* 0x00000118ff087424 */ /* 0x000fe200078e00ff */
        /* <DEDUP_REMOVED lines=15> */
[----:B------:R-:W-:Y:S01]  /*7340*/  UIADD3 UR7, UPT, UPT, UR9, 0x80, URZ ;  /* 0x0000008009077890 */ /* 0x000fe2000fffe0ff */
[----:B------:R-:W-:Y:S01]  /*7350*/  R2UR UR27, R8 ;  /* 0x00000000081b72ca */ /* 0x000fe200000e0000 */
[----:B------:R-:W-:Y:S01]  /*7360*/  IMAD.MOV.U32 R8, RZ, RZ, 0x138 ;  /* 0x00000138ff087424 */ /* 0x000fe200078e00ff */
[----:B------:R-:W-:Y:S01]  /*7370*/  R2UR UR31, R11 ;  /* 0x000000000b1f72ca */ /* 0x000fe200000e0000 */
[----:B------:R-:W-:Y:S01]  /*7380*/  UMOV UR54, 0x0 ;  /* 0x0000000000367882 */ /* 0x000fe20000000000 */
[----:B------:R-:W-:Y:S01]  /*7390*/  R2UR UR32, R9 ;  /* 0x00000000092072ca */ /* 0x000fe200000e0000 */
[----:B------:R-:W-:Y:S01]  /*73a0*/  UMOV UR55, 0x10210490 ;  /* 0x1021049000377882 */ /* 0x000fe20000000000 */
[C---:B------:R-:W-:Y:S01]  /*73b0*/  R2UR UR30, R6.reuse ;  /* 0x00000000061e72ca */ /* 0x040fe200000e0000 */
[----:B------:R-:W-:Y:S01]  /*73c0*/  UIADD3 UR6, UPT, UPT, UR9, 0x100, URZ ;  /* 0x0000010009067890 */ /* 0x000fe2000fffe0ff */
[----:B------:R-:W-:Y:S01]  /*73d0*/  R2UR UR28, R6 ;  /* 0x00000000061c72ca */ /* 0x000fe200000e0000 */
[----:B------:R-:W-:Y:S01]  /*73e0*/  UIADD3 UR5, UPT, UPT, UR9, 0x180, URZ ;  /* 0x0000018009057890 */ /* 0x000fe2000fffe0ff */
[----:B------:R-:W-:Y:S01]  /*73f0*/  R2UR UR25, R8 ;  /* 0x00000000081972ca */ /* 0x000fe200000e0000 */
[----:B------:R-:W-:Y:S01]  /*7400*/  UIADD3 UR4, UPT, UPT, UR9, 0x200, URZ ;  /* 0x0000020009047890 */ /* 0x000fe2000fffe0ff */
[----:B------:R-:W-:Y:S01]  /*7410*/  R2UR UR26, R6 ;  /* 0x00000000061a72ca */ /* 0x000fe200000e0000 */
[----:B------:R-:W-:-:S02]  /*7420*/  UIADD3 UR8, UPT, UPT, UR9, 0x280, URZ ;  /* 0x0000028009087890 */ /* 0x000fc4000fffe0ff */
[----:B------:R-:W-:Y:S02]  /*7430*/  UIADD3 UR20, UPT, UPT, UR9, 0x300, URZ ;  /* 0x0000030009147890 */ /* 0x000fe4000fffe0ff */
[----:B------:R-:W-:Y:S02]  /*7440*/  UIADD3 UR21, UPT, UPT, UR9, 0x380, URZ ;  /* 0x0000038009157890 */ /* 0x000fe4000fffe0ff */
        /* <DEDUP_REMOVED lines=14> */
.L_x_234:
[----:B------:R-:W-:Y:S01]  /*7530*/  R2UR UR9, R27 ;  /* 0x000000001b0972ca */ /* 0x000fe200000e0000 */
[----:B------:R-:W-:Y:S01]  /*7540*/  UMOV UR19, 0x40004040 ;  /* 0x4000404000137882 */ /* 0x000fe20000000000 */
[----:B------:R-:W-:Y:S01]  /*7550*/  R2UR UR10, R3 ;  /* 0x00000000030a72ca */ /* 0x000fe200000e0000 */
[----:B------:R-:W-:Y:S01]  /*7560*/  UMOV UR16, UR7 ;  /* 0x0000000700107c82 */ /* 0x000fe20008000000 */
[----:B------:R-:W-:Y:S01]  /*7570*/  UMOV UR17, 0x40004040 ;  /* 0x4000404000117882 */ /* 0x000fe20000000000 */
[----:B------:R-:W-:Y:S01]  /*7580*/  UIADD3 UR24, UPT, UPT, UR34, 0x78, URZ ;  /* 0x0000007822187890 */ /* 0x000fe2000fffe0ff */
[----:B------:R-:W-:Y:S01]  /*7590*/  IMAD.U32 R10, R10, -0x80000000, RZ ;  /* 0x800000000a0a7824 */ /* 0x000fe200078e00ff */
[----:B------:R-:W-:Y:S01]  /*75a0*/  UMOV UR14, UR6 ;  /* 0x00000006000e7c82 */ /* 0x000fe20008000000 */
[----:B------:R-:W-:Y:S01]  /*75b0*/  UMOV UR15, 0x40004040 ;  /* 0x40004040000f7882 */ /* 0x000fe20000000000 */
[----:B--2---:R-:W-:Y:S01]  /*75c0*/  UMOV UR12, UR5 ;  /* 0x00000005000c7c82 */ /* 0x004fe20008000000 */
[----:B------:R-:W-:Y:S01]  /*75d0*/  UMOV UR13, 0x40004040 ;  /* 0x40004040000d7882 */ /* 0x000fe20000000000 */
[----:B------:R-:W-:Y:S01]  /*75e0*/  UMOV UR11, 0x40004040 ;  /* 0x40004040000b7882 */ /* 0x000fe20000000000 */
[----:B------:R-:W-:Y:S01]  /*75f0*/  UMOV UR6, UR20 ;  /* 0x0000001400067c82 */ /* 0x000fe20008000000 */
[----:B------:R-:W-:Y:S01]  /*7600*/  UMOV UR18, UR9 ;  /* 0x0000000900127c82 */ /* 0x000fe20008000000 */
[----:B------:R-:W-:Y:S01]  /*7610*/  UMOV UR9, 0x40004040 ;  /* 0x4000404000097882 */ /* 0x000fe20000000000 */
[----:B------:R-:W-:Y:S01]  /*7620*/  ULOP3.LUT UR22, UR10, 0xffff, URZ, 0xc0, !UPT ;  /* 0x0000ffff0a167892 */ /* 0x000fe2000f8ec0ff */
[----:B------:R2:W-:Y:S01]  /*7630*/  UTCHMMA.2CTA tmem[UR40], gdesc[UR18], tmem[UR41], tmem[UR56], idesc[UR57], UP0 ;  /* 0x00ff3812280079ea */ /* 0x0005e20008200029 */
[----:B------:R2:W-:Y:S01]  /*7640*/  UTCHMMA.2CTA tmem[UR38], gdesc[UR16], tmem[UR39], tmem[UR54], idesc[UR55], UPT ;  /* 0x00ff3610260079ea */ /* 0x0005e2000ba00027 */
[----:B------:R-:W-:Y:S01]  /*7650*/  UMOV UR10, UR4 ;  /* 0x00000004000a7c82 */ /* 0x000fe20008000000 */
[----:B------:R2:W-:Y:S01]  /*7660*/  UTCHMMA.2CTA tmem[UR36], gdesc[UR14], tmem[UR37], tmem[UR52], idesc[UR53], UPT ;  /* 0x00ff340e240079ea */ /* 0x0005e2000ba00025 */
[----:B------:R2:W-:Y:S01]  /*7670*/  UTCHMMA.2CTA tmem[UR33], gdesc[UR12], tmem[UR35], tmem[UR50], idesc[UR51], UPT ;  /* 0x00ff320c210079ea */ /* 0x0005e2000ba00023 */
[----:B------:R-:W-:Y:S01]  /*7680*/  UMOV UR7, 0x40004040 ;  /* 0x4000404000077882 */ /* 0x000fe20000000000 */
[----:B------:R2:W-:Y:S01]  /*7690*/  UTCHMMA.2CTA tmem[UR31], gdesc[UR10], tmem[UR32], tmem[UR48], idesc[UR49], UPT ;  /* 0x00ff300a1f0079ea */ /* 0x0005e2000ba00020 */
[----:B------:R-:W-:Y:S01]  /*76a0*/  UMOV UR4, UR21 ;  /* 0x0000001500047c82 */ /* 0x000fe20008000000 */
[----:B------:R-:W-:Y:S01]  /*76b0*/  UMOV UR5, 0x40004040 ;  /* 0x4000404000057882 */ /* 0x000fe20000000000 */
[----:B------:R2:W-:Y:S01]  /*76c0*/  UTCHMMA.2CTA tmem[UR29], gdesc[UR8], tmem[UR30], tmem[UR46], idesc[UR47], UPT ;  /* 0x00ff2e081d0079ea */ /* 0x0005e2000ba0001e */
[----:B------:R2:W-:Y:S01]  /*76d0*/  UTCHMMA.2CTA tmem[UR27], gdesc[UR6], tmem[UR28], tmem[UR44], idesc[UR45], UPT ;  /* 0x00ff2c061b0079ea */ /* 0x0005e2000ba0001c */
[----:B------:R-:W-:Y:S01]  /*76e0*/  UMOV UR58, 0x3 ;  /* 0x00000003003a7882 */ /* 0x000fe20000000000 */
[----:B------:R2:W-:Y:S01]  /*76f0*/  UTCHMMA.2CTA tmem[UR25], gdesc[UR4], tmem[UR26], tmem[UR42], idesc[UR43], UPT ;  /* 0x00ff2a04190079ea */ /* 0x0005e2000ba0001a */
[----:B------:R2:W-:Y:S01]  /*7700*/  UTCBAR.2CTA.MULTICAST [UR23], URZ, UR22 ;  /* 0x000000ff170073e9 */ /* 0x0005e20008200816 */
[----:B------:R2:W-:Y:S01]  /*7710*/  UTCBAR.2CTA.MULTICAST [UR24], URZ, UR58 ;  /* 0x000000ff180073e9 */ /* 0x0005e2000820083a */
[----:B------:R-:W3:Y:S01]  /*7720*/  SYNCS.PHASECHK.TRANS64.TRYWAIT P0, [UR34+0x60], R10 ;  /* 0x0000600aff0075a7 */ /* 0x000ee20008001122 */
[----:B------:R-:W-:Y:S01]  /*7730*/  IMAD.U32 R8, R13, -0x80000000, RZ ;  /* 0x800000000d087824 */ /* 0x000fe200078e00ff */
[----:B--23--:R-:W-:Y:S06]  /*7740*/  @!P0 BRA `(.L_x_107) ;  /* 0x0000006c00888947 */ /* 0x00cfec0003800000 */
.L_x_236:
[----:B------:R-:W3:Y:S01]  /*7750*/  SYNCS.PHASECHK.TRANS64.TRYWAIT P0, [UR34+0x160], R8 ;  /* 0x00016008ff0075a7 */ /* 0x000ee20008001122 */
[----:B------:R-:W-:Y:S01]  /*7760*/  SHF.L.U32 R14, R14, 0x1f, RZ ;  /* 0x0000001f0e0e7819 */ /* 0x000fe200000006ff */
[----:B---3--:R-:W-:Y:S06]  /*7770*/  @!P0 BRA `(.L_x_108) ;  /* 0x0000006c00988947 */ /* 0x008fec0003800000 */
.L_x_238:
[----:B------:R-:W3:Y:S01]  /*7780*/  SYNCS.PHASECHK.TRANS64.TRYWAIT P0, [UR34+0x98], R14 ;  /* 0x0000980eff0075a7 */ /* 0x000ee20008001122 */
[----:B------:R-:W-:Y:S02]  /*7790*/  R2UR UR5, R29 ;  /* 0x000000001d0572ca */ /* 0x000fe400000e0000 */
[----:B------:R-:W-:-:S11]  /*77a0*/  R2UR UR4, R30 ;  /* 0x000000001e0472ca */ /* 0x000fd600000e0000 */
[----:B------:R-:W-:Y:S02]  /*77b0*/  UIADD3 UR5, UPT, UPT, UR5, 0x200, URZ ;  /* 0x0000020005057890 */ /* 0x000fe4000fffe0ff */
[----:B------:R-:W-:Y:S01]  /*77c0*/  UIADD3 UR4, UPT, UPT, UR4, 0x200, URZ ;  /* 0x0000020004047890 */ /* 0x000fe2000fffe0ff */
[----:B---3--:R-:W-:Y:S05]  /*77d0*/  @!P0 BRA `(.L_x_109) ;  /* 0x0000006c009c8947 */ /* 0x008fea0003800000 */
.L_x_240:
[----:B------:R-:W-:Y:S02]  /*77e0*/  HFMA2 R12, -RZ, RZ, 0, 3.814697265625e-06 ;  /* 0x00000040ff0c7431 */ /* 0x000fe400000001ff */
[----:B------:R-:W-:Y:S02]  /*77f0*/  IMAD.MOV.U32 R14, RZ, RZ, 0x40 ;  /* 0x00000040ff0e7424 */ /* 0x000fe400078e00ff */
[----:B------:R-:W-:Y:S02]  /*7800*/  HFMA2 R8, -RZ, RZ, 0, 3.814697265625e-06 ;  /* 0x00000040ff087431 */ /* 0x000fe400000001ff */
[----:B------:R-:W-:Y:S01]  /*7810*/  IMAD.MOV.U32 R13, RZ, RZ, 0x40 ;  /* 0x00000040ff0d7424 */ /* 0x000fe200078e00ff */
[----:B------:R-:W-:Y:S01]  /*7820*/  MOV R10, 0x40 ;  /* 0x00000040000a7802 */ /* 0x000fe20000000f00 */
[----:B-12---:R-:W-:Y:S01]  /*7830*/  IMAD.MOV.U32 R11, RZ, RZ, 0x40 ;  /* 0x00000040ff0b7424 */ /* 0x006fe200078e00ff */
[----:B------:R-:W-:Y:S01]  /*7840*/  MOV R6, 0x40 ;  /* 0x0000004000067802 */ /* 0x000fe20000000f00 */
        /* <DEDUP_REMOVED lines=19> */
.L_x_110:
[----:B------:R-:W-:Y:S01]  /*7980*/  UISETP.NE.AND UP0, UPT, UR40, -0x10, UPT ;  /* 0xfffffff02800788c */ /* 0x000fe2000bf05270 */
[----:B-1----:R-:W-:Y:S01]  /*7990*/  R2UR UR48, R14 ;  /* 0x000000000e3072ca */ /* 0x002fe200000e0000 */
[----:B------:R-:W-:Y:S01]  /*79a0*/  UIADD3 UR32, UPT, UPT, UR5, -0x200, URZ ;  /* 0xfffffe0005207890 */ /* 0x000fe2000fffe0ff */
[----:B------:R-:W-:Y:S01]  /*79b0*/  R2UR UR47, R13 ;  /* 0x000000000d2f72ca */ /* 0x000fe200000e0000 */
        /* <DEDUP_REMOVED lines=12> */
[----:B------:R-:W-:Y:S02]  /*7a80*/  UIADD3 UR18, UPT, UPT, UR4, -0x80, URZ ;  /* 0xffffff8004127890 */ /* 0x000fe4000fffe0ff */
[----:B------:R-:W-:Y:S02]  /*7a90*/  UIADD3 UR16, UPT, UPT, UR5, 0x80, URZ ;  /* 0x0000008005107890 */ /* 0x000fe4000fffe0ff */
[----:B------:R-:W-:Y:S02]  /*7aa0*/  UIADD3 UR14, UPT, UPT, UR4, 0x80, URZ ;  /* 0x00000080040e7890 */ /* 0x000fe4000fffe0ff */
[----:B------:R-:W-:Y:S02]  /*7ab0*/  UIADD3 UR12, UPT, UPT, UR5, 0x100, URZ ;  /* 0x00000100050c7890 */ /* 0x000fe4000fffe0ff */
[----:B------:R-:W-:Y:S02]  /*7ac0*/  UIADD3 UR10, UPT, UPT, UR4, 0x100, URZ ;  /* 0x00000100040a7890 */ /* 0x000fe4000fffe0ff */
[----:B------:R-:W-:Y:S02]  /*7ad0*/  UIADD3 UR8, UPT, UPT, UR5, 0x180, URZ ;  /* 0x0000018005087890 */ /* 0x000fe4000fffe0ff */
[----:B------:R-:W-:Y:S02]  /*7ae0*/  UIADD3 UR6, UPT, UPT, UR4, 0x180, URZ ;  /* 0x0000018004067890 */ /* 0x000fe4000fffe0ff */
        /* <DEDUP_REMOVED lines=10> */
[----:B------:R-:W-:Y:S01]  /*7b90*/  UMOV UR23, 0x40004040 ;  /* 0x4000404000177882 */ /* 0x000fe20000000000 */
[----:B------:R-:W-:Y:S01]  /*7ba0*/  UMOV UR21, 0x40004040 ;  /* 0x4000404000157882 */ /* 0x000fe20000000000 */
[----:B------:R1:W-:Y:S01]  /*7bb0*/  UTCHMMA.2CTA gdesc[UR22], gdesc[UR24], tmem[UR46], tmem[UR60], idesc[UR61], UPT ;  /* 0x00ff3c18160075ea */ /* 0x0003e2000ba0002e */
[----:B------:R-:W-:Y:S01]  /*7bc0*/  UMOV UR19, 0x40004040 ;  /* 0x4000404000137882 */ /* 0x000fe20000000000 */
[----:B------:R-:W-:Y:S01]  /*7bd0*/  UMOV UR38, UR5 ;  /* 0x0000000500267c82 */ /* 0x000fe20008000000 */
[----:B------:R-:W-:Y:S01]  /*7be0*/  UIADD3 UR5, UPT, UPT, UR5, 0x400, URZ ;  /* 0x0000040005057890 */ /* 0x000fe2000fffe0ff */
[----:B------:R1:W-:Y:S01]  /*7bf0*/  UTCHMMA.2CTA gdesc[UR18], gdesc[UR20], tmem[UR45], tmem[UR58], idesc[UR59], UPT ;  /* 0x00ff3a14120075ea */ /* 0x0003e2000ba0002d */
[----:B------:R-:W-:Y:S01]  /*7c00*/  UMOV UR39, 0x40004040 ;  /* 0x4000404000277882 */ /* 0x000fe20000000000 */
[----:B------:R-:W-:Y:S01]  /*7c10*/  UMOV UR36, UR4 ;  /* 0x0000000400247c82 */ /* 0x000fe20008000000 */
[----:B------:R-:W-:Y:S01]  /*7c20*/  UIADD3 UR4, UPT, UPT, UR4, 0x400, URZ ;  /* 0x0000040004047890 */ /* 0x000fe2000fffe0ff */
[----:B------:R-:W-:Y:S01]  /*7c30*/  UMOV UR37, 0x40004040 ;  /* 0x4000404000257882 */ /* 0x000fe20000000000 */
[----:B------:R-:W-:Y:S01]  /*7c40*/  UMOV UR17, 0x40004040 ;  /* 0x4000404000117882 */ /* 0x000fe20000000000 */
[----:B------:R1:W-:Y:S01]  /*7c50*/  UTCHMMA.2CTA gdesc[UR36], gdesc[UR38], tmem[UR44], tmem[UR56], idesc[UR57], UPT ;  /* 0x00ff3826240075ea */ /* 0x0003e2000ba0002c */
[----:B------:R-:W-:Y:S01]  /*7c60*/  UMOV UR15, 0x40004040 ;  /* 0x40004040000f7882 */ /* 0x000fe20000000000 */
[----:B------:R-:W-:Y:S01]  /*7c70*/  UMOV UR13, 0x40004040 ;  /* 0x40004040000d7882 */ /* 0x000fe20000000000 */
[----:B------:R1:W-:Y:S01]  /*7c80*/  UTCHMMA.2CTA gdesc[UR14], gdesc[UR16], tmem[UR43], tmem[UR54], idesc[UR55], UPT ;  /* 0x00ff36100e0075ea */ /* 0x0003e2000ba0002b */
[----:B------:R-:W-:Y:S01]  /*7c90*/  UMOV UR11, 0x40004040 ;  /* 0x40004040000b7882 */ /* 0x000fe20000000000 */
[----:B------:R-:W-:Y:S01]  /*7ca0*/  UMOV UR9, 0x40004040 ;  /* 0x4000404000097882 */ /* 0x000fe20000000000 */
[----:B------:R-:W-:Y:S01]  /*7cb0*/  UMOV UR7, 0x40004040 ;  /* 0x4000404000077882 */ /* 0x000fe20000000000 */
[----:B------:R1:W-:Y:S01]  /*7cc0*/  UTCHMMA.2CTA gdesc[UR10], gdesc[UR12], tmem[UR42], tmem[UR52], idesc[UR53], UPT ;  /* 0x00ff340c0a0075ea */ /* 0x0003e2000ba0002a */
[----:B------:R1:W-:Y:S01]  /*7cd0*/  UTCHMMA.2CTA gdesc[UR6], gdesc[UR8], tmem[UR41], tmem[UR50], idesc[UR51], UPT ;  /* 0x00ff3208060075ea */ /* 0x0003e2000ba00029 */
[----:B------:R-:W-:Y:S05]  /*7ce0*/  BRA.U UP0, `(.L_x_110) ;  /* 0xfffffffd00247547 */ /* 0x000fea000b83ffff */
[----:B------:R-:W-:Y:S01]  /*7cf0*/  R2UR UR4, R3 ;  /* 0x00000000030472ca */ /* 0x000fe200000e0000 */
[----:B-1----:R-:W-:Y:S02]  /*7d00*/  UIADD3 UR6, UPT, UPT, UR34, 0x90, URZ ;  /* 0x0000009022067890 */ /* 0x002fe4000fffe0ff */
[----:B------:R-:W-:Y:S02]  /*7d10*/  UIADD3 UR5, UPT, UPT, UR34, 0x68, URZ ;  /* 0x0000006822057890 */ /* 0x000fe4000fffe0ff */
[----:B------:R-:W-:Y:S01]  /*7d20*/  UIADD3 UR7, UPT, UPT, UR34, 0x148, URZ ;  /* 0x0000014822077890 */ /* 0x000fe2000fffe0ff */
[----:B------:R-:W-:-:S04]  /*7d30*/  UMOV UR8, 0x3 ;  /* 0x0000000300087882 */ /* 0x000fc80000000000 */
[----:B------:R2:W-:Y:S02]  /*7d40*/  UTCBAR.2CTA.MULTICAST [UR6], URZ, UR8 ;  /* 0x000000ff060073e9 */ /* 0x0005e40008200808 */
[----:B------:R2:W-:Y:S01]  /*7d50*/  UTCBAR.2CTA.MULTICAST [UR5], URZ, UR8 ;  /* 0x000000ff050073e9 */ /* 0x0005e20008200808 */
[----:B------:R-:W-:-:S09]  /*7d60*/  ULOP3.LUT UR4, UR4, 0xffff, URZ, 0xc0, !UPT ;  /* 0x0000ffff04047892 */ /* 0x000fd2000f8ec0ff */
[----:B------:R2:W-:Y:S01]  /*7d70*/  UTCBAR.2CTA.MULTICAST [UR7], URZ, UR4 ;  /* 0x000000ff070073e9 */ /* 0x0005e20008200804 */
[----:B------:R-:W-:Y:S02]  /*7d80*/  NOP ;  /* 0x0000000000007918 */ /* 0x000fe40000000000 */
.L_x_85:
[----:B--2---:R-:W2:Y:S01]  /*7d90*/  S2UR UR5, SR_CgaCtaId ;  /* 0x00000000000579c3 */ /* 0x004ea20000008800 */
[----:B------:R-:W-:Y:S01]  /*7da0*/  ELECT P0, URZ, PT ;  /* 0x0000000000ff782f */ /* 0x000fe20003800000 */
[----:B------:R-:W-:Y:S01]  /*7db0*/  IMAD.MOV.U32 R6, RZ, RZ, 0x1 ;  /* 0x00000001ff067424 */ /* 0x000fe200078e00ff */
[----:B------:R-:W-:-:S05]  /*7dc0*/  UIADD3 UR4, UPT, UPT, UR34, 0x128, URZ ;  /* 0x0000012822047890 */ /* 0x000fca000fffe0ff */
[----:B------:R-:W-:Y:S01]  /*7dd0*/  UVIRTCOUNT.DEALLOC.SMPOOL 0x80 ;  /* 0x000000800000784c */ /* 0x000fe20000000000 */
[----:B------:R-:W-:-:S05]  /*7de0*/  IMAD.U32 R8, RZ, RZ, UR4 ;  /* 0x00000004ff087e24 */ /* 0x000fca000f8e00ff */
[----:B------:R-:W-:Y:S02]  /*7df0*/  @P0 MOV R10, 0x40 ;  /* 0x00000040000a0802 */ /* 0x000fe40000000f00 */
[----:B------:R-:W3:Y:S01]  /*7e00*/  S2UR UR4, SR_CgaCtaId ;  /* 0x00000000000479c3 */ /* 0x000ee20000008800 */
[----:B------:R-:W-:Y:S01]  /*7e10*/  @P0 PRMT R9, R6, 0x7610, R9 ;  /* 0x0000761006090816 */ /* 0x000fe20000000009 */
[----:B--2---:R-:W-:-:S05]  /*7e20*/  @P0 IMAD.U32 R7, RZ, RZ, UR5 ;  /* 0x00000005ff070e24 */ /* 0x004fca000f8e00ff */
[C---:B------:R-:W-:Y:S02]  /*7e30*/  @P0 LEA R3, R7.reuse, R10, 0x18 ;  /* 0x0000000a07030211 */ /* 0x040fe400078ec0ff */
[----:B------:R-:W-:-:S03]  /*7e40*/  LOP3.LUT R7, R7, 0x1, RZ, 0x3c, !PT ;  /* 0x0000000107077812 */ /* 0x000fc600078e3cff */
[----:B------:R3:W-:Y:S01]  /*7e50*/  @P0 STS.U8 [R3], R9 ;  /* 0x0000000903000388 */ /* 0x0007e20000000000 */
[----:B------:R-:W-:Y:S01]  /*7e60*/  PRMT R7, R7, 0x654, R8 ;  /* 0x0000065407077816 */ /* 0x000fe20000000008 */
[----:B------:R-:W-:Y:S01]  /*7e70*/  BAR.SYNC.DEFER_BLOCKING 0x5, 0x1a0 ;  /* 0x0146800000007b1d */ /* 0x000fe20000010000 */
[----:B---3--:R-:W-:-:S05]  /*7e80*/  IMAD.U32 R3, RZ, RZ, UR4 ;  /* 0x00000004ff037e24 */ /* 0x008fca000f8e00ff */
[----:B------:R2:W-:Y:S01]  /*7e90*/  SYNCS.ARRIVE.TRANS64.RED.ART0 RZ, [R7+URZ], R6 ;  /* 0x0000000607ff79a7 */ /* 0x0005e200085004ff */
[----:B------:R2:W-:Y:S01]  /*7ea0*/  STL [R1], R3 ;  /* 0x0000000301007387 */ /* 0x0005e20000100800 */
[----:B------:R-:W3:Y:S02]  /*7eb0*/  SYNCS.PHASECHK.TRANS64.TRYWAIT P0, [UR34+0x128], RZ ;  /* 0x000128ffff0075a7 */ /* 0x000ee40008001122 */
[----:B--23--:R-:W-:Y:S05]  /*7ec0*/  @!P0 BRA `(.L_x_111) ;  /* 0x0000006400fc8947 */ /* 0x00cfea0003800000 */
.L_x_242:
[----:B------:R-:W3:Y:S01]  /*7ed0*/  LDL R7, [R1] ;  /* 0x0000000001077983 */ /* 0x000ee20000100800 */
[----:B------:R-:W-:Y:S01]  /*7ee0*/  NOP ;  /* 0x0000000000007918 */ /* 0x000fe20000000000 */
[----:B--2---:R-:W-:Y:S02]  /*7ef0*/  MOV R3, 0x50 ;  /* 0x0000005000037802 */ /* 0x004fe40000000f00 */
[----:B-1----:R-:W-:-:S04]  /*7f00*/  LOP3.LUT R5, R5, 0xffff, RZ, 0xc0, !PT ;  /* 0x0000ffff05057812 */ /* 0x002fc800078ec0ff */
[----:B------:R-:W-:Y:S01]  /*7f10*/  SHF.R.U32.HI R8, RZ, 0x5, R5 ;  /* 0x00000005ff087819 */ /* 0x000fe20000011605 */
[----:B------:R-:W-:-:S04]  /*7f20*/  IMAD.MOV.U32 R5, RZ, RZ, 0xffff ;  /* 0x0000ffffff057424 */ /* 0x000fc800078e00ff */
[----:B------:R-:W-:Y:S01]  /*7f30*/  VIADD R9, R8, 0x10 ;  /* 0x0000001008097836 */ /* 0x000fe20000000000 */
[----:B------:R-:W-:-:S04]  /*7f40*/  SHF.L.U32 R8, R5, R8, RZ ;  /* 0x0000000805087219 */ /* 0x000fc800000006ff */
[----:B------:R-:W-:-:S04]  /*7f50*/  SHF.L.U32 R9, R6, R9, RZ ;  /* 0x0000000906097219 */ /* 0x000fc800000006ff */
[----:B------:R-:W-:-:S04]  /*7f60*/  LOP3.LUT R8, R9, R8, RZ, 0xfc, !PT ;  /* 0x0000000809087212 */ /* 0x000fc800078efcff */
[----:B------:R-:W-:Y:S02]  /*7f70*/  LOP3.LUT R6, R8, 0xffff, RZ, 0xc0, !PT ;  /* 0x0000ffff08067812 */ /* 0x000fe400078ec0ff */
[----:B---3--:R-:W-:-:S05]  /*7f80*/  LEA R3, R7, R3, 0x18 ;  /* 0x0000000307037211 */ /* 0x008fca00078ec0ff */
[----:B------:R-:W1:Y:S02]  /*7f90*/  LDS R7, [R3] ;  /* 0x0000000003077984 */ /* 0x000e640000000800 */
[----:B-1----:R-:W-:-:S04]  /*7fa0*/  LOP3.LUT R5, R8, 0xffff, R7, 0x80, !PT ;  /* 0x0000ffff08057812 */ /* 0x002fc800078e8007 */
[----:B------:R-:W-:-:S13]  /*7fb0*/  ISETP.NE.AND P0, PT, R5, R6, PT ;  /* 0x000000060500720c */ /* 0x000fda0003f05270 */
[----:B------:R-:W-:Y:S05]  /*7fc0*/  @P0 BRA `(.L_x_112) ;  /* 0x0000000000500947 */ /* 0x000fea0003800000 */
[----:B------:R-:W-:Y:S02]  /*7fd0*/  SHF.R.U32.HI R5, RZ, 0x10, R7 ;  /* 0x00000010ff057819 */ /* 0x000fe40000011607 */
[----:B------:R-:W-:-:S04]  /*7fe0*/  SHF.R.U32.HI R6, RZ, 0x10, R8 ;  /* 0x00000010ff067819 */ /* 0x000fc80000011608 */
[----:B------:R-:W-:-:S04]  /*7ff0*/  LOP3.LUT R5, R5, R6, RZ, 0xc0, !PT ;  /* 0x0000000605057212 */ /* 0x000fc800078ec0ff */
[----:B------:R-:W-:-:S13]  /*8000*/  ISETP.NE.AND P0, PT, R5, R6, PT ;  /* 0x000000060500720c */ /* 0x000fda0003f05270 */
[----:B------:R-:W-:Y:S05]  /*8010*/  @P0 BRA `(.L_x_113) ;  /* 0x0000000000300947 */ /* 0x000fea0003800000 */
[----:B------:R-:W-:Y:S01]  /*8020*/  R2UR UR4, R8 ;  /* 0x00000000080472ca */ /* 0x000fe200000e0000 */
[----:B------:R-:W1:-:S12]  /*8030*/  S2R R6, SR_LANEID ;  /* 0x0000000000067919 */ /* 0x000e580000000000 */
[----:B------:R-:W-:-:S03]  /*8040*/  ULOP3.LUT UR5, URZ, UR4, URZ, 0x33, !UPT ;  /* 0x00000004ff057292 */ /* 0x000fc6000f8e33ff */
[----:B------:R-:W-:Y:S02]  /*8050*/  VOTEU.ANY UR4, UPT, PT ;  /* 0x0000000000047886 */ /* 0x000fe400038e0100 */
[----:B------:R-:W-:Y:S01]  /*8060*/  UFLO.U32 UR4, UR4 ;  /* 0x00000004000472bd */ /* 0x000fe200080e0000 */
[----:B------:R-:W-:-:S04]  /*8070*/  IMAD.U32 R5, RZ, RZ, UR5 ;  /* 0x00000005ff057e24 */ /* 0x000fc8000f8e00ff */
[----:B------:R-:W2:Y:S02]  /*8080*/  REDUX UR6, R5 ;  /* 0x00000000050673c4 */ /* 0x000ea40000000000 */
[----:B------:R3:W-:Y:S01]  /*8090*/  UTCATOMSWS.AND URZ, UR5 ;  /* 0x0000000500ff79e3 */ /* 0x0007e20008000000 */
[----:B-1----:R-:W-:Y:S01]  /*80a0*/  ISETP.EQ.U32.AND P0, PT, R6, UR4, PT ;  /* 0x0000000406007c0c */ /* 0x002fe2000bf02070 */
[----:B--2---:R-:W-:-:S12]  /*80b0*/  IMAD.U32 R6, RZ, RZ, UR6 ;  /* 0x00000006ff067e24 */ /* 0x004fd8000f8e00ff */
[----:B------:R3:W-:Y:S01]  /*80c0*/  @P0 ATOMS.AND RZ, [R3], R6 ;  /* 0x0000000603ff038c */ /* 0x0007e20002800000 */
[----:B------:R-:W-:Y:S05]  /*80d0*/  BRA `(.L_x_114) ;  /* 0x0000000000147947 */ /* 0x000fea0003800000 */
.L_x_113:
[----:B------:R-:W-:Y:S02]  /*80e0*/  MOV R6, 0x8100 ;  /* 0x0000810000067802 */ /* 0x000fe40000000f00 */
[----:B------:R-:W-:Y:S05]  /*80f0*/  CALL.REL.NOINC `($__internal_0_$__cuda_sm10x_tcgen05_guardrail_trap_col_being_dealloced_not_returned_by_alloc) ;  /* 0x0000006800747944 */ /* 0x000fea0003c00000 */
[----:B------:R-:W-:Y:S05]  /*8100*/  BRA `(.L_x_114) ;  /* 0x0000000000087947 */ /* 0x000fea0003800000 */
.L_x_112:
[----:B------:R-:W-:Y:S02]  /*8110*/  MOV R6, 0x8130 ;  /* 0x0000813000067802 */ /* 0x000fe40000000f00 */
[----:B------:R-:W-:Y:S05]  /*8120*/  CALL.REL.NOINC `($__internal_2_$__cuda_sm10x_tcgen05_guardrail_trap_unallocated_columns_being_dealloced) ;  /* 0x0000006800807944 */ /* 0x000fea0003c00000 */
.L_x_114:
[----:B------:R-:W-:Y:S01]  /*8130*/  ELECT P0, URZ, PT ;  /* 0x0000000000ff782f */ /* 0x000fe20003800000 */
[----:B------:R-:W-:Y:S01]  /*8140*/  NOP ;  /* 0x0000000000007918 */ /* 0x000fe20000000000 */
[----:B------:R-:W-:Y:S11]  /*8150*/  BSSY.RECONVERGENT B0, `(.L_x_74) ;  /* 0x0000009000007945 */ /* 0x000ff60003800200 */
[----:B------:R-:W-:Y:S05]  /*8160*/  @!P0 BRA `(.L_x_115) ;  /* 0x00000000001c8947 */ /* 0x000fea0003800000 */
[----:B------:R-:W-:Y:S02]  /*8170*/  UMOV UR4, 0x20 ;  /* 0x0000002000047882 */ /* 0x000fe40000000000 */
[----:B------:R-:W-:-:S04]  /*8180*/  UIADD3 UR4, UPT, UPT, -UR4, 0x100000, URZ ;  /* 0x0010000004047890 */ /* 0x000fc8000fffe1ff */
[----:B---3--:R-:W-:Y:S02]  /*8190*/  USHF.L.U32 UR5, UR4, 0xb, URZ ;  /* 0x0000000b04057899 */ /* 0x008fe400080006ff */
[----:B------:R-:W-:Y:S01]  /*81a0*/  USHF.L.U32 UR4, UR4, 0x1, URZ ;  /* 0x0000000104047899 */ /* 0x000fe200080006ff */
[----:B------:R-:W1:Y:S11]  /*81b0*/  FENCE.VIEW.ASYNC.S ;  /* 0x00000000000073c6 */ /* 0x000e760000000000 */
[----:B-1----:R1:W2:Y:S01]  /*81c0*/  SYNCS.EXCH.64 URZ, [UR34+0x128], UR4 ;  /* 0x0001280422ff75b2 */ /* 0x0022a20008000100 */
[----:B------:R-:W-:Y:S01]  /*81d0*/  NOP ;  /* 0x0000000000007918 */ /* 0x000fe20000000000 */
.L_x_115:
[----:B-1-3--:R-:W-:Y:S05]  /*81e0*/  BSYNC.RECONVERGENT B0 ;  /* 0x0000000000007941 */ /* 0x00afea0003800200 */
.L_x_74:
[----:B------:R-:W-:Y:S01]  /*81f0*/  R2UR UR4, R0 ;  /* 0x00000000000472ca */ /* 0x000fe200000e0000 */
[----:B------:R-:W-:-:S12]  /*8200*/  NOP ;  /* 0x0000000000007918 */ /* 0x000fd80000000000 */
[----:B------:R-:W-:-:S04]  /*8210*/  UIADD3 UR4, UPT, UPT, UR4, -0x4, URZ ;  /* 0xfffffffc04047890 */ /* 0x000fc8000fffe0ff */
[----:B------:R-:W-:-:S09]  /*8220*/  UISETP.GT.U32.AND UP0, UPT, UR4, 0x7, UPT ;  /* 0x000000070400788c */ /* 0x000fd2000bf04070 */
[----:B------:R-:W-:Y:S05]  /*8230*/  BRA.U UP0, `(.L_x_116) ;  /* 0x0000003900ac7547 */ /* 0x000fea000b800000 */
[----:B------:R-:W-:Y:S01]  /*8240*/  NOP ;  /* 0x0000000000007918 */ /* 0x000fe20000000000 */
.L_x_117:
[----:B------:R-:W-:Y:S05]  /*8250*/  WARPSYNC.ALL ;  /* 0x0000000000007948 */ /* 0x000fea0003800000 */
[----:B------:R-:W-:-:S04]  /*8260*/  NOP ;  /* 0x0000000000007918 */ /* 0x000fc80000000000 */
[----:B------:R-:W5:Y:S02]  /*8270*/  USETMAXREG.TRY_ALLOC.CTAPOOL UP0, 0x88 ;  /* 0x00000088000079c8 */ /* 0x000f640008000600 */
[----:B-----5:R-:W-:-:S13]  /*8280*/  PLOP3.LUT P0, PT, PT, PT, UP0, 0x80, 0x8 ;  /* 0x000000000008781c */ /* 0x020fda0003f0f008 */
[----:B------:R-:W-:Y:S05]  /*8290*/  @!P0 BRA `(.L_x_117) ;  /* 0xfffffffc00ec8947 */ /* 0x000fea000383ffff */
[----:B------:R-:W-:Y:S05]  /*82a0*/  WARPSYNC.ALL ;  /* 0x0000000000007948 */ /* 0x000fea0003800000 */
[----:B------:R-:W-:Y:S01]  /*82b0*/  NOP ;  /* 0x0000000000007918 */ /* 0x000fe20000000000 */
[----:B------:R-:W5:Y:S01]  /*82c0*/  S2UR UR4, SR_CTAID.X ;  /* 0x00000000000479c3 */ /* 0x000f620000002500 */
[----:B------:R-:W1:Y:S01]  /*82d0*/  LDCU UR8, c[0x0][0x380] ;  /* 0x00007000ff0877ac */ /* 0x000e620008000800 */
[----:B------:R-:W3:Y:S01]  /*82e0*/  LDCU UR12, c[0x0][0x398] ;  /* 0x00007300ff0c77ac */ /* 0x000ee20008000800 */
[----:B-1----:R-:W-:Y:S02]  /*82f0*/  UIADD3 UR6, UPT, UPT, UR8, -0x1, URZ ;  /* 0xffffffff08067890 */ /* 0x002fe4000fffe0ff */
[----:B------:R-:W-:-:S02]  /*8300*/  UIADD3 UR7, UPT, UPT, -UR8, URZ, URZ ;  /* 0x000000ff08077290 */ /* 0x000fc4000fffe1ff */
[----:B------:R-:W-:Y:S02]  /*8310*/  USHF.R.S32.HI UR5, URZ, 0x1f, UR6 ;  /* 0x0000001fff057899 */ /* 0x000fe40008011406 */
[----:B-----5:R-:W-:Y:S02]  /*8320*/  USHF.L.U32 UR10, UR4, 0x7, URZ ;  /* 0x00000007040a7899 */ /* 0x020fe400080006ff */
[----:B------:R-:W-:Y:S02]  /*8330*/  USHF.R.S32.HI UR7, URZ, 0x1f, UR7 ;  /* 0x0000001fff077899 */ /* 0x000fe40008011407 */
[----:B------:R-:W-:Y:S02]  /*8340*/  ULOP3.LUT UR4, UR10, 0xffffff00, URZ, 0xc0, !UPT ;  /* 0xffffff000a047892 */ /* 0x000fe4000f8ec0ff */
[----:B------:R-:W-:Y:S02]  /*8350*/  ULEA.HI UR6, UR5, UR6, URZ, 0x7 ;  /* 0x0000000605067291 */ /* 0x000fe4000f8f38ff */
[----:B------:R-:W-:-:S02]  /*8360*/  UIADD3 UR9, UPT, UPT, UR4, UR8, URZ ;  /* 0x0000000804097290 */ /* 0x000fc4000fffe0ff */
[----:B------:R-:W-:Y:S02]  /*8370*/  ULEA.HI UR7, UR7, -UR8, URZ, 0x7 ;  /* 0x8000000807077291 */ /* 0x000fe4000f8f38ff */
[----:B---3--:R-:W-:Y:S02]  /*8380*/  UIADD3 UR4, UPT, UPT, UR9, -UR12, URZ ;  /* 0x8000000c09047290 */ /* 0x008fe4000fffe0ff */
[----:B------:R-:W-:Y:S02]  /*8390*/  UISETP.GT.AND UP1, UPT, UR8, URZ, UPT ;  /* 0x000000ff0800728c */ /* 0x000fe4000bf24270 */
[----:B------:R-:W-:Y:S02]  /*83a0*/  USHF.R.S32.HI UR5, URZ, 0x1f, UR4 ;  /* 0x0000001fff057899 */ /* 0x000fe40008011404 */
[----:B------:R-:W-:Y:S02]  /*83b0*/  ULEA.HI.SX32 UR6, UR6, 0x1, 0x19 ;  /* 0x0000000106067891 */ /* 0x000fe4000f8fcaff */
[----:B------:R-:W-:-:S02]  /*83c0*/  ULEA.HI UR4, UR5, UR4, URZ, 0x7 ;  /* 0x0000000405047291 */ /* 0x000fc4000f8f38ff */
[----:B------:R-:W-:Y:S02]  /*83d0*/  USHF.R.S32.HI UR5, URZ, 0x7, UR7 ;  /* 0x00000007ff057899 */ /* 0x000fe40008011407 */
[----:B------:R-:W-:Y:S02]  /*83e0*/  USHF.R.S32.HI UR4, URZ, 0x7, UR4 ;  /* 0x00000007ff047899 */ /* 0x000fe40008011404 */
[----:B------:R-:W-:Y:S02]  /*83f0*/  UIADD3 UR5, UPT, UPT, -UR5, URZ, URZ ;  /* 0x000000ff05057290 */ /* 0x000fe4000fffe1ff */
[----:B------:R-:W-:-:S04]  /*8400*/  UISETP.LT.AND UP0, UPT, URZ, UR4, UPT ;  /* 0x00000004ff00728c */ /* 0x000fc8000bf01270 */
[----:B------:R-:W-:Y:S01]  /*8410*/  USEL UR7, URZ, UR4, !UP0 ;  /* 0x00000004ff077287 */ /* 0x000fe2000c000000 */
[----:B------:R-:W-:-:S03]  /*8420*/  @!UP1 UMOV UR6, UR5 ;  /* 0x0000000500069c82 */ /* 0x000fc60008000000 */
[----:B------:R-:W-:-:S04]  /*8430*/  UIADD3 UR4, UPT, UPT, UR6, -UR7, URZ ;  /* 0x8000000706047290 */ /* 0x000fc8000fffe0ff */
[----:B------:R-:W-:Y:S01]  /*8440*/  UISETP.GE.AND UP0, UPT, UR4, 0x1, UPT ;  /* 0x000000010400788c */ /* 0x000fe2000bf06270 */
[----:B--2---:R-:W-:Y:S08]  /*8450*/  BAR.SYNC.DEFER_BLOCKING 0x5, 0x1a0 ;  /* 0x0146800000007b1d */ /* 0x004ff00000010000 */
[----:B------:R-:W-:Y:S05]  /*8460*/  BRA.U !UP0, `(.L_x_118) ;  /* 0x0000002508e47547 */ /* 0x000fea000b800000 */
[----:B----4-:R-:W2:Y:S01]  /*8470*/  LDL.LU R5, [R1] ;  /* 0x0000000001057983 */ /* 0x010ea20000300800 */
[----:B------:R-:W1:Y:S01]  /*8480*/  S2UR UR5, SR_CTAID.X ;  /* 0x00000000000579c3 */ /* 0x000e620000002500 */
[----:B------:R-:W-:Y:S01]  /*8490*/  LOP3.LUT R6, R4, 0x7f, RZ, 0xc0, !PT ;  /* 0x0000007f04067812 */ /* 0x000fe200078ec0ff */
[----:B------:R-:W-:Y:S01]  /*84a0*/  UMOV UR10, 0x400 ;  /* 0x00000400000a7882 */ /* 0x000fe20000000000 */
[----:B------:R-:W3:Y:S01]  /*84b0*/  S2R R3, SR_TID.X ;  /* 0x0000000000037919 */ /* 0x000ee20000002100 */
[----:B------:R-:W-:Y:S01]  /*84c0*/  UIADD3 UR16, UPT, UPT, -UR6, UR7, URZ ;  /* 0x0000000706107290 */ /* 0x000fe2000fffe1ff */
[----:B------:R-:W-:Y:S01]  /*84d0*/  R2UR UR14, R2 ;  /* 0x00000000020e72ca */ /* 0x000fe200000e0000 */
[----:B------:R-:W-:Y:S01]  /*84e0*/  IMAD.U32 R121, RZ, RZ, UR7 ;  /* 0x00000007ff797e24 */ /* 0x000fe2000f8e00ff */
[----:B------:R-:W4:Y:S01]  /*84f0*/  S2R R120, SR_TID.X ;  /* 0x0000000000787919 */ /* 0x000f220000002100 */
[----:B------:R-:W-:Y:S01]  /*8500*/  S2UR UR8, SR_CgaCtaId ;  /* 0x00000000000879c3 */ /* 0x000fe20000008800 */
[----:B------:R-:W-:Y:S01]  /*8510*/  UMOV UR19, 0x400 ;  /* 0x0000040000137882 */ /* 0x000fe20000000000 */
[----:B------:R-:W2:Y:S01]  /*8520*/  LDCU UR25, c[0x0][0x398] ;  /* 0x00007300ff1977ac */ /* 0x000ea20008000800 */
[----:B------:R-:W2:Y:S05]  /*8530*/  LDCU UR11, c[0x0][0x994] ;  /* 0x00013280ff0b77ac */ /* 0x000eaa0008000800 */
[----:B------:R-:W-:Y:S01]  /*8540*/  S2UR UR13, SR_CTAID.X ;  /* 0x00000000000d79c3 */ /* 0x000fe20000002500 */
[----:B------:R-:W-:Y:S01]  /*8550*/  UMOV UR17, URZ ;  /* 0x000000ff00117c82 */ /* 0x000fe20008000000 */
[----:B------:R-:W-:Y:S01]  /*8560*/  UMOV UR15, URZ ;  /* 0x000000ff000f7c82 */ /* 0x000fe20008000000 */
[----:B-1----:R-:W-:-:S05]  /*8570*/  ULOP3.LUT UR5, UR5, 0x1, URZ, 0xc0, !UPT ;  /* 0x0000000105057892 */ /* 0x002fca000f8ec0ff */
[----:B------:R-:W1:Y:S01]  /*8580*/  S2UR UR18, SR_CgaCtaId ;  /* 0x00000000001279c3 */ /* 0x000e620000008800 */
[----:B------:R-:W-:Y:S02]  /*8590*/  ULEA UR5, UR5, UR9, 0x7 ;  /* 0x0000000905057291 */ /* 0x000fe4000f8e38ff */
[----:B-1----:R-:W-:Y:S02]  /*85a0*/  ULEA UR19, UR18, UR19, 0x18 ;  /* 0x0000001312137291 */ /* 0x002fe4000f8ec0ff */
[----:B------:R-:W-:Y:S02]  /*85b0*/  UISETP.NE.AND UP2, UPT, UR18, 0x1, UPT ;  /* 0x000000011200788c */ /* 0x000fe4000bf45270 */
[----:B------:R-:W-:Y:S02]  /*85c0*/  ULOP3.LUT UR24, UR18, 0x1, URZ, 0x3c, !UPT ;  /* 0x0000000112187892 */ /* 0x000fe4000f8e3cff */
[----:B------:R-:W-:Y:S01]  /*85d0*/  UISETP.NE.AND UP1, UPT, UR18, URZ, UPT ;  /* 0x000000ff1200728c */ /* 0x000fe2000bf25270 */
[----:B--2---:R-:W-:Y:S01]  /*85e0*/  R2UR UR4, R5 ;  /* 0x00000000050472ca */ /* 0x004fe200000e0000 */
[----:B------:R-:W-:Y:S01]  /*85f0*/  IMAD.U32 R5, RZ, RZ, UR12 ;  /* 0x0000000cff057e24 */ /* 0x000fe2000f8e00ff */
[----:B------:R-:W-:-:S04]  /*8600*/  UMOV UR12, URZ ;  /* 0x000000ff000c7c82 */ /* 0x000fc80008000000 */
[----:B------:R-:W-:Y:S02]  /*8610*/  IADD3 R5, PT, PT, -R5, UR5, R6 ;  /* 0x0000000505057c10 */ /* 0x000fe4000fffe106 */
[----:B------:R-:W-:Y:S02]  /*8620*/  SHF.R.U32.HI R6, RZ, 0x2, R4 ;  /* 0x00000002ff067819 */ /* 0x000fe40000011604 */
[----:B---3--:R-:W-:Y:S02]  /*8630*/  LOP3.LUT R4, R3, 0x80, RZ, 0xc0, !PT ;  /* 0x0000008003047812 */ /* 0x008fe400078ec0ff */
[----:B------:R-:W-:Y:S01]  /*8640*/  LOP3.LUT R6, R6, 0x20, RZ, 0xc0, !PT ;  /* 0x0000002006067812 */ /* 0x000fe200078ec0ff */
[----:B------:R-:W-:Y:S02]  /*8650*/  ULOP3.LUT UR6, UR4, 0x1, URZ, 0x3c, !UPT ;  /* 0x0000000104067892 */ /* 0x000fe4000f8e3cff */
[----:B------:R-:W-:Y:S01]  /*8660*/  ULEA UR4, UR8, UR10, 0x18 ;  /* 0x0000000a08047291 */ /* 0x000fe2000f8ec0ff */
[----:B------:R-:W-:Y:S01]  /*8670*/  R2UR UR8, R4 ;  /* 0x00000000040872ca */ /* 0x000fe200000e0000 */
[----:B------:R-:W-:Y:S01]  /*8680*/  IMAD.IADD R4, R5, 0x1, -R6 ;  /* 0x0000000105047824 */ /* 0x000fe200078e0a06 */
[----:B------:R-:W-:Y:S01]  /*8690*/  USHF.L.U32 UR10, UR13, 0x7, URZ ;  /* 0x000000070d0a7899 */ /* 0x000fe200080006ff */
[C---:B----4-:R-:W-:Y:S01]  /*86a0*/  IMAD.U32 R5, R120.reuse, 0x10000, RZ ;  /* 0x0001000078057824 */ /* 0x050fe200078e00ff */
[----:B------:R-:W-:Y:S01]  /*86b0*/  UIADD3 UR5, UPT, UPT, UR4, 0x158, URZ ;  /* 0x0000015804057890 */ /* 0x000fe2000fffe0ff */
[----:B------:R-:W-:Y:S01]  /*86c0*/  LOP3.LUT R120, R120, 0x80, RZ, 0xc0, !PT ;  /* 0x0000008078787812 */ /* 0x000fe200078ec0ff */
[----:B------:R-:W-:Y:S01]  /*86d0*/  UIADD3 UR22, UPT, UPT, UR4, 0x60, URZ ;  /* 0x0000006004167890 */ /* 0x000fe2000fffe0ff */
[----:B------:R-:W-:Y:S01]  /*86e0*/  IMAD R121, R121, -0x80, R4 ;  /* 0xffffff8079797824 */ /* 0x000fe200078e0204 */
[----:B------:R-:W-:Y:S01]  /*86f0*/  UPRMT UR5, UR6, 0x654, UR5 ;  /* 0x0000065406057896 */ /* 0x000fe20008000005 */
[----:B------:R-:W-:Y:S01]  /*8700*/  LOP3.LUT R5, R5, 0x600000, RZ, 0xc0, !PT ;  /* 0x0060000005057812 */ /* 0x000fe200078ec0ff */
[----:B------:R-:W-:-:S02]  /*8710*/  UIADD3 UR21, UPT, UPT, UR4, 0x48, URZ ;  /* 0x0000004804157890 */ /* 0x000fc4000fffe0ff */
[----:B------:R-:W-:Y:S01]  /*8720*/  UIADD3 UR20, UPT, UPT, UR4, 0x58, URZ ;  /* 0x0000005804147890 */ /* 0x000fe2000fffe0ff */
[----:B------:R-:W-:Y:S01]  /*8730*/  LEA.HI R120, R120, R5, RZ, 0x1e ;  /* 0x0000000578787211 */ /* 0x000fe200078ff0ff */
[----:B------:R-:W-:Y:S01]  /*8740*/  IMAD.U32 R122, RZ, RZ, UR5 ;  /* 0x00000005ff7a7e24 */ /* 0x000fe2000f8e00ff */
[----:B------:R-:W-:Y:S02]  /*8750*/  UPRMT UR22, UR14, 0x654, UR22 ;  /* 0x000006540e167896 */ /* 0x000fe40008000016 */
[----:B------:R-:W-:Y:S02]  /*8760*/  UPRMT UR21, UR14, 0x654, UR21 ;  /* 0x000006540e157896 */ /* 0x000fe40008000015 */
[----:B------:R-:W-:Y:S02]  /*8770*/  UPRMT UR20, UR14, 0x654, UR20 ;  /* 0x000006540e147896 */ /* 0x000fe40008000014 */
[----:B------:R-:W-:Y:S01]  /*8780*/  USHF.R.U32.HI UR23, URZ, 0x7, UR8 ;  /* 0x00000007ff177899 */ /* 0x000fe20008011608 */
[----:B------:R-:W-:Y:S01]  /*8790*/  UMOV UR14, 0x1 ;  /* 0x00000001000e7882 */ /* 0x000fe20000000000 */
[----:B------:R-:W-:-:S10]  /*87a0*/  UMOV UR13, URZ ;  /* 0x000000ff000d7c82 */ /* 0x000fd40008000000 */
.L_x_130:
[----:B------:R-:W-:Y:S02]  /*87b0*/  USHF.L.U32 UR6, UR12, 0x1f, URZ ;  /* 0x0000001f0c067899 */ /* 0x000fe400080006ff */
[----:B------:R-:W-:-:S04]  /*87c0*/  USHF.L.U32 UR5, UR17, 0x1f, URZ ;  /* 0x0000001f11057899 */ /* 0x000fc800080006ff */
[----:B------:R-:W-:Y:S02]  /*87d0*/  MOV R5, UR6 ;  /* 0x0000000600057c02 */ /* 0x000fe40008000f00 */
[----:B---3--:R-:W-:Y:S02]  /*87e0*/  MOV R4, UR5 ;  /* 0x0000000500047c02 */ /* 0x008fe40008000f00 */
[----:B-1----:R-:W1:Y:S02]  /*87f0*/  SYNCS.PHASECHK.TRANS64.TRYWAIT P0, [UR4+0x20], R5 ;  /* 0x00002005ff0075a7 */ /* 0x002e640008001104 */
[----:B-1----:R-:W-:Y:S05]  /*8800*/  @!P0 BRA `(.L_x_119) ;  /* 0x0000005c00c48947 */ /* 0x002fea0003800000 */
.L_x_244:
[----:B------:R-:W2:Y:S02]  /*8810*/  SYNCS.PHASECHK.TRANS64.TRYWAIT P0, [UR4+0x40], R4 ;  /* 0x00004004ff0075a7 */ /* 0x000ea40008001104 */
[----:B--2---:R-:W-:Y:S05]  /*8820*/  @!P0 BRA `(.L_x_120) ;  /* 0x0000005c00dc8947 */ /* 0x004fea0003800000 */
.L_x_246:
[C---:B------:R-:W-:Y:S01]  /*8830*/  R2UR UR6, R120.reuse ;  /* 0x00000000780672ca */ /* 0x040fe200000e0000 */
[----:B------:R-:W-:Y:S01]  /*8840*/  UISETP.NE.AND UP0, UPT, UR15, URZ, UPT ;  /* 0x000000ff0f00728c */ /* 0x000fe2000bf05270 */
[----:B------:R-:W-:-:S11]  /*8850*/  R2UR UR4, R120 ;  /* 0x00000000780472ca */ /* 0x000fd600000e0000 */
[----:B------:R-:W2:Y:S02]  /*8860*/  LDTM.x32 R36, tmem[UR6] ;  /* 0x00000006002479ee */ /* 0x000ea400082c0000 */
[----:B-1----:R-:W1:Y:S01]  /*8870*/  LDTM.x32 R4, tmem[UR4+0x40] ;  /* 0x00004004000479ee */ /* 0x002e6200082c0000 */
[----:B------:R-:W-:Y:S05]  /*8880*/  BRA.U !UP0, `(.L_x_121) ;  /* 0x0000000108147547 */ /* 0x000fea000b800000 */
[----:B------:R-:W-:Y:S01]  /*8890*/  ELECT P0, URZ, PT ;  /* 0x0000000000ff782f */ /* 0x000fe20003800000 */
[----:B------:R-:W-:Y:S01]  /*88a0*/  NOP ;  /* 0x0000000000007918 */ /* 0x000fe20000000000 */
[----:B------:R-:W-:-:S11]  /*88b0*/  ULOP3.LUT UR14, UR14, 0x1, URZ, 0x3c, !UPT ;  /* 0x000000010e0e7892 */ /* 0x000fd6000f8e3cff */
[----:B------:R-:W-:-:S04]  /*88c0*/  @P0 MOV R84, 0x1 ;  /* 0x0000000100540802 */ /* 0x000fc80000000f00 */
[----:B------:R3:W-:Y:S03]  /*88d0*/  @P0 SYNCS.ARRIVE.TRANS64.RED.ART0 RZ, [UR22], R84 ;  /* 0x00000054ffff09a7 */ /* 0x0007e60008500416 */
.L_x_121:
[----:B------:R-:W-:Y:S01]  /*88e0*/  ULOP3.LUT UR4, UR10, 0xffffff00, URZ, 0xc0, !UPT ;  /* 0xffffff000a047892 */ /* 0x000fe2000f8ec0ff */
[----:B------:R-:W-:Y:S02]  /*88f0*/  IMAD.U32 R88, RZ, RZ, UR8 ;  /* 0x00000008ff587e24 */ /* 0x000fe4000f8e00ff */
[----:B------:R-:W-:Y:S02]  /*8900*/  IMAD.U32 R96, RZ, RZ, UR8 ;  /* 0x00000008ff607e24 */ /* 0x000fe4000f8e00ff */
[----:B------:R-:W-:Y:S02]  /*8910*/  IMAD.MOV.U32 R101, RZ, RZ, -0x1 ;  /* 0xffffffffff657424 */ /* 0x000fe400078e00ff */
[----:B---3--:R-:W-:Y:S01]  /*8920*/  IMAD.U32 R84, RZ, RZ, UR4 ;  /* 0x00000004ff547e24 */ /* 0x008fe2000f8e00ff */
[----:B------:R-:W-:Y:S01]  /*8930*/  ULOP3.LUT UR4, UR10, 0x80, URZ, 0xc0, !UPT ;  /* 0x000000800a047892 */ /* 0x000fe2000f8ec0ff */
[----:B------:R-:W-:-:S03]  /*8940*/  IMAD.U32 R124, R3, 0x10000, RZ ;  /* 0x00010000037c7824 */ /* 0x000fc600078e00ff */
[----:B------:R-:W-:Y:S02]  /*8950*/  LOP3.LUT R84, R84, 0x7f, R3, 0xf8, !PT ;  /* 0x0000007f54547812 */ /* 0x000fe400078ef803 */
[----:B------:R-:W-:Y:S02]  /*8960*/  LOP3.LUT R124, R124, 0x600000, RZ, 0xc0, !PT ;  /* 0x006000007c7c7812 */ /* 0x000fe400078ec0ff */
[----:B------:R-:W-:Y:S01]  /*8970*/  LOP3.LUT R84, R84, UR4, RZ, 0xfc, !PT ;  /* 0x0000000454547c12 */ /* 0x000fe2000f8efcff */
[----:B------:R-:W-:Y:S02]  /*8980*/  UMOV UR4, UR19 ;  /* 0x0000001300047c82 */ /* 0x000fe40008000000 */
[----:B------:R-:W3:Y:S01]  /*8990*/  LDS.128 R88, [R88+UR4+0x34410] ;  /* 0x0344100458587984 */ /* 0x000ee20008000c00 */
[----:B------:R-:W-:-:S03]  /*89a0*/  IADD3 R84, PT, PT, -R84, UR25, RZ ;  /* 0x0000001954547c10 */ /* 0x000fc6000fffe1ff */
[----:B------:R-:W4:Y:S01]  /*89b0*/  LDS.128 R96, [R96+UR4+0x34400] ;  /* 0x0344000460607984 */ /* 0x000f220008000c00 */
[----:B------:R-:W-:-:S04]  /*89c0*/  ISETP.GE.AND P0, PT, R84, 0x1, PT ;  /* 0x000000015400780c */ /* 0x000fc80003f06270 */
[----:B------:R-:W-:-:S04]  /*89d0*/  SEL R86, R121, 0x80, P0 ;  /* 0x0000008079567807 */ /* 0x000fc80000000000 */
[----:B------:R-:W-:-:S04]  /*89e0*/  SHF.R.S32.HI R85, RZ, 0x1f, R86 ;  /* 0x0000001fff557819 */ /* 0x000fc80000011456 */
[----:B------:R-:W-:-:S04]  /*89f0*/  LEA.HI R100, R85, R86, RZ, 0x6 ;  /* 0x0000005655647211 */ /* 0x000fc800078f30ff */
[----:B------:R-:W-:Y:S02]  /*8a00*/  LOP3.LUT R85, R100, 0xffffffc0, RZ, 0xc0, !PT ;  /* 0xffffffc064557812 */ /* 0x000fe400078ec0ff */
[----:B------:R-:W-:Y:S02]  /*8a10*/  SHF.R.S32.HI R84, RZ, 0x6, R100 ;  /* 0x00000006ff547819 */ /* 0x000fe40000011464 */
[-C--:B------:R-:W-:Y:S02]  /*8a20*/  ISETP.NE.AND P0, PT, R86, R85.reuse, PT ;  /* 0x000000555600720c */ /* 0x080fe40003f05270 */
[----:B------:R-:W-:Y:S02]  /*8a30*/  LEA.HI.SX32 R100, R100, 0xffffffff, 0x1a ;  /* 0xffffffff64647811 */ /* 0x000fe400078fd2ff */
[C---:B------:R-:W-:Y:S02]  /*8a40*/  ISETP.LT.AND P0, PT, R86.reuse, RZ, P0 ;  /* 0x000000ff5600720c */ /* 0x040fe40000701270 */
[----:B------:R-:W-:-:S11]  /*8a50*/  VIADDMNMX R85, R86, -R85, 0x20, PT ;  /* 0x0000002056557446 */ /* 0x000fd60003800955 */
[----:B------:R-:W-:Y:S02]  /*8a60*/  @!P0 IMAD.MOV R100, RZ, RZ, R84 ;  /* 0x000000ffff648224 */ /* 0x000fe400078e0254 */
[----:B------:R-:W-:Y:S02]  /*8a70*/  IMAD.U32 R84, RZ, RZ, UR8 ;  /* 0x00000008ff547e24 */ /* 0x000fe4000f8e00ff */
[----:B------:R-:W-:-:S04]  /*8a80*/  IMAD R100, R100, 0x20, R85 ;  /* 0x0000002064647824 */ /* 0x000fc800078e0255 */
[----:B------:R-:W5:Y:S01]  /*8a90*/  LDS.128 R84, [R84+UR4+0x34430] ;  /* 0x0344300454547984 */ /* 0x000f620008000c00 */
[----:B------:R-:W-:-:S04]  /*8aa0*/  VIMNMX R102, PT, PT, RZ, R100, !PT ;  /* 0x00000064ff667248 */ /* 0x000fc80007fe0100 */
[----:B------:R-:W-:-:S04]  /*8ab0*/  SHF.L.U32 R102, R101, R102, RZ ;  /* 0x0000006665667219 */ /* 0x000fc800000006ff */
[C---:B------:R-:W-:Y:S02]  /*8ac0*/  R2P PR, R102.reuse, 0x7e ;  /* 0x0000007e66007804 */ /* 0x040fe40000000000 */
[----:B------:R-:W-:-:S03]  /*8ad0*/  LOP3.LUT P0, RZ, R102, 0x80, RZ, 0xc0, !PT ;  /* 0x0000008066ff7812 */ /* 0x000fc6000780c0ff */
[----:B--2---:R-:W-:Y:S02]  /*8ae0*/  SEL R40, R40, 0xff800000, P4 ;  /* 0xff80000028287807 */ /* 0x004fe40002000000 */
[----:B------:R-:W-:Y:S02]  /*8af0*/  SEL R41, R41, 0xff800000, P5 ;  /* 0xff80000029297807 */ /* 0x000fe40002800000 */
[----:B------:R-:W-:Y:S02]  /*8b00*/  SEL R38, R38, 0xff800000, P2 ;  /* 0xff80000026267807 */ /* 0x000fe40001000000 */
[----:B------:R-:W-:Y:S01]  /*8b10*/  SEL R39, R39, 0xff800000, P3 ;  /* 0xff80000027277807 */ /* 0x000fe20001800000 */
[----:B---3--:R-:W-:Y:S01]  /*8b20*/  FFMA2 R88, R40.F32x2.HI_LO, UR11.F32, -R88.F32x2.HI_LO ;  /* 0x0000000b28587c49 */ /* 0x008fe20009000858 */
[----:B------:R-:W-:Y:S02]  /*8b30*/  LOP3.LUT R40, R102, 0x1, RZ, 0xc0, !PT ;  /* 0x0000000166287812 */ /* 0x000fe400078ec0ff */
[----:B------:R-:W-:Y:S01]  /*8b40*/  SEL R43, R43, 0xff800000, P0 ;  /* 0xff8000002b2b7807 */ /* 0x000fe20000000000 */
[----:B----4-:R-:W-:-:S02]  /*8b50*/  FFMA2 R92, R38.F32x2.HI_LO, UR11.F32, -R98.F32x2.HI_LO ;  /* 0x0000000b265c7c49 */ /* 0x010fc40009000862 */
[----:B------:R-:W-:Y:S01]  /*8b60*/  IMAD.U32 R38, RZ, RZ, UR8 ;  /* 0x00000008ff267e24 */ /* 0x000fe2000f8e00ff */
[----:B------:R-:W-:Y:S01]  /*8b70*/  ISETP.NE.U32.AND P0, PT, R40, 0x1, PT ;  /* 0x000000012800780c */ /* 0x000fe20003f05070 */
[----:B------:R-:W-:Y:S01]  /*8b80*/  MUFU.EX2 R88, R88 ;  /* 0x0000005800587308 */ /* 0x000fe20000000800 */
[----:B------:R-:W-:Y:S02]  /*8b90*/  SEL R41, R37, 0xff800000, P1 ;  /* 0xff80000025297807 */ /* 0x000fe40000800000 */
[----:B------:R-:W-:Y:S02]  /*8ba0*/  SEL R40, R36, 0xff800000, !P0 ;  /* 0xff80000024287807 */ /* 0x000fe40004000000 */
[----:B------:R-:W2:Y:S01]  /*8bb0*/  LDS.128 R36, [R38+UR4+0x34420] ;  /* 0x0344200426247984 */ /* 0x000ea20008000c00 */
[----:B------:R-:W-:Y:S02]  /*8bc0*/  SEL R42, R42, 0xff800000, P6 ;  /* 0xff8000002a2a7807 */ /* 0x000fe40003000000 */
[----:B------:R-:W-:Y:S01]  /*8bd0*/  R2P PR, R102.B1, 0x7f ;  /* 0x0000007f66007804 */ /* 0x000fe20000001000 */
[----:B------:R-:W-:-:S02]  /*8be0*/  FFMA2 R94, R40.F32x2.HI_LO, UR11.F32, -R96.F32x2.HI_LO ;  /* 0x0000000b285e7c49 */ /* 0x000fc40009000860 */
[----:B------:R-:W-:Y:S02]  /*8bf0*/  IMAD.U32 R40, RZ, RZ, UR8 ;  /* 0x00000008ff287e24 */ /* 0x000fe4000f8e00ff */
[----:B------:R-:W-:Y:S01]  /*8c00*/  FFMA2 R90, R42.F32x2.HI_LO, UR11.F32, -R90.F32x2.HI_LO ;  /* 0x0000000b2a5a7c49 */ /* 0x000fe2000900085a */
[----:B------:R-:W-:Y:S01]  /*8c10*/  MUFU.EX2 R89, R89 ;  /* 0x0000005900597308 */ /* 0x000fe20000000800 */
[----:B------:R-:W-:Y:S02]  /*8c20*/  SEL R48, R48, 0xff800000, P4 ;  /* 0xff80000030307807 */ /* 0x000fe40002000000 */
[----:B------:R-:W-:Y:S01]  /*8c30*/  SEL R49, R49, 0xff800000, P5 ;  /* 0xff80000031317807 */ /* 0x000fe20002800000 */
[----:B------:R-:W3:Y:S01]  /*8c40*/  LDS.128 R40, [R40+UR4+0x34450] ;  /* 0x0344500428287984 */ /* 0x000ee20008000c00 */
[----:B------:R-:W-:Y:S02]  /*8c50*/  SEL R44, R44, 0xff800000, P0 ;  /* 0xff8000002c2c7807 */ /* 0x000fe40000000000 */
[----:B------:R-:W-:Y:S01]  /*8c60*/  SEL R45, R45, 0xff800000, P1 ;  /* 0xff8000002d2d7807 */ /* 0x000fe20000800000 */
[----:B-----5:R-:W-:Y:S01]  /*8c70*/  FFMA2 R48, R48.F32x2.HI_LO, UR11.F32, -R84.F32x2.HI_LO ;  /* 0x0000000b30307c49 */ /* 0x020fe20009000854 */
[----:B------:R-:W-:Y:S01]  /*8c80*/  LOP3.LUT P4, RZ, R102, 0x8000, RZ, 0xc0, !PT ;  /* 0x0000800066ff7812 */ /* 0x000fe2000788c0ff */
[----:B------:R-:W-:Y:S01]  /*8c90*/  MUFU.EX2 R90, R90 ;  /* 0x0000005a005a7308 */ /* 0x000fe20000000800 */
[----:B------:R-:W-:-:S02]  /*8ca0*/  SEL R50, R50, 0xff800000, P6 ;  /* 0xff80000032327807 */ /* 0x000fc40003000000 */
[----:B------:R-:W-:-:S05]  /*8cb0*/  SEL R51, R51, 0xff800000, P4 ;  /* 0xff80000033337807 */ /* 0x000fca0002000000 */
[----:B------:R-:W-:Y:S01]  /*8cc0*/  FFMA2 R50, R50.F32x2.HI_LO, UR11.F32, -R86.F32x2.HI_LO ;  /* 0x0000000b32327c49 */ /* 0x000fe20009000856 */
[----:B------:R-:W-:Y:S08]  /*8cd0*/  MUFU.EX2 R91, R91 ;  /* 0x0000005b005b7308 */ /* 0x000ff00000000800 */
[----:B------:R-:W-:Y:S01]  /*8ce0*/  MUFU.EX2 R92, R92 ;  /* 0x0000005c005c7308 */ /* 0x000fe20000000800 */
[----:B--2---:R-:W-:-:S02]  /*8cf0*/  FFMA2 R84, R44.F32x2.HI_LO, UR11.F32, -R36.F32x2.HI_LO ;  /* 0x0000000b2c547c49 */ /* 0x004fc40009000824 */
[----:B------:R-:W-:Y:S01]  /*8d00*/  IMAD.U32 R44, RZ, RZ, UR8 ;  /* 0x00000008ff2c7e24 */ /* 0x000fe2000f8e00ff */
[----:B------:R-:W-:-:S04]  /*8d10*/  SEL R36, R46, 0xff800000, P2 ;  /* 0xff8000002e247807 */ /* 0x000fc80001000000 */
[----:B------:R-:W-:Y:S01]  /*8d20*/  MUFU.EX2 R93, R93 ;  /* 0x0000005d005d7308 */ /* 0x000fe20000000800 */
[----:B------:R-:W-:Y:S02]  /*8d30*/  SEL R37, R47, 0xff800000, P3 ;  /* 0xff8000002f257807 */ /* 0x000fe40001800000 */
[----:B------:R-:W-:Y:S01]  /*8d40*/  R2P PR, R102.B2, 0x7f ;  /* 0x0000007f66007804 */ /* 0x000fe20000002000 */
[----:B------:R-:W2:Y:S02]  /*8d50*/  LDS.128 R44, [R44+UR4+0x34440] ;  /* 0x034440042c2c7984 */ /* 0x000ea40008000c00 */
[----:B------:R-:W-:Y:S02]  /*8d60*/  FFMA2 R86, R36.F32x2.HI_LO, UR11.F32, -R38.F32x2.HI_LO ;  /* 0x0000000b24567c49 */ /* 0x000fe40009000826 */
[----:B------:R-:W-:Y:S01]  /*8d70*/  IMAD.U32 R36, RZ, RZ, UR8 ;  /* 0x00000008ff247e24 */ /* 0x000fe2000f8e00ff */
[----:B------:R-:W-:Y:S01]  /*8d80*/  SEL R52, R52, 0xff800000, P0 ;  /* 0xff80000034347807 */ /* 0x000fe20000000000 */
[----:B------:R-:W-:Y:S01]  /*8d90*/  MUFU.EX2 R94, R94 ;  /* 0x0000005e005e7308 */ /* 0x000fe20000000800 */
[----:B------:R-:W-:-:S02]  /*8da0*/  SEL R53, R53, 0xff800000, P1 ;  /* 0xff80000035357807 */ /* 0x000fc40000800000 */
[----:B------:R-:W-:Y:S01]  /*8db0*/  SEL R56, R56, 0xff800000, P4 ;  /* 0xff80000038387807 */ /* 0x000fe20002000000 */
[----:B------:R-:W4:Y:S01]  /*8dc0*/  LDS.128 R36, [R36+UR4+0x34470] ;  /* 0x0344700424247984 */ /* 0x000f220008000c00 */
[----:B------:R-:W-:Y:S02]  /*8dd0*/  SEL R57, R57, 0xff800000, P5 ;  /* 0xff80000039397807 */ /* 0x000fe40002800000 */
[----:B------:R-:W-:Y:S01]  /*8de0*/  LOP3.LUT P4, RZ, R102, 0x800000, RZ, 0xc0, !PT ;  /* 0x0080000066ff7812 */ /* 0x000fe2000788c0ff */
[----:B------:R-:W-:Y:S01]  /*8df0*/  MUFU.EX2 R95, R95 ;  /* 0x0000005f005f7308 */ /* 0x000fe20000000800 */
[----:B------:R-:W-:Y:S01]  /*8e00*/  SEL R58, R58, 0xff800000, P6 ;  /* 0xff8000003a3a7807 */ /* 0x000fe20003000000 */
[----:B---3--:R-:W-:Y:S01]  /*8e10*/  FFMA2 R40, R56.F32x2.HI_LO, UR11.F32, -R40.F32x2.HI_LO ;  /* 0x0000000b38287c49 */ /* 0x008fe20009000828 */
[----:B------:R-:W-:Y:S02]  /*8e20*/  SEL R56, R54, 0xff800000, P2 ;  /* 0xff80000036387807 */ /* 0x000fe40001000000 */
[----:B------:R-:W-:-:S02]  /*8e30*/  SEL R57, R55, 0xff800000, P3 ;  /* 0xff80000037397807 */ /* 0x000fc40001800000 */
[----:B------:R-:W-:Y:S01]  /*8e40*/  SEL R59, R59, 0xff800000, P4 ;  /* 0xff8000003b3b7807 */ /* 0x000fe20002000000 */
[----:B------:R-:W-:Y:S01]  /*8e50*/  MUFU.EX2 R48, R48 ;  /* 0x0000003000307308 */ /* 0x000fe20000000800 */
[----:B------:R-:W-:-:S03]  /*8e60*/  R2P PR, R102.B3, 0x7f ;  /* 0x0000007f66007804 */ /* 0x000fc60000003000 */
[----:B------:R-:W-:Y:S02]  /*8e70*/  FFMA2 R42, R58.F32x2.HI_LO, UR11.F32, -R42.F32x2.HI_LO ;  /* 0x0000000b3a2a7c49 */ /* 0x000fe4000900082a */
[----:B------:R-:W-:Y:S02]  /*8e80*/  SEL R64, R64, 0xff800000, P4 ;  /* 0xff80000040407807 */ /* 0x000fe40002000000 */
[----:B------:R-:W-:Y:S01]  /*8e90*/  ISETP.GT.AND P4, PT, R102, -0x1, PT ;  /* 0xffffffff6600780c */ /* 0x000fe20003f84270 */
[----:B------:R-:W-:Y:S01]  /*8ea0*/  MUFU.EX2 R49, R49 ;  /* 0x0000003100317308 */ /* 0x000fe20000000800 */
[----:B------:R-:W-:Y:S02]  /*8eb0*/  SEL R66, R66, 0xff800000, P6 ;  /* 0xff80000042427807 */ /* 0x000fe40003000000 */
[----:B------:R-:W-:Y:S02]  /*8ec0*/  SEL R67, R67, 0xff800000, !P4 ;  /* 0xff80000043437807 */ /* 0x000fe40006000000 */
[----:B------:R-:W-:-:S02]  /*8ed0*/  SEL R65, R65, 0xff800000, P5 ;  /* 0xff80000041417807 */ /* 0x000fc40002800000 */
[----:B------:R-:W-:Y:S01]  /*8ee0*/  SEL R61, R61, 0xff800000, P1 ;  /* 0xff8000003d3d7807 */ /* 0x000fe20000800000 */
[----:B------:R-:W-:Y:S01]  /*8ef0*/  MUFU.EX2 R50, R50 ;  /* 0x0000003200327308 */ /* 0x000fe20000000800 */
[----:B------:R-:W-:Y:S01]  /*8f00*/  SEL R62, R62, 0xff800000, P2 ;  /* 0xff8000003e3e7807 */ /* 0x000fe20001000000 */
[----:B--2---:R-:W-:Y:S02]  /*8f10*/  FFMA2 R44, R52.F32x2.HI_LO, UR11.F32, -R44.F32x2.HI_LO ;  /* 0x0000000b342c7c49 */ /* 0x004fe4000900082c */
[----:B------:R-:W-:Y:S02]  /*8f20*/  IMAD.U32 R52, RZ, RZ, UR8 ;  /* 0x00000008ff347e24 */ /* 0x000fe4000f8e00ff */
[----:B------:R-:W-:Y:S02]  /*8f30*/  FFMA2 R46, R56.F32x2.HI_LO, UR11.F32, -R46.F32x2.HI_LO ;  /* 0x0000000b382e7c49 */ /* 0x000fe4000900082e */
[----:B------:R-:W-:Y:S01]  /*8f40*/  IMAD.U32 R56, RZ, RZ, UR8 ;  /* 0x00000008ff387e24 */ /* 0x000fe2000f8e00ff */
[----:B------:R-:W-:-:S02]  /*8f50*/  SEL R63, R63, 0xff800000, P3 ;  /* 0xff8000003f3f7807 */ /* 0x000fc40001800000 */
[----:B------:R-:W-:Y:S01]  /*8f60*/  SEL R60, R60, 0xff800000, P0 ;  /* 0xff8000003c3c7807 */ /* 0x000fe20000000000 */
[----:B------:R-:W2:Y:S01]  /*8f70*/  LDS.128 R52, [R52+UR4+0x34460] ;  /* 0x0344600434347984 */ /* 0x000ea20008000c00 */
[----:B------:R-:W-:Y:S01]  /*8f80*/  NOP ;  /* 0x0000000000007918 */ /* 0x000fe20000000000 */
[----:B----4-:R-:W-:Y:S01]  /*8f90*/  FFMA2 R66, R66.F32x2.HI_LO, UR11.F32, -R38.F32x2.HI_LO ;  /* 0x0000000b42427c49 */ /* 0x010fe20009000826 */
[----:B------:R-:W-:Y:S01]  /*8fa0*/  VIMNMX R38, PT, PT, R100, 0x20, !PT ;  /* 0x0000002064267848 */ /* 0x000fe20007fe0100 */
[----:B------:R-:W-:Y:S01]  /*8fb0*/  BAR.SYNC.DEFER_BLOCKING 0x3, 0x100 ;  /* 0x00c4000000007b1d */ /* 0x000fe20000010000 */
[----:B------:R-:W-:-:S03]  /*8fc0*/  FFMA2 R36, R64.F32x2.HI_LO, UR11.F32, -R36.F32x2.HI_LO ;  /* 0x0000000b40247c49 */ /* 0x000fc60009000824 */
[----:B------:R-:W-:Y:S02]  /*8fd0*/  VIADD R38, R38, 0xffffffe0 ;  /* 0xffffffe026267836 */ /* 0x000fe40000000000 */
[----:B------:R3:W-:Y:S03]  /*8fe0*/  MUFU.EX2 R96, R36 ;  /* 0x0000002400607308 */ /* 0x0007e60000000800 */
[----:B------:R-:W-:-:S04]  /*8ff0*/  SHF.L.U32 R113, R101, R38, RZ ;  /* 0x0000002665717219 */ /* 0x000fc800000006ff */
[C---:B------:R-:W-:Y:S01]  /*9000*/  R2P PR, R113.reuse, 0x7e ;  /* 0x0000007e71007804 */ /* 0x040fe20000000000 */
[----:B------:R4:W-:Y:S01]  /*9010*/  MUFU.EX2 R97, R37 ;  /* 0x0000002500617308 */ /* 0x0009e20000000800 */
[----:B------:R-:W-:-:S03]  /*9020*/  LOP3.LUT P0, RZ, R113, 0x80, RZ, 0xc0, !PT ;  /* 0x0000008071ff7812 */ /* 0x000fc6000780c0ff */
[----:B-1----:R-:W-:Y:S02]  /*9030*/  SEL R8, R8, 0xff800000, P4 ;  /* 0xff80000008087807 */ /* 0x002fe40002000000 */
[----:B------:R-:W-:Y:S02]  /*9040*/  SEL R9, R9, 0xff800000, P5 ;  /* 0xff80000009097807 */ /* 0x000fe40002800000 */
[----:B------:R-:W-:Y:S01]  /*9050*/  SEL R11, R11, 0xff800000, P0 ;  /* 0xff8000000b0b7807 */ /* 0x000fe20000000000 */
[----:B---3--:R-:W-:Y:S01]  /*9060*/  IMAD.U32 R36, RZ, RZ, UR8 ;  /* 0x00000008ff247e24 */ /* 0x008fe2000f8e00ff */
[----:B------:R-:W1:Y:S01]  /*9070*/  LDS.128 R56, [R56+UR4+0x34510] ;  /* 0x0345100438387984 */ /* 0x000e620008000c00 */
[----:B------:R-:W-:Y:S01]  /*9080*/  SEL R5, R5, 0xff800000, P1 ;  /* 0xff80000005057807 */ /* 0x000fe20000800000 */
[----:B------:R-:W-:Y:S01]  /*9090*/  MUFU.EX2 R98, R66 ;  /* 0x0000004200627308 */ /* 0x000fe20000000800 */
[----:B------:R-:W-:Y:S02]  /*90a0*/  SEL R10, R10, 0xff800000, P6 ;  /* 0xff8000000a0a7807 */ /* 0x000fe40003000000 */
[----:B----4-:R-:W3:Y:S05]  /*90b0*/  LDS.128 R36, [R36+UR4+0x34500] ;  /* 0x0345000424247984 */ /* 0x010eea0008000c00 */
[----:B------:R-:W-:Y:S01]  /*90c0*/  MUFU.EX2 R99, R67 ;  /* 0x0000004300637308 */ /* 0x000fe20000000800 */
[----:B--2---:R-:W-:-:S02]  /*90d0*/  FFMA2 R60, R60.F32x2.HI_LO, UR11.F32, -R52.F32x2.HI_LO ;  /* 0x0000000b3c3c7c49 */ /* 0x004fc40009000834 */
[----:B------:R-:W-:-:S05]  /*90e0*/  FFMA2 R54, R62.F32x2.HI_LO, UR11.F32, -R54.F32x2.HI_LO ;  /* 0x0000000b3e367c49 */ /* 0x000fca0009000836 */
[----:B------:R-:W-:Y:S08]  /*90f0*/  MUFU.EX2 R102, R54 ;  /* 0x0000003600667308 */ /* 0x000ff00000000800 */
[----:B------:R-:W-:Y:S08]  /*9100*/  MUFU.EX2 R103, R55 ;  /* 0x0000003700677308 */ /* 0x000ff00000000800 */
[----:B------:R2:W-:Y:S01]  /*9110*/  MUFU.EX2 R100, R60 ;  /* 0x0000003c00647308 */ /* 0x0005e20000000800 */
[----:B-1----:R-:W-:Y:S01]  /*9120*/  FFMA2 R52, R8.F32x2.HI_LO, UR11.F32, -R56.F32x2.HI_LO ;  /* 0x0000000b08347c49 */ /* 0x002fe20009000838 */
[----:B------:R-:W-:Y:S01]  /*9130*/  LOP3.LUT R8, R113, 0x1, RZ, 0xc0, !PT ;  /* 0x0000000171087812 */ /* 0x000fe200078ec0ff */
[----:B------:R-:W-:Y:S01]  /*9140*/  FFMA2 R10, R10.F32x2.HI_LO, UR11.F32, -R58.F32x2.HI_LO ;  /* 0x0000000b0a0a7c49 */ /* 0x000fe2000900083a */
[----:B------:R-:W-:-:S04]  /*9150*/  SEL R9, R7, 0xff800000, P3 ;  /* 0xff80000007097807 */ /* 0x000fc80001800000 */
[----:B------:R1:W-:Y:S01]  /*9160*/  MUFU.EX2 R101, R61 ;  /* 0x0000003d00657308 */ /* 0x0003e20000000800 */
[----:B------:R-:W-:Y:S02]  /*9170*/  ISETP.NE.U32.AND P0, PT, R8, 0x1, PT ;  /* 0x000000010800780c */ /* 0x000fe40003f05070 */
[----:B------:R-:W-:Y:S02]  /*9180*/  SEL R8, R6, 0xff800000, P2 ;  /* 0xff80000006087807 */ /* 0x000fe40001000000 */
[----:B------:R-:W-:Y:S02]  /*9190*/  SEL R4, R4, 0xff800000, !P0 ;  /* 0xff80000004047807 */ /* 0x000fe40004000000 */
[----:B------:R-:W-:Y:S01]  /*91a0*/  R2P PR, R113.B1, 0x7f ;  /* 0x0000007f71007804 */ /* 0x000fe20000001000 */
[----:B---3--:R-:W-:Y:S02]  /*91b0*/  FFMA2 R38, R8.F32x2.HI_LO, UR11.F32, -R38.F32x2.HI_LO ;  /* 0x0000000b08267c49 */ /* 0x008fe40009000826 */
[----:B------:R-:W-:-:S02]  /*91c0*/  IMAD.U32 R8, RZ, RZ, UR8 ;  /* 0x00000008ff087e24 */ /* 0x000fc4000f8e00ff */
[----:B------:R-:W-:Y:S02]  /*91d0*/  FFMA2 R36, R4.F32x2.HI_LO, UR11.F32, -R36.F32x2.HI_LO ;  /* 0x0000000b04247c49 */ /* 0x000fe40009000824 */
[----:B------:R-:W-:Y:S01]  /*91e0*/  IMAD.U32 R4, RZ, RZ, UR8 ;  /* 0x00000008ff047e24 */ /* 0x000fe2000f8e00ff */
[----:B------:R-:W-:Y:S01]  /*91f0*/  MUFU.EX2 R54, R10 ;  /* 0x0000000a00367308 */ /* 0x000fe20000000800 */
[----:B------:R-:W-:Y:S01]  /*9200*/  SEL R12, R12, 0xff800000, P0 ;  /* 0xff8000000c0c7807 */ /* 0x000fe20000000000 */
[----:B--2---:R-:W-:Y:S01]  /*9210*/  IMAD.U32 R60, RZ, RZ, UR8 ;  /* 0x00000008ff3c7e24 */ /* 0x004fe2000f8e00ff */
[----:B------:R-:W-:Y:S02]  /*9220*/  SEL R13, R13, 0xff800000, P1 ;  /* 0xff8000000d0d7807 */ /* 0x000fe40000800000 */
[----:B------:R-:W2:Y:S01]  /*9230*/  LDS.128 R4, [R4+UR4+0x34520] ;  /* 0x0345200404047984 */ /* 0x000ea20008000c00 */
[----:B------:R-:W-:Y:S02]  /*9240*/  SEL R16, R16, 0xff800000, P4 ;  /* 0xff80000010107807 */ /* 0x000fe40002000000 */
[----:B------:R3:W-:Y:S01]  /*9250*/  MUFU.EX2 R55, R11 ;  /* 0x0000000b00377308 */ /* 0x0007e20000000800 */
[----:B------:R-:W-:Y:S01]  /*9260*/  LOP3.LUT P4, RZ, R113, 0x8000, RZ, 0xc0, !PT ;  /* 0x0000800071ff7812 */ /* 0x000fe2000788c0ff */
[----:B-1----:R-:W1:Y:S01]  /*9270*/  LDS.128 R60, [R60+UR4+0x34530] ;  /* 0x034530043c3c7984 */ /* 0x002e620008000c00 */
[----:B------:R-:W-:-:S02]  /*9280*/  SEL R17, R17, 0xff800000, P5 ;  /* 0xff80000011117807 */ /* 0x000fc40002800000 */
[----:B------:R-:W-:Y:S02]  /*9290*/  SEL R19, R19, 0xff800000, P4 ;  /* 0xff80000013137807 */ /* 0x000fe40002000000 */
[----:B------:R-:W-:Y:S01]  /*92a0*/  SEL R18, R18, 0xff800000, P6 ;  /* 0xff80000012127807 */ /* 0x000fe20003000000 */
[----:B------:R-:W-:Y:S08]  /*92b0*/  MUFU.EX2 R51, R51 ;  /* 0x0000003300337308 */ /* 0x000ff00000000800 */
[----:B------:R-:W-:Y:S01]  /*92c0*/  MUFU.EX2 R84, R84 ;  /* 0x0000005400547308 */ /* 0x000fe20000000800 */
[----:B---3--:R-:W3:Y:S07]  /*92d0*/  LDS.128 R8, [R8+UR4+0x34550] ;  /* 0x0345500408087984 */ /* 0x008eee0008000c00 */
[----:B------:R-:W4:Y:S08]  /*92e0*/  MUFU.EX2 R85, R85 ;  /* 0x0000005500557308 */ /* 0x000f300000000800 */
[----:B------:R-:W-:Y:S01]  /*92f0*/  MUFU.EX2 R86, R86 ;  /* 0x0000005600567308 */ /* 0x000fe20000000800 */
[----:B--2---:R-:W-:Y:S01]  /*9300*/  FFMA2 R64, R12.F32x2.HI_LO, UR11.F32, -R4.F32x2.HI_LO ;  /* 0x0000000b0c407c49 */ /* 0x004fe20009000804 */
[----:B------:R-:W-:Y:S01]  /*9310*/  SEL R4, R14, 0xff800000, P2 ;  /* 0xff8000000e047807 */ /* 0x000fe20001000000 */
[----:B------:R-:W-:Y:S01]  /*9320*/  IMAD.U32 R12, RZ, RZ, UR8 ;  /* 0x00000008ff0c7e24 */ /* 0x000fe2000f8e00ff */
[----:B------:R-:W-:-:S04]  /*9330*/  SEL R5, R15, 0xff800000, P3 ;  /* 0xff8000000f057807 */ /* 0x000fc80001800000 */
[----:B------:R-:W2:Y:S01]  /*9340*/  MUFU.EX2 R87, R87 ;  /* 0x0000005700577308 */ /* 0x000ea20000000800 */
[----:B------:R-:W-:Y:S01]  /*9350*/  R2P PR, R113.B2, 0x7f ;  /* 0x0000007f71007804 */ /* 0x000fe20000002000 */
[----:B-1----:R-:W-:Y:S01]  /*9360*/  FFMA2 R60, R16.F32x2.HI_LO, UR11.F32, -R60.F32x2.HI_LO ;  /* 0x0000000b103c7c49 */ /* 0x002fe2000900083c */
[----:B----4-:R-:W-:Y:S01]  /*9370*/  F2FP.BF16.F32.PACK_AB R16, R85, R84 ;  /* 0x000000545510723e */ /* 0x010fe200000010ff */
[----:B------:R-:W1:Y:S01]  /*9380*/  LDS.128 R12, [R12+UR4+0x34540] ;  /* 0x034540040c0c7984 */ /* 0x000e620008000c00 */
[----:B------:R-:W-:Y:S01]  /*9390*/  FFMA2 R66, R4.F32x2.HI_LO, UR11.F32, -R6.F32x2.HI_LO ;  /* 0x0000000b04427c49 */ /* 0x000fe20009000806 */
[----:B------:R-:W-:Y:S01]  /*93a0*/  SEL R24, R24, 0xff800000, P4 ;  /* 0xff80000018187807 */ /* 0x000fe20002000000 */
[----:B------:R-:W-:Y:S01]  /*93b0*/  IMAD.U32 R4, RZ, RZ, UR8 ;  /* 0x00000008ff047e24 */ /* 0x000fe2000f8e00ff */
[----:B------:R-:W-:Y:S01]  /*93c0*/  SEL R25, R25, 0xff800000, P5 ;  /* 0xff80000019197807 */ /* 0x000fe20002800000 */
[----:B------:R-:W-:Y:S01]  /*93d0*/  FFMA2 R62, R18.F32x2.HI_LO, UR11.F32, -R62.F32x2.HI_LO ;  /* 0x0000000b123e7c49 */ /* 0x000fe2000900083e */
[----:B------:R-:W-:Y:S01]  /*93e0*/  LOP3.LUT P4, RZ, R113, 0x800000, RZ, 0xc0, !PT ;  /* 0x0080000071ff7812 */ /* 0x000fe2000788c0ff */
[----:B------:R-:W-:Y:S01]  /*93f0*/  MUFU.EX2 R40, R40 ;  /* 0x0000002800287308 */ /* 0x000fe20000000800 */
[----:B------:R-:W-:Y:S01]  /*9400*/  SEL R26, R26, 0xff800000, P6 ;  /* 0xff8000001a1a7807 */ /* 0x000fe20003000000 */
[----:B------:R-:W4:Y:S01]  /*9410*/  LDS.128 R4, [R4+UR4+0x34570] ;  /* 0x0345700404047984 */ /* 0x000f220008000c00 */
[----:B------:R-:W-:Y:S01]  /*9420*/  SEL R27, R27, 0xff800000, P4 ;  /* 0xff8000001b1b7807 */ /* 0x000fe20002000000 */
[----:B---3--:R-:W-:Y:S01]  /*9430*/  FFMA2 R8, R24.F32x2.HI_LO, UR11.F32, -R8.F32x2.HI_LO ;  /* 0x0000000b18087c49 */ /* 0x008fe20009000808 */
[----:B------:R-:W-:-:S03]  /*9440*/  SEL R20, R20, 0xff800000, P0 ;  /* 0xff80000014147807 */ /* 0x000fc60000000000 */
[----:B------:R-:W-:Y:S01]  /*9450*/  FFMA2 R26, R26.F32x2.HI_LO, UR11.F32, -R10.F32x2.HI_LO ;  /* 0x0000000b1a1a7c49 */ /* 0x000fe2000900080a */
[----:B------:R3:W-:Y:S01]  /*9460*/  MUFU.EX2 R104, R8 ;  /* 0x0000000800687308 */ /* 0x0007e20000000800 */
[----:B------:R-:W-:Y:S02]  /*9470*/  SEL R21, R21, 0xff800000, P1 ;  /* 0xff80000015157807 */ /* 0x000fe40000800000 */
[----:B------:R-:W-:Y:S02]  /*9480*/  SEL R22, R22, 0xff800000, P2 ;  /* 0xff80000016167807 */ /* 0x000fe40001000000 */
[----:B------:R-:W-:Y:S02]  /*9490*/  SEL R23, R23, 0xff800000, P3 ;  /* 0xff80000017177807 */ /* 0x000fe40001800000 */
[----:B------:R-:W-:Y:S01]  /*94a0*/  R2P PR, R113.B3, 0x7f ;  /* 0x0000007f71007804 */ /* 0x000fe20000003000 */
[----:B------:R5:W-:Y:S01]  /*94b0*/  MUFU.EX2 R105, R9 ;  /* 0x0000000900697308 */ /* 0x000be20000000800 */
[----:B------:R-:W-:-:S02]  /*94c0*/  F2FP.BF16.F32.PACK_AB R18, R49, R48 ;  /* 0x000000303112723e */ /* 0x000fc400000010ff */
[----:B------:R-:W-:Y:S02]  /*94d0*/  F2FP.BF16.F32.PACK_AB R19, R51, R50 ;  /* 0x000000323313723e */ /* 0x000fe400000010ff */
[----:B------:R-:W-:Y:S02]  /*94e0*/  SEL R32, R32, 0xff800000, P4 ;  /* 0xff80000020207807 */ /* 0x000fe40002000000 */
[----:B------:R-:W-:Y:S01]  /*94f0*/  ISETP.GT.AND P4, PT, R113, -0x1, PT ;  /* 0xffffffff7100780c */ /* 0x000fe20003f84270 */
[----:B------:R-:W2:Y:S01]  /*9500*/  MUFU.EX2 R41, R41 ;  /* 0x0000002900297308 */ /* 0x000ea20000000800 */
[----:B---3--:R-:W-:Y:S01]  /*9510*/  IMAD.U32 R8, RZ, RZ, UR8 ;  /* 0x00000008ff087e24 */ /* 0x008fe2000f8e00ff */
[----:B------:R-:W-:Y:S02]  /*9520*/  SEL R33, R33, 0xff800000, P5 ;  /* 0xff80000021217807 */ /* 0x000fe40002800000 */
[----:B------:R-:W-:Y:S02]  /*9530*/  SEL R30, R30, 0xff800000, P2 ;  /* 0xff8000001e1e7807 */ /* 0x000fe40001000000 */
[----:B------:R-:W-:Y:S01]  /*9540*/  SEL R31, R31, 0xff800000, P3 ;  /* 0xff8000001f1f7807 */ /* 0x000fe20001800000 */
[----:B-1----:R-:W-:Y:S01]  /*9550*/  FFMA2 R12, R20.F32x2.HI_LO, UR11.F32, -R12.F32x2.HI_LO ;  /* 0x0000000b140c7c49 */ /* 0x002fe2000900080c */
[----:B-----5:R-:W1:Y:S01]  /*9560*/  LDS.128 R8, [R8+UR4+0x34560] ;  /* 0x0345600408087984 */ /* 0x020e620008000c00 */
[----:B------:R-:W-:Y:S01]  /*9570*/  SEL R35, R35, 0xff800000, !P4 ;  /* 0xff80000023237807 */ /* 0x000fe20006000000 */
[----:B------:R-:W-:Y:S01]  /*9580*/  MUFU.EX2 R42, R42 ;  /* 0x0000002a002a7308 */ /* 0x000fe20000000800 */
[----:B------:R-:W-:Y:S01]  /*9590*/  SEL R34, R34, 0xff800000, P6 ;  /* 0xff80000022227807 */ /* 0x000fe20003000000 */
[----:B------:R-:W-:Y:S01]  /*95a0*/  FFMA2 R14, R22.F32x2.HI_LO, UR11.F32, -R14.F32x2.HI_LO ;  /* 0x0000000b160e7c49 */ /* 0x000fe2000900080e */
[----:B------:R-:W-:-:S02]  /*95b0*/  SEL R28, R28, 0xff800000, P0 ;  /* 0xff8000001c1c7807 */ /* 0x000fc40000000000 */
[----:B------:R-:W-:Y:S02]  /*95c0*/  ELECT P0, URZ, PT ;  /* 0x0000000000ff782f */ /* 0x000fe40003800000 */
[----:B------:R-:W-:Y:S01]  /*95d0*/  SEL R29, R29, 0xff800000, P1 ;  /* 0xff8000001d1d7807 */ /* 0x000fe20000800000 */
[----:B----4-:R-:W-:Y:S01]  /*95e0*/  FFMA2 R4, R32.F32x2.HI_LO, UR11.F32, -R4.F32x2.HI_LO ;  /* 0x0000000b20047c49 */ /* 0x010fe20009000804 */
[----:B--2---:R-:W-:Y:S01]  /*95f0*/  F2FP.BF16.F32.PACK_AB R17, R87, R86 ;  /* 0x000000565711723e */ /* 0x004fe200000010ff */
[----:B------:R2:W-:Y:S01]  /*9600*/  MUFU.EX2 R109, R13 ;  /* 0x0000000d006d7308 */ /* 0x0005e20000000800 */
[----:B------:R-:W-:Y:S01]  /*9610*/  FFMA2 R6, R34.F32x2.HI_LO, UR11.F32, -R6.F32x2.HI_LO ;  /* 0x0000000b22067c49 */ /* 0x000fe20009000806 */
[----:B------:R-:W-:Y:S02]  /*9620*/  F2FP.BF16.F32.PACK_AB R22, R41, R40 ;  /* 0x000000282916723e */ /* 0x000fe400000010ff */
[----:B------:R-:W-:Y:S02]  /*9630*/  F2FP.BF16.F32.PACK_AB R24, R101, R100 ;  /* 0x000000646518723e */ /* 0x000fe400000010ff */
[----:B------:R-:W-:-:S02]  /*9640*/  F2FP.BF16.F32.PACK_AB R25, R103, R102 ;  /* 0x000000666719723e */ /* 0x000fc400000010ff */
[----:B------:R3:W-:Y:S01]  /*9650*/  MUFU.EX2 R108, R12 ;  /* 0x0000000c006c7308 */ /* 0x0007e20000000800 */
[----:B------:R-:W-:-:S07]  /*9660*/  LOP3.LUT P1, RZ, R3, 0x1f, RZ, 0xc0, !PT ;  /* 0x0000001f03ff7812 */ /* 0x000fce000782c0ff */
[----:B------:R-:W4:Y:S01]  /*9670*/  MUFU.EX2 R43, R43 ;  /* 0x0000002b002b7308 */ /* 0x000f220000000800 */
[----:B--2---:R-:W-:-:S07]  /*9680*/  IMAD.U32 R13, RZ, RZ, UR23 ;  /* 0x00000017ff0d7e24 */ /* 0x004fce000f8e00ff */
[----:B------:R-:W-:Y:S01]  /*9690*/  MUFU.EX2 R44, R44 ;  /* 0x0000002c002c7308 */ /* 0x000fe20000000800 */
[----:B---3--:R-:W-:Y:S02]  /*96a0*/  IMAD R12, R13, 0x20, R124 ;  /* 0x000000200d0c7824 */ /* 0x008fe400078e027c */
[----:B-1----:R-:W-:-:S05]  /*96b0*/  FFMA2 R118, R30.F32x2.HI_LO, UR11.F32, -R10.F32x2.HI_LO ;  /* 0x0000000b1e767c49 */ /* 0x002fca000900080a */
[----:B------:R-:W1:Y:S01]  /*96c0*/  MUFU.EX2 R45, R45 ;  /* 0x0000002d002d7308 */ /* 0x000e620000000800 */
[----:B------:R-:W-:Y:S01]  /*96d0*/  FFMA2 R8, R28.F32x2.HI_LO, UR11.F32, -R8.F32x2.HI_LO ;  /* 0x0000000b1c087c49 */ /* 0x000fe20009000808 */
[----:B----4-:R-:W-:-:S06]  /*96e0*/  F2FP.BF16.F32.PACK_AB R23, R43, R42 ;  /* 0x0000002a2b17723e */ /* 0x010fcc00000010ff */
[----:B------:R-:W-:Y:S08]  /*96f0*/  MUFU.EX2 R46, R46 ;  /* 0x0000002e002e7308 */ /* 0x000ff00000000800 */
[----:B------:R-:W2:Y:S01]  /*9700*/  MUFU.EX2 R47, R47 ;  /* 0x0000002f002f7308 */ /* 0x000ea20000000800 */
[----:B-1----:R-:W-:-:S07]  /*9710*/  F2FP.BF16.F32.PACK_AB R20, R45, R44 ;  /* 0x0000002c2d14723e */ /* 0x002fce00000010ff */
[----:B------:R1:W-:Y:S08]  /*9720*/  MUFU.EX2 R112, R4 ;  /* 0x0000000400707308 */ /* 0x0003f00000000800 */
[----:B------:R-:W-:Y:S01]  /*9730*/  MUFU.EX2 R52, R52 ;  /* 0x0000003400347308 */ /* 0x000fe20000000800 */
[----:B--2---:R-:W-:-:S07]  /*9740*/  F2FP.BF16.F32.PACK_AB R21, R47, R46 ;  /* 0x0000002e2f15723e */ /* 0x004fce00000010ff */
[----:B------:R-:W-:Y:S01]  /*9750*/  MUFU.EX2 R53, R53 ;  /* 0x0000003500357308 */ /* 0x000fe20000000800 */
[----:B-1----:R-:W-:Y:S01]  /*9760*/  IMAD R4, R13, -0x10, R12 ;  /* 0xfffffff00d047824 */ /* 0x002fe200078e020c */
[----:B------:R-:W-:Y:S02]  /*9770*/  F2FP.BF16.F32.PACK_AB R13, R93, R92 ;  /* 0x0000005c5d0d723e */ /* 0x000fe400000010ff */
[----:B------:R-:W-:Y:S02]  /*9780*/  F2FP.BF16.F32.PACK_AB R12, R95, R94 ;  /* 0x0000005e5f0c723e */ /* 0x000fe400000010ff */
[C---:B------:R-:W-:Y:S02]  /*9790*/  R2UR UR6, R4.reuse ;  /* 0x00000000040672ca */ /* 0x040fe400000e0000 */
[----:B------:R-:W-:Y:S01]  /*97a0*/  MUFU.EX2 R56, R36 ;  /* 0x0000002400387308 */ /* 0x000fe20000000800 */
[----:B------:R-:W-:-:S07]  /*97b0*/  R2UR UR7, R4 ;  /* 0x00000000040772ca */ /* 0x000fce00000e0000 */
[----:B------:R-:W1:Y:S08]  /*97c0*/  MUFU.EX2 R57, R37 ;  /* 0x0000002500397308 */ /* 0x000e700000000800 */
[----:B------:R-:W-:Y:S08]  /*97d0*/  MUFU.EX2 R58, R38 ;  /* 0x00000026003a7308 */ /* 0x000ff00000000800 */
[----:B------:R-:W-:Y:S01]  /*97e0*/  MUFU.EX2 R59, R39 ;  /* 0x00000027003b7308 */ /* 0x000fe20000000800 */
[----:B-1----:R-:W-:-:S07]  /*97f0*/  F2FP.BF16.F32.PACK_AB R4, R57, R56 ;  /* 0x000000383904723e */ /* 0x002fce00000010ff */
[----:B------:R-:W-:Y:S08]  /*9800*/  MUFU.EX2 R60, R60 ;  /* 0x0000003c003c7308 */ /* 0x000ff00000000800 */
[----:B------:R-:W1:Y:S08]  /*9810*/  MUFU.EX2 R61, R61 ;  /* 0x0000003d003d7308 */ /* 0x000e700000000800 */
[----:B------:R-:W-:Y:S08]  /*9820*/  MUFU.EX2 R62, R62 ;  /* 0x0000003e003e7308 */ /* 0x000ff00000000800 */
[----:B------:R-:W2:Y:S01]  /*9830*/  MUFU.EX2 R63, R63 ;  /* 0x0000003f003f7308 */ /* 0x000ea20000000800 */
[----:B-1----:R-:W-:-:S07]  /*9840*/  F2FP.BF16.F32.PACK_AB R10, R61, R60 ;  /* 0x0000003c3d0a723e */ /* 0x002fce00000010ff */
[----:B------:R-:W-:Y:S08]  /*9850*/  MUFU.EX2 R64, R64 ;  /* 0x0000004000407308 */ /* 0x000ff00000000800 */
[----:B------:R-:W1:Y:S01]  /*9860*/  MUFU.EX2 R65, R65 ;  /* 0x0000004100417308 */ /* 0x000e620000000800 */
[----:B--2---:R-:W-:-:S07]  /*9870*/  F2FP.BF16.F32.PACK_AB R11, R63, R62 ;  /* 0x0000003e3f0b723e */ /* 0x004fce00000010ff */
[----:B------:R-:W-:Y:S08]  /*9880*/  MUFU.EX2 R66, R66 ;  /* 0x0000004200427308 */ /* 0x000ff00000000800 */
[----:B------:R-:W2:Y:S08]  /*9890*/  MUFU.EX2 R67, R67 ;  /* 0x0000004300437308 */ /* 0x000eb00000000800 */
[----:B------:R3:W-:Y:S08]  /*98a0*/  MUFU.EX2 R106, R26 ;  /* 0x0000001a006a7308 */ /* 0x0007f00000000800 */
[----:B------:R4:W5:Y:S08]  /*98b0*/  MUFU.EX2 R107, R27 ;  /* 0x0000001b006b7308 */ /* 0x0009700000000800 */
[----:B------:R1:W-:Y:S01]  /*98c0*/  MUFU.EX2 R110, R14 ;  /* 0x0000000e006e7308 */ /* 0x0003e20000000800 */
[----:B---3--:R-:W-:-:S07]  /*98d0*/  F2FP.BF16.F32.PACK_AB R26, R97, R96 ;  /* 0x00000060611a723e */ /* 0x008fce00000010ff */
[----:B------:R3:W2:Y:S01]  /*98e0*/  MUFU.EX2 R111, R15 ;  /* 0x0000000f006f7308 */ /* 0x0006a20000000800 */
[----:B----4-:R-:W-:-:S07]  /*98f0*/  F2FP.BF16.F32.PACK_AB R27, R99, R98 ;  /* 0x00000062631b723e */ /* 0x010fce00000010ff */
[----:B------:R4:W2:Y:S01]  /*9900*/  MUFU.EX2 R113, R5 ;  /* 0x0000000500717308 */ /* 0x0008a20000000800 */
[----:B-1----:R-:W-:-:S07]  /*9910*/  F2FP.BF16.F32.PACK_AB R14, R89, R88 ;  /* 0x00000058590e723e */ /* 0x002fce00000010ff */
[----:B------:R1:W-:Y:S01]  /*9920*/  MUFU.EX2 R114, R6 ;  /* 0x0000000600727308 */ /* 0x0003e20000000800 */
[----:B---3--:R-:W-:-:S04]  /*9930*/  F2FP.BF16.F32.PACK_AB R15, R91, R90 ;  /* 0x0000005a5b0f723e */ /* 0x008fc800000010ff */
[----:B------:R3:W-:Y:S01]  /*9940*/  STTM.x16 tmem[UR6], R12 ;  /* 0x0000000c000079ed */ /* 0x0007e20008240006 */
[----:B------:R-:W-:Y:S02]  /*9950*/  USHF.L.U32 UR6, UR13, 0x1f, URZ ;  /* 0x0000001f0d067899 */ /* 0x000fe400080006ff */
[----:B------:R2:W2:Y:S01]  /*9960*/  MUFU.EX2 R115, R7 ;  /* 0x0000000700737308 */ /* 0x0004a20000000800 */
[----:B----4-:R-:W-:-:S07]  /*9970*/  F2FP.BF16.F32.PACK_AB R5, R59, R58 ;  /* 0x0000003a3b05723e */ /* 0x010fce00000010ff */
[----:B------:R4:W-:Y:S01]  /*9980*/  MUFU.EX2 R116, R8 ;  /* 0x0000000800747308 */ /* 0x0009e20000000800 */
[----:B-1----:R-:W-:-:S07]  /*9990*/  F2FP.BF16.F32.PACK_AB R6, R53, R52 ;  /* 0x000000343506723e */ /* 0x002fce00000010ff */
[----:B------:R1:W1:Y:S01]  /*99a0*/  MUFU.EX2 R117, R9 ;  /* 0x0000000900757308 */ /* 0x0002620000000800 */
[----:B--2---:R-:W-:-:S07]  /*99b0*/  F2FP.BF16.F32.PACK_AB R7, R55, R54 ;  /* 0x000000363707723e */ /* 0x004fce00000010ff */
[----:B------:R-:W-:Y:S01]  /*99c0*/  MUFU.EX2 R118, R118 ;  /* 0x0000007600767308 */ /* 0x000fe20000000800 */
[----:B----4-:R-:W-:-:S07]  /*99d0*/  F2FP.BF16.F32.PACK_AB R8, R65, R64 ;  /* 0x000000404108723e */ /* 0x010fce00000010ff */
[----:B------:R-:W2:Y:S01]  /*99e0*/  MUFU.EX2 R119, R119 ;  /* 0x0000007700777308 */ /* 0x000ea20000000800 */
[----:B-1----:R-:W-:Y:S02]  /*99f0*/  F2FP.BF16.F32.PACK_AB R9, R67, R66 ;  /* 0x000000424309723e */ /* 0x002fe400000010ff */
[----:B---3--:R-:W-:Y:S01]  /*9a00*/  F2FP.BF16.F32.PACK_AB R14, R105, R104 ;  /* 0x00000068690e723e */ /* 0x008fe200000010ff */
[----:B------:R-:W-:Y:S01]  /*9a10*/  @P0 IMAD.MOV.U32 R22, RZ, RZ, 0x1 ;  /* 0x00000001ff160424 */ /* 0x000fe200078e00ff */
[----:B-----5:R-:W-:Y:S01]  /*9a20*/  F2FP.BF16.F32.PACK_AB R15, R107, R106 ;  /* 0x0000006a6b0f723e */ /* 0x020fe200000010ff */
[----:B------:R-:W-:Y:S01]  /*9a30*/  @!P1 IMAD.MOV.U32 R21, RZ, RZ, 0x1 ;  /* 0x00000001ff159424 */ /* 0x000fe200078e00ff */
[----:B------:R-:W-:Y:S01]  /*9a40*/  F2FP.BF16.F32.PACK_AB R12, R109, R108 ;  /* 0x0000006c6d0c723e */ /* 0x000fe200000010ff */
[----:B------:R-:W-:Y:S01]  /*9a50*/  IMAD.U32 R20, RZ, RZ, UR6 ;  /* 0x00000006ff147e24 */ /* 0x000fe2000f8e00ff */
[----:B------:R-:W-:Y:S02]  /*9a60*/  F2FP.BF16.F32.PACK_AB R13, R111, R110 ;  /* 0x0000006e6f0d723e */ /* 0x000fe400000010ff */
[----:B------:R-:W-:-:S02]  /*9a70*/  F2FP.BF16.F32.PACK_AB R18, R113, R112 ;  /* 0x000000707112723e */ /* 0x000fc400000010ff */
[----:B------:R-:W-:Y:S02]  /*9a80*/  F2FP.BF16.F32.PACK_AB R19, R115, R114 ;  /* 0x000000727313723e */ /* 0x000fe400000010ff */
[----:B------:R-:W-:Y:S02]  /*9a90*/  F2FP.BF16.F32.PACK_AB R16, R117, R116 ;  /* 0x000000747510723e */ /* 0x000fe400000010ff */
[----:B--2---:R-:W-:-:S04]  /*9aa0*/  F2FP.BF16.F32.PACK_AB R17, R119, R118 ;  /* 0x000000767711723e */ /* 0x004fc800000010ff */
[----:B------:R1:W-:Y:S01]  /*9ab0*/  STTM.x16 tmem[UR7+0x20], R4 ;  /* 0x00002004000079ed */ /* 0x0003e20008240007 */
[----:B------:R-:W2:Y:S01]  /*9ac0*/  FENCE.VIEW.ASYNC.T ;  /* 0x00000000000073c6 */ /* 0x000ea20000000200 */
[----:B------:R3:W-:Y:S06]  /*9ad0*/  MEMBAR.ALL.CTA ;  /* 0x0000000000007992 */ /* 0x0007ec0000008000 */
[----:B---3--:R-:W2:Y:S02]  /*9ae0*/  FENCE.VIEW.ASYNC.S ;  /* 0x00000000000073c6 */ /* 0x008ea40000000000 */
[----:B--2---:R-:W-:Y:S06]  /*9af0*/  BAR.SYNC.DEFER_BLOCKING 0x3, 0x100 ;  /* 0x00c4000000007b1d */ /* 0x004fec0000010000 */
[----:B------:R-:W-:Y:S01]  /*9b00*/  @P0 SYNCS.ARRIVE.TRANS64.RED.ART0 RZ, [UR21], R22 ;  /* 0x00000016ffff09a7 */ /* 0x000fe20008500415 */
[----:B------:R2:W-:Y:S01]  /*9b10*/  @!P1 SYNCS.ARRIVE.TRANS64.ART0 RZ, [UR4+0x28], R21 ;  /* 0x00002815ffff99a7 */ /* 0x0005e20008500004 */
[----:B------:R-:W3:Y:S01]  /*9b20*/  SYNCS.PHASECHK.TRANS64.TRYWAIT P0, [UR4+0x30], R20 ;  /* 0x00003014ff0075a7 */ /* 0x000ee20008001104 */
[----:B--2---:R-:W-:Y:S01]  /*9b30*/  IMAD.U32 R21, RZ, RZ, UR5 ;  /* 0x00000005ff157e24 */ /* 0x004fe2000f8e00ff */
[----:B-1-3--:R-:W-:Y:S06]  /*9b40*/  @!P0 BRA `(.L_x_122) ;  /* 0x0000004c00348947 */ /* 0x00afec0003800000 */
.L_x_248:
[----:B------:R-:W2:Y:S01]  /*9b50*/  SYNCS.PHASECHK.TRANS64.TRYWAIT P0, [UR4+0x50], R21 ;  /* 0x00005015ff0075a7 */ /* 0x000ea20008001104 */
[----:B------:R-:W-:-:S04]  /*9b60*/  LOP3.LUT R123, R3, 0xff, RZ, 0xc0, !PT ;  /* 0x000000ff037b7812 */ /* 0x000fc800078ec0ff */
[----:B------:R-:W-:-:S05]  /*9b70*/  SHF.R.U32.HI R125, RZ, 0x7, R123 ;  /* 0x00000007ff7d7819 */ /* 0x000fca000001167b */
[----:B------:R-:W-:Y:S01]  /*9b80*/  IMAD R124, R125, 0x20, R124 ;  /* 0x000000207d7c7824 */ /* 0x000fe200078e027c */
[----:B--2---:R-:W-:Y:S06]  /*9b90*/  @!P0 BRA `(.L_x_123) ;  /* 0x0000004c00408947 */ /* 0x004fec0003800000 */
.L_x_250:
[----:B------:R-:W-:Y:S01]  /*9ba0*/  R2UR UR6, R124 ;  /* 0x000000007c0672ca */ /* 0x000fe200000e0000 */
[----:B------:R-:W-:Y:S01]  /*9bb0*/  UIADD3 UR5, UPT, UPT, UR4, UR8, URZ ;  /* 0x0000000804057290 */ /* 0x000fe2000fffe0ff */
[----:B------:R-:W-:-:S11]  /*9bc0*/  IMAD R125, R125, -0x10, R124 ;  /* 0xfffffff07d7d7824 */ /* 0x000fd600078e027c */
[----:B-1----:R-:W1:Y:S01]  /*9bd0*/  LDTM.x32 R4, tmem[UR6+0x100] ;  /* 0x00010006000479ee */ /* 0x002e6200082c0000 */
[----:B------:R-:W-:Y:S01]  /*9be0*/  NOP ;  /* 0x0000000000007918 */ /* 0x000fe20000000000 */
[----:B-1----:R-:W-:Y:S01]  /*9bf0*/  BAR.SYNC.DEFER_BLOCKING 0x3, 0x100 ;  /* 0x00c4000000007b1d */ /* 0x002fe20000010000 */
[----:B------:R-:W-:-:S05]  /*9c00*/  USHF.L.U32 UR6, UR14, 0x1f, URZ ;  /* 0x0000001f0e067899 */ /* 0x000fca00080006ff */
[----:B------:R-:W1:Y:S02]  /*9c10*/  LDS.128 R36, [UR5+0x34610] ;  /* 0x03461005ff247984 */ /* 0x000e640008000c00 */
[----:B-1----:R-:W-:Y:S02]  /*9c20*/  FADD2 R8, R8.F32x2.HI_LO, -R36.F32x2.HI_LO ;  /* 0x800000240808724b */ /* 0x002fe40000000000 */
[----:B------:R-:W-:Y:S02]  /*9c30*/  FADD2 R10, R10.F32x2.HI_LO, -R38.F32x2.HI_LO ;  /* 0x800000260a0a724b */ /* 0x000fe40000000000 */
[----:B------:R-:W1:Y:S01]  /*9c40*/  LDS.128 R36, [UR5+0x34600] ;  /* 0x03460005ff247984 */ /* 0x000e620008000c00 */
[----:B------:R-:W-:Y:S02]  /*9c50*/  FMUL2 R8, R88.F32x2.HI_LO, R8.F32x2.HI_LO ;  /* 0x000000085808724a */ /* 0x000fe40000000000 */
[----:B------:R-:W-:Y:S02]  /*9c60*/  FMUL2 R10, R90.F32x2.HI_LO, R10.F32x2.HI_LO ;  /* 0x0000000a5a0a724a */ /* 0x000fe40000000000 */
[----:B------:R-:W2:Y:S01]  /*9c70*/  LDS.128 R88, [UR5+0x34630] ;  /* 0x03463005ff587984 */ /* 0x000ea20008000c00 */
[----:B-1----:R-:W-:-:S02]  /*9c80*/  FADD2 R4, R4.F32x2.HI_LO, -R36.F32x2.HI_LO ;  /* 0x800000240404724b */ /* 0x002fc40000000000 */
[----:B------:R-:W-:Y:S02]  /*9c90*/  FADD2 R6, R6.F32x2.HI_LO, -R38.F32x2.HI_LO ;  /* 0x800000260606724b */ /* 0x000fe40000000000 */
[----:B------:R-:W1:Y:S01]  /*9ca0*/  LDS.128 R36, [UR5+0x34620] ;  /* 0x03462005ff247984 */ /* 0x000e620008000c00 */
[----:B--2---:R-:W-:Y:S02]  /*9cb0*/  FADD2 R18, R18.F32x2.HI_LO, -R90.F32x2.HI_LO ;  /* 0x8000005a1212724b */ /* 0x004fe40000000000 */
[----:B------:R-:W-:Y:S02]  /*9cc0*/  FADD2 R16, R16.F32x2.HI_LO, -R88.F32x2.HI_LO ;  /* 0x800000581010724b */ /* 0x000fe40000000000 */
[----:B------:R-:W-:Y:S01]  /*9cd0*/  FMUL2 R4, R94.F32x2.HI_LO, R4.F32x2.HI_LO ;  /* 0x000000045e04724a */ /* 0x000fe20000000000 */
[----:B------:R-:W2:Y:S01]  /*9ce0*/  LDS.128 R88, [UR5+0x34670] ;  /* 0x03467005ff587984 */ /* 0x000ea20008000c00 */
[----:B------:R-:W-:Y:S02]  /*9cf0*/  FMUL2 R6, R92.F32x2.HI_LO, R6.F32x2.HI_LO ;  /* 0x000000065c06724a */ /* 0x000fe40000000000 */
[----:B------:R-:W-:Y:S01]  /*9d00*/  FMUL2 R16, R48.F32x2.HI_LO, R16.F32x2.HI_LO ;  /* 0x000000103010724a */ /* 0x000fe20000000000 */
[----:B------:R-:W3:Y:S01]  /*9d10*/  LDS.128 R92, [UR5+0x34640] ;  /* 0x03464005ff5c7984 */ /* 0x000ee20008000c00 */
[----:B-1----:R-:W-:-:S02]  /*9d20*/  FADD2 R36, R12.F32x2.HI_LO, -R36.F32x2.HI_LO ;  /* 0x800000240c24724b */ /* 0x002fc40000000000 */
[----:B------:R-:W-:Y:S02]  /*9d30*/  FMUL2 R12, R50.F32x2.HI_LO, R18.F32x2.HI_LO ;  /* 0x00000012320c724a */ /* 0x000fe40000000000 */
[----:B------:R-:W-:Y:S01]  /*9d40*/  FADD2 R18, R14.F32x2.HI_LO, -R38.F32x2.HI_LO ;  /* 0x800000260e12724b */ /* 0x000fe20000000000 */
[----:B------:R-:W1:Y:S01]  /*9d50*/  LDS.128 R48, [UR5+0x34660] ;  /* 0x03466005ff307984 */ /* 0x000e620008000c00 */
[----:B------:R-:W-:Y:S01]  /*9d60*/  FMUL2 R14, R84.F32x2.HI_LO, R36.F32x2.HI_LO ;  /* 0x00000024540e724a */ /* 0x000fe20000000000 */
[----:B------:R-:W-:Y:S01]  /*9d70*/  MOV R84, UR6 ;  /* 0x0000000600547c02 */ /* 0x000fe20008000f00 */
[----:B--2---:R-:W-:Y:S01]  /*9d80*/  FADD2 R32, R32.F32x2.HI_LO, -R88.F32x2.HI_LO ;  /* 0x800000582020724b */ /* 0x004fe20000000000 */
[----:B------:R-:W2:Y:S01]  /*9d90*/  LDS.128 R36, [UR5+0x34650] ;  /* 0x03465005ff247984 */ /* 0x000ea20008000c00 */
[----:B---3--:R-:W-:Y:S01]  /*9da0*/  FADD2 R20, R20.F32x2.HI_LO, -R92.F32x2.HI_LO ;  /* 0x8000005c1414724b */ /* 0x008fe20000000000 */
[----:B------:R-:W3:Y:S01]  /*9db0*/  SYNCS.PHASECHK.TRANS64.TRYWAIT P0, [UR4+0x68], R84 ;  /* 0x00006854ff0075a7 */ /* 0x000ee20008001104 */
[----:B------:R-:W-:-:S02]  /*9dc0*/  FADD2 R22, R22.F32x2.HI_LO, -R94.F32x2.HI_LO ;  /* 0x8000005e1616724b */ /* 0x000fc40000000000 */
[----:B------:R-:W-:Y:S02]  /*9dd0*/  FADD2 R34, R34.F32x2.HI_LO, -R90.F32x2.HI_LO ;  /* 0x8000005a2222724b */ /* 0x000fe40000000000 */
[----:B------:R-:W-:Y:S02]  /*9de0*/  FMUL2 R18, R86.F32x2.HI_LO, R18.F32x2.HI_LO ;  /* 0x000000125612724a */ /* 0x000fe40000000000 */
[----:B------:R-:W-:Y:S02]  /*9df0*/  FMUL2 R20, R44.F32x2.HI_LO, R20.F32x2.HI_LO ;  /* 0x000000142c14724a */ /* 0x000fe40000000000 */
[----:B------:R-:W-:Y:S02]  /*9e00*/  FMUL2 R22, R46.F32x2.HI_LO, R22.F32x2.HI_LO ;  /* 0x000000162e16724a */ /* 0x000fe40000000000 */
[----:B------:R-:W-:Y:S01]  /*9e10*/  FMUL2 R32, R96.F32x2.HI_LO, R32.F32x2.HI_LO ;  /* 0x000000206020724a */ /* 0x000fe20000000000 */
[----:B------:R-:W-:Y:S01]  /*9e20*/  F2FP.BF16.F32.PACK_AB R44, R21, R20 ;  /* 0x00000014152c723e */ /* 0x000fe200000010ff */
[----:B------:R-:W-:Y:S01]  /*9e30*/  FMUL2 R34, R98.F32x2.HI_LO, R34.F32x2.HI_LO ;  /* 0x000000226222724a */ /* 0x000fe20000000000 */
[----:B------:R-:W-:Y:S01]  /*9e40*/  F2FP.BF16.F32.PACK_AB R45, R23, R22 ;  /* 0x00000016172d723e */ /* 0x000fe200000010ff */
[----:B-1----:R-:W-:-:S02]  /*9e50*/  FADD2 R28, R28.F32x2.HI_LO, -R48.F32x2.HI_LO ;  /* 0x800000301c1c724b */ /* 0x002fc40000000000 */
[----:B------:R-:W-:Y:S01]  /*9e60*/  FADD2 R30, R30.F32x2.HI_LO, -R50.F32x2.HI_LO ;  /* 0x800000321e1e724b */ /* 0x000fe20000000000 */
[----:B------:R-:W-:Y:S01]  /*9e70*/  F2FP.BF16.F32.PACK_AB R50, R33, R32 ;  /* 0x000000202132723e */ /* 0x000fe200000010ff */
[----:B--2---:R-:W-:Y:S01]  /*9e80*/  FADD2 R24, R24.F32x2.HI_LO, -R36.F32x2.HI_LO ;  /* 0x800000241818724b */ /* 0x004fe20000000000 */
[----:B------:R-:W-:Y:S01]  /*9e90*/  F2FP.BF16.F32.PACK_AB R36, R5, R4 ;  /* 0x000000040524723e */ /* 0x000fe200000010ff */
[----:B------:R-:W-:Y:S01]  /*9ea0*/  FADD2 R26, R26.F32x2.HI_LO, -R38.F32x2.HI_LO ;  /* 0x800000261a1a724b */ /* 0x000fe20000000000 */
[----:B------:R-:W-:Y:S01]  /*9eb0*/  F2FP.BF16.F32.PACK_AB R38, R9, R8 ;  /* 0x000000080926723e */ /* 0x000fe200000010ff */
[----:B------:R-:W-:Y:S01]  /*9ec0*/  FMUL2 R24, R40.F32x2.HI_LO, R24.F32x2.HI_LO ;  /* 0x000000182818724a */ /* 0x000fe20000000000 */
[----:B------:R-:W-:Y:S01]  /*9ed0*/  F2FP.BF16.F32.PACK_AB R39, R11, R10 ;  /* 0x0000000a0b27723e */ /* 0x000fe200000010ff */
[----:B------:R-:W-:Y:S01]  /*9ee0*/  FMUL2 R26, R42.F32x2.HI_LO, R26.F32x2.HI_LO ;  /* 0x0000001a2a1a724a */ /* 0x000fe20000000000 */
[----:B------:R-:W-:Y:S01]  /*9ef0*/  F2FP.BF16.F32.PACK_AB R37, R7, R6 ;  /* 0x000000060725723e */ /* 0x000fe200000010ff */
[----:B------:R-:W-:Y:S01]  /*9f00*/  FMUL2 R28, R100.F32x2.HI_LO, R28.F32x2.HI_LO ;  /* 0x0000001c641c724a */ /* 0x000fe20000000000 */
[----:B------:R-:W-:Y:S01]  /*9f10*/  F2FP.BF16.F32.PACK_AB R42, R17, R16 ;  /* 0x00000010112a723e */ /* 0x000fe200000010ff */
[----:B------:R-:W-:Y:S01]  /*9f20*/  FMUL2 R30, R102.F32x2.HI_LO, R30.F32x2.HI_LO ;  /* 0x0000001e661e724a */ /* 0x000fe20000000000 */
[----:B------:R-:W-:-:S02]  /*9f30*/  F2FP.BF16.F32.PACK_AB R43, R13, R12 ;  /* 0x0000000c0d2b723e */ /* 0x000fc400000010ff */
[----:B------:R-:W-:Y:S02]  /*9f40*/  F2FP.BF16.F32.PACK_AB R40, R15, R14 ;  /* 0x0000000e0f28723e */ /* 0x000fe400000010ff */
[----:B------:R-:W-:Y:S02]  /*9f50*/  F2FP.BF16.F32.PACK_AB R41, R19, R18 ;  /* 0x000000121329723e */ /* 0x000fe400000010ff */
[----:B------:R-:W-:Y:S02]  /*9f60*/  F2FP.BF16.F32.PACK_AB R46, R25, R24 ;  /* 0x00000018192e723e */ /* 0x000fe400000010ff */
[----:B------:R-:W-:Y:S02]  /*9f70*/  F2FP.BF16.F32.PACK_AB R47, R27, R26 ;  /* 0x0000001a1b2f723e */ /* 0x000fe400000010ff */
[----:B------:R-:W-:Y:S02]  /*9f80*/  F2FP.BF16.F32.PACK_AB R51, R35, R34 ;  /* 0x000000222333723e */ /* 0x000fe400000010ff */
[----:B------:R-:W-:-:S02]  /*9f90*/  F2FP.BF16.F32.PACK_AB R48, R29, R28 ;  /* 0x0000001c1d30723e */ /* 0x000fc400000010ff */
[----:B------:R-:W-:Y:S01]  /*9fa0*/  F2FP.BF16.F32.PACK_AB R49, R31, R30 ;  /* 0x0000001e1f31723e */ /* 0x000fe200000010ff */
[----:B---3--:R-:W-:Y:S06]  /*9fb0*/  @!P0 BRA `(.L_x_124) ;  /* 0x0000004800588947 */ /* 0x008fec0003800000 */
.L_x_252:
[----:B------:R-:W-:-:S13]  /*9fc0*/  R2UR UR6, R125 ;  /* 0x000000007d0672ca */ /* 0x000fda00000e0000 */
[----:B------:R2:W-:Y:S01]  /*9fd0*/  STTM.x16 tmem[UR6+0x100], R36 ;  /* 0x00010024000079ed */ /* 0x0005e20008240006 */
[----:B------:R-:W-:Y:S05]  /*9fe0*/  BRA.U !UP2, `(.L_x_125) ;  /* 0x000000010a907547 */ /* 0x000fea000b800000 */
[----:B------:R-:W-:-:S05]  /*9ff0*/  SHF.R.U32.HI R10, RZ, 0x1, R123 ;  /* 0x00000001ff0a7819 */ /* 0x000fca000001167b */
[----:B------:R-:W-:-:S05]  /*a000*/  IMAD R10, R3, 0x80, R10 ;  /* 0x00000080030a7824 */ /* 0x000fca00078e020a */
[----:B------:R-:W-:-:S05]  /*a010*/  LOP3.LUT R10, R10, 0x3fc0, RZ, 0xc0, !PT ;  /* 0x00003fc00a0a7812 */ /* 0x000fca00078ec0ff */
[----:B------:R-:W-:-:S04]  /*a020*/  VIADD R10, R10, UR4 ;  /* 0x000000040a0a7c36 */ /* 0x000fc80008000000 */
[C---:B------:R-:W-:Y:S01]  /*a030*/  VIADD R11, R10.reuse, 0x2c400 ;  /* 0x0002c4000a0b7836 */ /* 0x040fe20000000000 */
[C---:B------:R-:W-:Y:S01]  /*a040*/  IADD3 R6, PT, PT, R10.reuse, 0x2c410, RZ ;  /* 0x0002c4100a067810 */ /* 0x040fe20007ffe0ff */
[C---:B------:R-:W-:Y:S02]  /*a050*/  VIADD R8, R10.reuse, 0x2c420 ;  /* 0x0002c4200a087836 */ /* 0x040fe40000000000 */
[----:B------:R-:W-:Y:S01]  /*a060*/  VIADD R10, R10, 0x2c430 ;  /* 0x0002c4300a0a7836 */ /* 0x000fe20000000000 */
[----:B-1----:R-:W-:Y:S02]  /*a070*/  SHF.R.U32.HI R4, RZ, 0x3, R11 ;  /* 0x00000003ff047819 */ /* 0x002fe4000001160b */
[----:B------:R-:W-:Y:S02]  /*a080*/  SHF.R.U32.HI R5, RZ, 0x3, R6 ;  /* 0x00000003ff057819 */ /* 0x000fe40000011606 */
[----:B------:R-:W-:Y:S02]  /*a090*/  SHF.R.U32.HI R7, RZ, 0x3, R8 ;  /* 0x00000003ff077819 */ /* 0x000fe40000011608 */
[----:B------:R-:W-:-:S02]  /*a0a0*/  SHF.R.U32.HI R9, RZ, 0x3, R10 ;  /* 0x00000003ff097819 */ /* 0x000fc4000001160a */
[----:B------:R-:W-:Y:S02]  /*a0b0*/  LOP3.LUT R4, R11, 0x70, R4, 0x78, !PT ;  /* 0x000000700b047812 */ /* 0x000fe400078e7804 */
[----:B------:R-:W-:Y:S02]  /*a0c0*/  LOP3.LUT R5, R6, 0x70, R5, 0x78, !PT ;  /* 0x0000007006057812 */ /* 0x000fe400078e7805 */
[----:B------:R-:W-:Y:S01]  /*a0d0*/  LOP3.LUT R7, R8, 0x70, R7, 0x78, !PT ;  /* 0x0000007008077812 */ /* 0x000fe200078e7807 */
[----:B------:R1:W-:Y:S01]  /*a0e0*/  STS.128 [R4], R36 ;  /* 0x0000002404007388 */ /* 0x0003e20000000c00 */
[----:B------:R-:W-:-:S03]  /*a0f0*/  LOP3.LUT R9, R10, 0x70, R9, 0x78, !PT ;  /* 0x000000700a097812 */ /* 0x000fc600078e7809 */
[----:B------:R3:W-:Y:S04]  /*a100*/  STS.128 [R5], R40 ;  /* 0x0000002805007388 */ /* 0x0007e80000000c00 */
[----:B------:R4:W-:Y:S04]  /*a110*/  STS.128 [R7], R44 ;  /* 0x0000002c07007388 */ /* 0x0009e80000000c00 */
[----:B------:R5:W-:Y:S01]  /*a120*/  STS.128 [R9], R48 ;  /* 0x0000003009007388 */ /* 0x000be20000000c00 */
[----:B-12---:R-:W-:Y:S01]  /*a130*/  MOV R36, R68 ;  /* 0x0000004400247202 */ /* 0x006fe20000000f00 */
[----:B------:R-:W-:Y:S01]  /*a140*/  IMAD.MOV.U32 R37, RZ, RZ, R69 ;  /* 0x000000ffff257224 */ /* 0x000fe200078e0045 */
[----:B------:R-:W-:Y:S01]  /*a150*/  MOV R39, R71 ;  /* 0x0000004700277202 */ /* 0x000fe20000000f00 */
[----:B------:R-:W-:Y:S01]  /*a160*/  IMAD.MOV.U32 R38, RZ, RZ, R70 ;  /* 0x000000ffff267224 */ /* 0x000fe200078e0046 */
[----:B---3--:R-:W-:Y:S01]  /*a170*/  MOV R42, R74 ;  /* 0x0000004a002a7202 */ /* 0x008fe20000000f00 */
[----:B------:R-:W-:-:S02]  /*a180*/  IMAD.MOV.U32 R40, RZ, RZ, R72 ;  /* 0x000000ffff287224 */ /* 0x000fc400078e0048 */
[----:B------:R-:W-:Y:S01]  /*a190*/  IMAD.MOV.U32 R41, RZ, RZ, R73 ;  /* 0x000000ffff297224 */ /* 0x000fe200078e0049 */
[----:B----4-:R-:W-:Y:S01]  /*a1a0*/  MOV R45, R77 ;  /* 0x0000004d002d7202 */ /* 0x010fe20000000f00 */
[----:B------:R-:W-:Y:S02]  /*a1b0*/  IMAD.MOV.U32 R43, RZ, RZ, R75 ;  /* 0x000000ffff2b7224 */ /* 0x000fe400078e004b */
[----:B------:R-:W-:Y:S01]  /*a1c0*/  IMAD.MOV.U32 R44, RZ, RZ, R76 ;  /* 0x000000ffff2c7224 */ /* 0x000fe200078e004c */
[----:B-----5:R-:W-:Y:S01]  /*a1d0*/  MOV R48, R80 ;  /* 0x0000005000307202 */ /* 0x020fe20000000f00 */
[----:B------:R-:W-:Y:S01]  /*a1e0*/  IMAD.MOV.U32 R46, RZ, RZ, R78 ;  /* 0x000000ffff2e7224 */ /* 0x000fe200078e004e */
[----:B------:R-:W-:Y:S01]  /*a1f0*/  MOV R51, R83 ;  /* 0x0000005300337202 */ /* 0x000fe20000000f00 */
[----:B------:R-:W-:Y:S02]  /*a200*/  IMAD.MOV.U32 R47, RZ, RZ, R79 ;  /* 0x000000ffff2f7224 */ /* 0x000fe400078e004f */
[----:B------:R-:W-:-:S02]  /*a210*/  IMAD.MOV.U32 R49, RZ, RZ, R81 ;  /* 0x000000ffff317224 */ /* 0x000fc400078e0051 */
[----:B------:R-:W-:-:S07]  /*a220*/  IMAD.MOV.U32 R50, RZ, RZ, R82 ;  /* 0x000000ffff327224 */ /* 0x000fce00078e0052 */
.L_x_125:
[----:B------:R-:W-:-:S13]  /*a230*/  R2UR UR6, R124 ;  /* 0x000000007c0672ca */ /* 0x000fda00000e0000 */
[----:B-1----:R-:W1:Y:S01]  /*a240*/  LDTM.x32 R4, tmem[UR6+0x140] ;  /* 0x00014006000479ee */ /* 0x002e6200082c0000 */
[----:B------:R-:W-:Y:S01]  /*a250*/  NOP ;  /* 0x0000000000007918 */ /* 0x000fe20000000000 */
[----:B-1----:R-:W-:Y:S06]  /*a260*/  BAR.SYNC.DEFER_BLOCKING 0x3, 0x100 ;  /* 0x00c4000000007b1d */ /* 0x002fec0000010000 */
[----:B------:R-:W1:Y:S04]  /*a270*/  LDS.128 R68, [UR5+0x34710] ;  /* 0x03471005ff447984 */ /* 0x000e680008000c00 */
[----:B------:R-:W3:Y:S04]  /*a280*/  LDS.128 R92, [UR5+0x34700] ;  /* 0x03470005ff5c7984 */ /* 0x000ee80008000c00 */
[----:B------:R-:W4:Y:S04]  /*a290*/  LDS.128 R88, [UR5+0x34730] ;  /* 0x03473005ff587984 */ /* 0x000f280008000c00 */
[----:B------:R-:W5:Y:S04]  /*a2a0*/  LDS.128 R84, [UR5+0x34720] ;  /* 0x03472005ff547984 */ /* 0x000f680008000c00 */
[----:B------:R-:W2:Y:S04]  /*a2b0*/  LDS.128 R80, [UR5+0x34750] ;  /* 0x03475005ff507984 */ /* 0x000ea80008000c00 */
[----:B------:R-:W2:Y:S04]  /*a2c0*/  LDS.128 R72, [UR5+0x34740] ;  /* 0x03474005ff487984 */ /* 0x000ea80008000c00 */
[----:B------:R-:W2:Y:S01]  /*a2d0*/  LDS.128 R76, [UR5+0x34770] ;  /* 0x03477005ff4c7984 */ /* 0x000ea20008000c00 */
[----:B-1----:R-:W-:-:S02]  /*a2e0*/  FADD2 R8, R8.F32x2.HI_LO, -R68.F32x2.HI_LO ;  /* 0x800000440808724b */ /* 0x002fc40000000000 */
[----:B------:R-:W-:Y:S02]  /*a2f0*/  FADD2 R68, R10.F32x2.HI_LO, -R70.F32x2.HI_LO ;  /* 0x800000460a44724b */ /* 0x000fe40000000000 */
[----:B------:R-:W-:Y:S02]  /*a300*/  FMUL2 R52, R52.F32x2.HI_LO, R8.F32x2.HI_LO ;  /* 0x000000083434724a */ /* 0x000fe40000000000 */
[----:B------:R-:W1:Y:S01]  /*a310*/  LDS.128 R8, [UR5+0x34760] ;  /* 0x03476005ff087984 */ /* 0x000e620008000c00 */
[----:B---3--:R-:W-:Y:S01]  /*a320*/  FADD2 R4, R4.F32x2.HI_LO, -R92.F32x2.HI_LO ;  /* 0x8000005c0404724b */ /* 0x008fe20000000000 */
[----:B------:R-:W-:Y:S01]  /*a330*/  R2UR UR5, R125 ;  /* 0x000000007d0572ca */ /* 0x000fe200000e0000 */
[----:B------:R-:W-:Y:S01]  /*a340*/  FADD2 R6, R6.F32x2.HI_LO, -R94.F32x2.HI_LO ;  /* 0x8000005e0606724b */ /* 0x000fe20000000000 */
[----:B------:R-:W-:Y:S01]  /*a350*/  F2FP.BF16.F32.PACK_AB R70, R53, R52 ;  /* 0x000000343546723e */ /* 0x000fe200000010ff */
[----:B----4-:R-:W-:Y:S02]  /*a360*/  FADD2 R16, R16.F32x2.HI_LO, -R88.F32x2.HI_LO ;  /* 0x800000581010724b */ /* 0x010fe40000000000 */
[----:B------:R-:W-:-:S02]  /*a370*/  FADD2 R18, R18.F32x2.HI_LO, -R90.F32x2.HI_LO ;  /* 0x8000005a1212724b */ /* 0x000fc40000000000 */
[----:B-----5:R-:W-:Y:S02]  /*a380*/  FADD2 R12, R12.F32x2.HI_LO, -R84.F32x2.HI_LO ;  /* 0x800000540c0c724b */ /* 0x020fe40000000000 */
[----:B------:R-:W-:Y:S02]  /*a390*/  FADD2 R14, R14.F32x2.HI_LO, -R86.F32x2.HI_LO ;  /* 0x800000560e0e724b */ /* 0x000fe40000000000 */
[----:B--2---:R-:W-:Y:S02]  /*a3a0*/  FADD2 R24, R24.F32x2.HI_LO, -R80.F32x2.HI_LO ;  /* 0x800000501818724b */ /* 0x004fe40000000000 */
[----:B------:R-:W-:Y:S02]  /*a3b0*/  FADD2 R26, R26.F32x2.HI_LO, -R82.F32x2.HI_LO ;  /* 0x800000521a1a724b */ /* 0x000fe40000000000 */
[----:B------:R-:W-:Y:S02]  /*a3c0*/  FADD2 R20, R20.F32x2.HI_LO, -R72.F32x2.HI_LO ;  /* 0x800000481414724b */ /* 0x000fe40000000000 */
[----:B------:R-:W-:-:S02]  /*a3d0*/  FADD2 R22, R22.F32x2.HI_LO, -R74.F32x2.HI_LO ;  /* 0x8000004a1616724b */ /* 0x000fc40000000000 */
[----:B------:R-:W-:Y:S02]  /*a3e0*/  FADD2 R32, R32.F32x2.HI_LO, -R76.F32x2.HI_LO ;  /* 0x8000004c2020724b */ /* 0x000fe40000000000 */
[----:B------:R-:W-:Y:S02]  /*a3f0*/  FADD2 R34, R34.F32x2.HI_LO, -R78.F32x2.HI_LO ;  /* 0x8000004e2222724b */ /* 0x000fe40000000000 */
[----:B------:R-:W-:Y:S02]  /*a400*/  FMUL2 R68, R54.F32x2.HI_LO, R68.F32x2.HI_LO ;  /* 0x000000443644724a */ /* 0x000fe40000000000 */
[----:B------:R-:W-:Y:S02]  /*a410*/  FMUL2 R4, R56.F32x2.HI_LO, R4.F32x2.HI_LO ;  /* 0x000000043804724a */ /* 0x000fe40000000000 */
[----:B------:R-:W-:Y:S01]  /*a420*/  FMUL2 R6, R58.F32x2.HI_LO, R6.F32x2.HI_LO ;  /* 0x000000063a06724a */ /* 0x000fe20000000000 */
        /* <DEDUP_REMOVED lines=11> */
[----:B-1----:R-:W-:Y:S01]  /*a4e0*/  FADD2 R28, R28.F32x2.HI_LO, -R8.F32x2.HI_LO ;  /* 0x800000081c1c724b */ /* 0x002fe20000000000 */
[----:B------:R-:W-:Y:S01]  /*a4f0*/  F2FP.BF16.F32.PACK_AB R73, R15, R14 ;  /* 0x0000000e0f49723e */ /* 0x000fe200000010ff */
[----:B------:R-:W-:Y:S01]  /*a500*/  FADD2 R30, R30.F32x2.HI_LO, -R10.F32x2.HI_LO ;  /* 0x8000000a1e1e724b */ /* 0x000fe20000000000 */
[----:B------:R-:W-:Y:S01]  /*a510*/  F2FP.BF16.F32.PACK_AB R78, R105, R104 ;  /* 0x00000068694e723e */ /* 0x000fe200000010ff */
[----:B------:R-:W-:Y:S01]  /*a520*/  FMUL2 R106, R106.F32x2.HI_LO, R26.F32x2.HI_LO ;  /* 0x0000001a6a6a724a */ /* 0x000fe20000000000 */
[----:B------:R-:W-:Y:S01]  /*a530*/  SHF.R.U32.HI R4, RZ, 0x1, R123 ;  /* 0x00000001ff047819 */ /* 0x000fe2000001167b */
[----:B------:R-:W-:-:S02]  /*a540*/  FMUL2 R20, R108.F32x2.HI_LO, R20.F32x2.HI_LO ;  /* 0x000000146c14724a */ /* 0x000fc40000000000 */
        /* <DEDUP_REMOVED lines=9> */
[----:B------:R-:W-:Y:S02]  /*a5e0*/  F2FP.BF16.F32.PACK_AB R83, R35, R34 ;  /* 0x000000222353723e */ /* 0x000fe400000010ff */
[----:B------:R-:W-:-:S02]  /*a5f0*/  F2FP.BF16.F32.PACK_AB R80, R29, R28 ;  /* 0x0000001c1d50723e */ /* 0x000fc400000010ff */
[----:B------:R-:W-:Y:S02]  /*a600*/  F2FP.BF16.F32.PACK_AB R81, R31, R30 ;  /* 0x0000001e1f51723e */ /* 0x000fe400000010ff */
[----:B------:R-:W-:Y:S02]  /*a610*/  LEA R4, R3, R4, 0x7 ;  /* 0x0000000403047211 */ /* 0x000fe400078e38ff */
[----:B------:R1:W-:Y:S02]  /*a620*/  STTM.x16 tmem[UR5+0x120], R68 ;  /* 0x00012044000079ed */ /* 0x0003e40008240005 */
[----:B------:R-:W-:-:S04]  /*a630*/  LOP3.LUT R4, R4, 0x3fc0, RZ, 0xc0, !PT ;  /* 0x00003fc004047812 */ /* 0x000fc800078ec0ff */
[----:B------:R-:W-:Y:S01]  /*a640*/  IADD3 R4, PT, PT, R4, UR4, RZ ;  /* 0x0000000404047c10 */ /* 0x000fe2000fffe0ff */
[----:B------:R-:W-:Y:S06]  /*a650*/  BRA.U !UP1, `(.L_x_126) ;  /* 0x0000000109907547 */ /* 0x000fec000b800000 */
        /* <DEDUP_REMOVED lines=8> */
[----:B------:R-:W-:Y:S02]  /*a6e0*/  SHF.R.U32.HI R5, RZ, 0x3, R6 ;  /* 0x00000003ff057819 */ /* 0x000fe40000011606 */
        /* <DEDUP_REMOVED lines=27> */
.L_x_126:
[----:B------:R-:W-:Y:S01]  /*a8a0*/  ELECT P0, URZ, PT ;  /* 0x0000000000ff782f */ /* 0x000fe20003800000 */
[C---:B------:R-:W-:Y:S01]  /*a8b0*/  VIADD R8, R4.reuse, 0x20430 ;  /* 0x0002043004087836 */ /* 0x040fe20000000000 */
[----:B------:R-:W2:Y:S01]  /*a8c0*/  FENCE.VIEW.ASYNC.T ;  /* 0x00000000000073c6 */ /* 0x000ea20000000200 */
[C---:B------:R-:W-:Y:S01]  /*a8d0*/  VIADD R6, R4.reuse, 0x20400 ;  /* 0x0002040004067836 */ /* 0x040fe20000000000 */
[----:B------:R-:W-:Y:S01]  /*a8e0*/  BSSY.RECONVERGENT B0, `(.L_x_127) ;  /* 0x0000029000007945 */ /* 0x000fe20003800200 */
[C---:B------:R-:W-:Y:S01]  /*a8f0*/  VIADD R5, R4.reuse, 0x20410 ;  /* 0x0002041004057836 */ /* 0x040fe20000000000 */
[----:B------:R-:W-:Y:S01]  /*a900*/  SHF.R.U32.HI R9, RZ, 0x3, R8 ;  /* 0x00000003ff097819 */ /* 0x000fe20000011608 */
[----:B------:R-:W-:Y:S01]  /*a910*/  VIADD R10, R4, 0x20420 ;  /* 0x00020420040a7836 */ /* 0x000fe20000000000 */
[----:B------:R-:W-:Y:S02]  /*a920*/  SHF.R.U32.HI R11, RZ, 0x3, R6 ;  /* 0x00000003ff0b7819 */ /* 0x000fe40000011606 */
[----:B------:R-:W-:-:S02]  /*a930*/  LOP3.LUT R9, R8, 0x70, R9, 0x78, !PT ;  /* 0x0000007008097812 */ /* 0x000fc400078e7809 */
[----:B------:R-:W-:Y:S01]  /*a940*/  SHF.R.U32.HI R8, RZ, 0x3, R5 ;  /* 0x00000003ff087819 */ /* 0x000fe20000011605 */
[----:B------:R-:W-:Y:S01]  /*a950*/  @P0 IMAD.MOV.U32 R4, RZ, RZ, 0x1 ;  /* 0x00000001ff040424 */ /* 0x000fe200078e00ff */
[----:B------:R-:W-:Y:S02]  /*a960*/  SHF.R.U32.HI R7, RZ, 0x3, R10 ;  /* 0x00000003ff077819 */ /* 0x000fe4000001160a */
[----:B------:R-:W-:Y:S01]  /*a970*/  LOP3.LUT R6, R6, 0x70, R11, 0x78, !PT ;  /* 0x0000007006067812 */ /* 0x000fe200078e780b */
[----:B--2---:R2:W-:Y:S01]  /*a980*/  @P0 SYNCS.ARRIVE.TRANS64.RED.ART0 RZ, [UR20], R4 ;  /* 0x00000004ffff09a7 */ /* 0x0045e20008500414 */
[----:B------:R-:W-:Y:S02]  /*a990*/  LOP3.LUT R8, R5, 0x70, R8, 0x78, !PT ;  /* 0x0000007005087812 */ /* 0x000fe400078e7808 */
[----:B------:R-:W-:Y:S01]  /*a9a0*/  LOP3.LUT R7, R10, 0x70, R7, 0x78, !PT ;  /* 0x000000700a077812 */ /* 0x000fe200078e7807 */
[----:B------:R3:W-:Y:S01]  /*a9b0*/  STS.128 [R6], R68 ;  /* 0x0000004406007388 */ /* 0x0007e20000000c00 */
[----:B------:R-:W-:-:S03]  /*a9c0*/  ISETP.NE.AND P0, PT, R123, RZ, PT ;  /* 0x000000ff7b00720c */ /* 0x000fc60003f05270 */
[----:B------:R3:W-:Y:S04]  /*a9d0*/  STS.128 [R8], R72 ;  /* 0x0000004808007388 */ /* 0x0007e80000000c00 */
[----:B------:R3:W-:Y:S04]  /*a9e0*/  STS.128 [R7], R76 ;  /* 0x0000004c07007388 */ /* 0x0007e80000000c00 */
[----:B------:R3:W-:Y:S01]  /*a9f0*/  STS.128 [R9], R80 ;  /* 0x0000005009007388 */ /* 0x0007e20000000c00 */
[----:B------:R4:W-:Y:S06]  /*aa00*/  MEMBAR.ALL.CTA ;  /* 0x0000000000007992 */ /* 0x0009ec0000008000 */
[----:B----4-:R-:W4:Y:S01]  /*aa10*/  FENCE.VIEW.ASYNC.S ;  /* 0x00000000000073c6 */ /* 0x010f220000000000 */
[----:B--2---:R-:W-:Y:S01]  /*aa20*/  @!P1 IMAD.MOV.U32 R4, RZ, RZ, 0x1 ;  /* 0x00000001ff049424 */ /* 0x004fe200078e00ff */
[----:B----4-:R-:W-:Y:S06]  /*aa30*/  BAR.SYNC.DEFER_BLOCKING 0x3, 0x100 ;  /* 0x00c4000000007b1d */ /* 0x010fec0000010000 */
[----:B------:R3:W-:Y:S01]  /*aa40*/  @!P1 SYNCS.ARRIVE.TRANS64.ART0 RZ, [UR4+0x38], R4 ;  /* 0x00003804ffff99a7 */ /* 0x0007e20008500004 */
[----:B------:R-:W-:Y:S05]  /*aa50*/  @P0 BRA `(.L_x_128) ;  /* 0x0000000000440947 */ /* 0x000fea0003800000 */
[----:B------:R-:W-:Y:S01]  /*aa60*/  UIADD3 UR5, UPT, UPT, UR4, 0x158, URZ ;  /* 0x0000015804057890 */ /* 0x000fe2000fffe0ff */
[----:B------:R-:W-:Y:S01]  /*aa70*/  IMAD.MOV.U32 R5, RZ, RZ, 0x4000 ;  /* 0x00004000ff057424 */ /* 0x000fe200078e00ff */
[----:B------:R-:W-:Y:S01]  /*aa80*/  ULEA UR6, UR18, UR4, 0xe ;  /* 0x0000000412067291 */ /* 0x000fe2000f8e70ff */
[----:B------:R-:W-:Y:S01]  /*aa90*/  PLOP3.LUT P0, PT, PT, PT, PT, 0x80, 0x8 ;  /* 0x000000000008781c */ /* 0x000fe20003f0f070 */
[----:B------:R-:W-:Y:S01]  /*aaa0*/  UPRMT UR5, UR24, 0x654, UR5 ;  /* 0x0000065418057896 */ /* 0x000fe20008000005 */
[----:B------:R2:W-:Y:S01]  /*aab0*/  SYNCS.ARRIVE.TRANS64.RED RZ, [R122+URZ], R5 ;  /* 0x000000057aff79a7 */ /* 0x0005e200080004ff */
[----:B------:R-:W-:Y:S01]  /*aac0*/  UIADD3 UR6, UPT, UPT, UR6, 0x2c400, URZ ;  /* 0x0002c40006067890 */ /* 0x000fe2000fffe0ff */
[----:B------:R-:W-:-:S03]  /*aad0*/  UMOV UR9, 0x400 ;  /* 0x0000040000097882 */ /* 0x000fc60000000000 */
[----:B------:R-:W-:Y:S01]  /*aae0*/  UPRMT UR6, UR24, 0x654, UR6 ;  /* 0x0000065418067896 */ /* 0x000fe20008000006 */
[----:B--2---:R-:W-:Y:S01]  /*aaf0*/  IMAD.U32 R122, RZ, RZ, UR5 ;  /* 0x00000005ff7a7e24 */ /* 0x004fe2000f8e00ff */
[----:B------:R-:W-:-:S04]  /*ab00*/  UIADD3 UR5, UPT, UPT, UR4, 0x20400, URZ ;  /* 0x0002040004057890 */ /* 0x000fc8000fffe0ff */
[----:B------:R-:W-:-:S15]  /*ab10*/  R2UR UR7, R122 ;  /* 0x000000007a0772ca */ /* 0x000fde00000e0000 */
.L_x_129:
[----:B------:R-:W-:Y:S01]  /*ab20*/  @P0 ELECT P1, URZ, PT ;  /* 0x0000000000ff082f */ /* 0x000fe20003820000 */
[----:B------:R2:W-:-:S12]  /*ab30*/  UBLKCP.S.S [UR6], [UR5], UR9 ;  /* 0x00000006050073ba */ /* 0x0005d80008000609 */
[----:B------:R-:W-:Y:S02]  /*ab40*/  @P1 PLOP3.LUT P0, PT, P1, PT, PT, 0x8, 0x80 ;  /* 0x000000000080181c */ /* 0x000fe40000f0e170 */
[----:B------:R-:W-:-:S11]  /*ab50*/  PLOP3.LUT P1, PT, PT, PT, PT, 0x8, 0x80 ;  /* 0x000000000080781c */ /* 0x000fd60003f2e170 */
[----:B--2---:R-:W-:Y:S05]  /*ab60*/  @P0 BRA.U.ANY `(.L_x_129) ;  /* 0xfffffffd00ec0947 */ /* 0x004fea000393ffff */
.L_x_128:
[----:B------:R-:W-:Y:S05]  /*ab70*/  BSYNC.RECONVERGENT B0 ;  /* 0x0000000000007941 */ /* 0x000fea0003800200 */
.L_x_127:
[----:B------:R-:W-:Y:S01]  /*ab80*/  UIADD3 UR16, UPT, UPT, UR16, 0x1, URZ ;  /* 0x0000000110107890 */ /* 0x000fe2000fffe0ff */
[----:B------:R-:W-:Y:S01]  /*ab90*/  IADD3 R121, PT, PT, R121, -0x80, RZ ;  /* 0xffffff8079797810 */ /* 0x000fe20007ffe0ff */
[----:B------:R-:W-:Y:S02]  /*aba0*/  UIADD3 UR15, UPT, UPT, UR15, 0x1, URZ ;  /* 0x000000010f0f7890 */ /* 0x000fe4000fffe0ff */
[----:B------:R-:W-:Y:S02]  /*abb0*/  UISETP.NE.AND UP0, UPT, UR16, URZ, UPT ;  /* 0x000000ff1000728c */ /* 0x000fe4000bf05270 */
[----:B------:R-:W-:Y:S02]  /*abc0*/  ULOP3.LUT UR12, UR12, 0x1, URZ, 0x3c, !UPT ;  /* 0x000000010c0c7892 */ /* 0x000fe4000f8e3cff */
[----:B------:R-:W-:Y:S02]  /*abd0*/  ULOP3.LUT UR17, UR17, 0x1, URZ, 0x3c, !UPT ;  /* 0x0000000111117892 */ /* 0x000fe4000f8e3cff */
[----:B------:R-:W-:-:S03]  /*abe0*/  ULOP3.LUT UR13, UR13, 0x1, URZ, 0x3c, !UPT ;  /* 0x000000010d0d7892 */ /* 0x000fc6000f8e3cff */
[----:B------:R-:W-:Y:S09]  /*abf0*/  BRA.U UP0, `(.L_x_130) ;  /* 0xffffffd900ec7547 */ /* 0x000ff2000b83ffff */
.L_x_118:
[----:B------:R-:W2:Y:S01]  /*ac00*/  S2UR UR4, SR_CgaCtaId ;  /* 0x00000000000479c3 */ /* 0x000ea20000008800 */
[----:B------:R-:W-:Y:S01]  /*ac10*/  R2UR UR7, R2 ;  /* 0x00000000020772ca */ /* 0x000fe200000e0000 */
[----:B------:R-:W-:Y:S01]  /*ac20*/  UMOV UR5, 0x400 ;  /* 0x0000040000057882 */ /* 0x000fe20000000000 */
[----:B------:R-:W-:Y:S01]  /*ac30*/  ELECT P0, URZ, PT ;  /* 0x0000000000ff782f */ /* 0x000fe20003800000 */
[----:B----4-:R-:W4:Y:S01]  /*ac40*/  S2R R5, SR_TID.X ;  /* 0x0000000000057919 */ /* 0x010f220000002100 */
[----:B--2---:R-:W-:Y:S01]  /*ac50*/  IMAD.U32 R3, RZ, RZ, UR4 ;  /* 0x00000004ff037e24 */ /* 0x004fe2000f8e00ff */
[----:B------:R-:W-:-:S04]  /*ac60*/  ULEA UR4, UR4, UR5, 0x18 ;  /* 0x0000000504047291 */ /* 0x000fc8000f8ec0ff */
[----:B------:R-:W-:Y:S01]  /*ac70*/  R2UR UR6, R3 ;  /* 0x00000000030672ca */ /* 0x000fe200000e0000 */
[----:B------:R-:W-:Y:S01]  /*ac80*/  UIADD3 UR4, UPT, UPT, UR4, 0x60, URZ ;  /* 0x0000006004047890 */ /* 0x000fe2000fffe0ff */
[----:B------:R2:W-:Y:S03]  /*ac90*/  STL [R1], R3 ;  /* 0x0000000301007387 */ /* 0x0005e60000100800 */
[----:B------:R-:W-:Y:S01]  /*aca0*/  UPRMT UR4, UR7, 0x654, UR4 ;  /* 0x0000065407047896 */ /* 0x000fe20008000004 */
[----:B-1-34-:R-:W-:-:S07]  /*acb0*/  IMAD.SHL.U32 R68, R5, 0x80, RZ ;  /* 0x0000008005447824 */ /* 0x01afce00078e00ff */
[----:B------:R-:W-:Y:S01]  /*acc0*/  ULEA UR6, UR6, UR5, 0x18 ;  /* 0x0000000506067291 */ /* 0x000fe2000f8ec0ff */
[----:B--2---:R-:W-:-:S04]  /*acd0*/  @P0 IMAD.MOV.U32 R3, RZ, RZ, 0x1 ;  /* 0x00000001ff030424 */ /* 0x004fc800078e00ff */
[----:B------:R1:W-:Y:S04]  /*ace0*/  @P0 SYNCS.ARRIVE.TRANS64.RED.ART0 RZ, [UR4], R3 ;  /* 0x00000003ffff09a7 */ /* 0x0003e80008500404 */
[----:B------:R-:W2:Y:S01]  /*acf0*/  SYNCS.PHASECHK.TRANS64.TRYWAIT P0, [UR6+0x70], RZ ;  /* 0x000070ffff0075a7 */ /* 0x000ea20008001106 */
[C---:B-1----:R-:W-:Y:S01]  /*ad00*/  LOP3.LUT R3, R5.reuse, 0x80, RZ, 0xc0, !PT ;  /* 0x0000008005037812 */ /* 0x042fe200078ec0ff */
[----:B------:R-:W-:-:S03]  /*ad10*/  IMAD.U32 R5, R5, 0x10000, RZ ;  /* 0x0001000005057824 */ /* 0x000fc600078e00ff */
[----:B------:R-:W-:Y:S02]  /*ad20*/  R2UR UR4, R3 ;  /* 0x00000000030472ca */ /* 0x000fe400000e0000 */
[----:B------:R-:W-:-:S05]  /*ad30*/  LOP3.LUT R3, R68, 0x3f80, RZ, 0xc0, !PT ;  /* 0x00003f8044037812 */ /* 0x000fca00078ec0ff */
[----:B------:R-:W-:-:S04]  /*ad40*/  VIADD R3, R3, UR6 ;  /* 0x0000000603037c36 */ /* 0x000fc80008000000 */
[C---:B------:R-:W-:Y:S02]  /*ad50*/  VIADD R9, R3.reuse, 0xc410 ;  /* 0x0000c41003097836 */ /* 0x040fe40000000000 */
[----:B------:R-:W-:Y:S01]  /*ad60*/  USHF.R.U32.HI UR4, URZ, 0x7, UR4 ;  /* 0x00000007ff047899 */ /* 0x000fe20008011604 */
[C---:B------:R-:W-:Y:S02]  /*ad70*/  VIADD R7, R3.reuse, 0xc420 ;  /* 0x0000c42003077836 */ /* 0x040fe40000000000 */
[----:B------:R-:W-:Y:S01]  /*ad80*/  SHF.R.U32.HI R86, RZ, 0x3, R9 ;  /* 0x00000003ff567819 */ /* 0x000fe20000011609 */
[----:B------:R-:W-:Y:S01]  /*ad90*/  USHF.L.U32 UR9, UR4, 0x6, URZ ;  /* 0x0000000604097899 */ /* 0x000fe200080006ff */
[----:B------:R-:W-:Y:S01]  /*ada0*/  VIADD R11, R3, 0xc440 ;  /* 0x0000c440030b7836 */ /* 0x000fe20000000000 */
[----:B------:R-:W-:Y:S02]  /*adb0*/  SHF.R.U32.HI R76, RZ, 0x3, R7 ;  /* 0x00000003ff4c7819 */ /* 0x000fe40000011607 */
[----:B------:R-:W-:-:S02]  /*adc0*/  LOP3.LUT R86, R9, 0x70, R86, 0x78, !PT ;  /* 0x0000007009567812 */ /* 0x000fc400078e7856 */
[----:B------:R-:W-:Y:S01]  /*add0*/  IMAD.U32 R4, RZ, RZ, UR9 ;  /* 0x00000009ff047e24 */ /* 0x000fe2000f8e00ff */
[----:B------:R-:W-:-:S04]  /*ade0*/  LOP3.LUT R76, R7, 0x70, R76, 0x78, !PT ;  /* 0x00000070074c7812 */ /* 0x000fc800078e784c */
[----:B------:R-:W-:Y:S01]  /*adf0*/  LOP3.LUT R4, R4, 0x600000, R5, 0xf8, !PT ;  /* 0x0060000004047812 */ /* 0x000fe200078ef805 */
[----:B------:R-:W-:-:S03]  /*ae00*/  VIADD R5, R3, 0xc400 ;  /* 0x0000c40003057836 */ /* 0x000fc60000000000 */
[----:B------:R-:W-:Y:S02]  /*ae10*/  LOP3.LUT R70, R4, 0x80, RZ, 0xfc, !PT ;  /* 0x0000008004467812 */ /* 0x000fe400078efcff */
[----:B------:R-:W-:Y:S02]  /*ae20*/  SHF.R.U32.HI R78, RZ, 0x3, R5 ;  /* 0x00000003ff4e7819 */ /* 0x000fe40000011605 */
[----:B------:R-:W-:Y:S02]  /*ae30*/  R2UR UR5, R70 ;  /* 0x00000000460572ca */ /* 0x000fe400000e0000 */
[----:B------:R-:W-:Y:S01]  /*ae40*/  LOP3.LUT R78, R5, 0x70, R78, 0x78, !PT ;  /* 0x00000070054e7812 */ /* 0x000fe200078e784e */
[----:B------:R-:W-:Y:S01]  /*ae50*/  VIADD R5, R3, 0xc430 ;  /* 0x0000c43003057836 */ /* 0x000fe20000000000 */
[----:B------:R-:W-:-:S04]  /*ae60*/  LOP3.LUT R4, R4, 0xa0, RZ, 0xfc, !PT ;  /* 0x000000a004047812 */ /* 0x000fc800078efcff */
[----:B------:R-:W-:Y:S01]  /*ae70*/  SHF.R.U32.HI R84, RZ, 0x3, R5 ;  /* 0x00000003ff547819 */ /* 0x000fe20000011605 */
[----:B--2---:R-:W-:Y:S06]  /*ae80*/  @!P0 BRA `(.L_x_131) ;  /* 0x0000003800c48947 */ /* 0x004fec0003800000 */
.L_x_254:
[----:B------:R-:W2:Y:S01]  /*ae90*/  LDTM.x32 R36, tmem[UR5] ;  /* 0x00000005002479ee */ /* 0x000ea200082c0000 */
[----:B------:R-:W-:Y:S01]  /*aea0*/  R2UR UR5, R4 ;  /* 0x00000000040572ca */ /* 0x000fe200000e0000 */
[----:B------:R-:W-:Y:S01]  /*aeb0*/  VIADD R9, R3, 0xc450 ;  /* 0x0000c45003097836 */ /* 0x000fe20000000000 */
[----:B------:R-:W-:Y:S01]  /*aec0*/  LOP3.LUT R84, R5, 0x70, R84, 0x78, !PT ;  /* 0x0000007005547812 */ /* 0x000fe200078e7854 */
[C---:B------:R-:W-:Y:S01]  /*aed0*/  VIADD R7, R3.reuse, 0xc460 ;  /* 0x0000c46003077836 */ /* 0x040fe20000000000 */
[----:B------:R-:W-:Y:S01]  /*aee0*/  SHF.R.U32.HI R74, RZ, 0x3, R11 ;  /* 0x00000003ff4a7819 */ /* 0x000fe2000001160b */
[----:B------:R-:W-:Y:S01]  /*aef0*/  VIADD R5, R3, 0xc470 ;  /* 0x0000c47003057836 */ /* 0x000fe20000000000 */
[----:B------:R-:W-:Y:S01]  /*af00*/  SHF.R.U32.HI R82, RZ, 0x3, R9 ;  /* 0x00000003ff527819 */ /* 0x000fe20000011609 */
[----:B------:R-:W-:Y:S01]  /*af10*/  IMAD.U32 R71, RZ, RZ, UR4 ;  /* 0x00000004ff477e24 */ /* 0x000fe2000f8e00ff */
[----:B------:R-:W-:Y:S01]  /*af20*/  SHF.R.U32.HI R72, RZ, 0x3, R7 ;  /* 0x00000003ff487819 */ /* 0x000fe20000011607 */
[----:B------:R-:W3:Y:S01]  /*af30*/  S2UR UR11, SR_CTAID.Y ;  /* 0x00000000000b79c3 */ /* 0x000ee20000002600 */
[----:B------:R-:W-:Y:S01]  /*af40*/  SHF.R.U32.HI R80, RZ, 0x3, R5 ;  /* 0x00000003ff507819 */ /* 0x000fe20000011605 */
[----:B------:R-:W-:Y:S01]  /*af50*/  IMAD R78, R71, 0x4000, R78 ;  /* 0x00004000474e7824 */ /* 0x000fe200078e024e */
[----:B------:R-:W-:Y:S01]  /*af60*/  LOP3.LUT R74, R11, 0x70, R74, 0x78, !PT ;  /* 0x000000700b4a7812 */ /* 0x000fe200078e784a */
[----:B------:R-:W-:Y:S01]  /*af70*/  IMAD R77, R71, 0x4000, R86 ;  /* 0x00004000474d7824 */ /* 0x000fe200078e0256 */
[----:B------:R-:W-:Y:S01]  /*af80*/  LOP3.LUT R82, R9, 0x70, R82, 0x78, !PT ;  /* 0x0000007009527812 */ /* 0x000fe200078e7852 */
[----:B------:R-:W-:Y:S01]  /*af90*/  IMAD R76, R71, 0x4000, R76 ;  /* 0x00004000474c7824 */ /* 0x000fe200078e024c */
[----:B------:R-:W-:Y:S01]  /*afa0*/  LOP3.LUT R72, R7, 0x70, R72, 0x78, !PT ;  /* 0x0000007007487812 */ /* 0x000fe200078e7848 */
[----:B------:R-:W-:Y:S01]  /*afb0*/  IMAD R75, R71, 0x4000, R84 ;  /* 0x00004000474b7824 */ /* 0x000fe200078e0254 */
[----:B------:R-:W-:Y:S01]  /*afc0*/  LOP3.LUT R80, R5, 0x70, R80, 0x78, !PT ;  /* 0x0000007005507812 */ /* 0x000fe200078e7850 */
[C---:B------:R-:W-:Y:S01]  /*afd0*/  IMAD R74, R71.reuse, 0x4000, R74 ;  /* 0x00004000474a7824 */ /* 0x040fe200078e024a */
[----:B-1----:R-:W1:Y:S01]  /*afe0*/  LDTM.x32 R4, tmem[UR5] ;  /* 0x00000005000479ee */ /* 0x002e6200082c0000 */
[----:B------:R-:W-:Y:S01]  /*aff0*/  NOP ;  /* 0x0000000000007918 */ /* 0x000fe20000000000 */
[----:B------:R-:W-:Y:S01]  /*b000*/  IMAD R73, R71, 0x4000, R82 ;  /* 0x0000400047497824 */ /* 0x000fe200078e0252 */
[----:B--2---:R-:W-:Y:S01]  /*b010*/  F2FP.BF16.F32.PACK_AB R43, R43, R42 ;  /* 0x0000002a2b2b723e */ /* 0x004fe200000010ff */
[----:B------:R-:W-:Y:S01]  /*b020*/  IMAD R72, R71, 0x4000, R72 ;  /* 0x0000400047487824 */ /* 0x000fe200078e0248 */
[----:B------:R-:W-:Y:S01]  /*b030*/  F2FP.BF16.F32.PACK_AB R51, R51, R50 ;  /* 0x000000323333723e */ /* 0x000fe200000010ff */
[----:B------:R-:W-:Y:S01]  /*b040*/  IMAD R71, R71, 0x4000, R80 ;  /* 0x0000400047477824 */ /* 0x000fe200078e0250 */
[----:B------:R-:W-:Y:S01]  /*b050*/  F2FP.BF16.F32.PACK_AB R42, R41, R40 ;  /* 0x00000028292a723e */ /* 0x000fe200000010ff */
[----:B------:R-:W-:Y:S01]  /*b060*/  UIADD3 UR5, UPT, UPT, UR4, 0x1, URZ ;  /* 0x0000000104057890 */ /* 0x000fe2000fffe0ff */
[----:B------:R-:W-:Y:S01]  /*b070*/  F2FP.BF16.F32.PACK_AB R59, R59, R58 ;  /* 0x0000003a3b3b723e */ /* 0x000fe200000010ff */
[----:B------:R-:W2:Y:S01]  /*b080*/  S2UR UR12, SR_CTAID.Z ;  /* 0x00000000000c79c3 */ /* 0x000ea20000002700 */
[----:B------:R-:W-:-:S02]  /*b090*/  F2FP.BF16.F32.PACK_AB R50, R49, R48 ;  /* 0x000000303132723e */ /* 0x000fc400000010ff */
[----:B------:R-:W-:Y:S01]  /*b0a0*/  F2FP.BF16.F32.PACK_AB R41, R39, R38 ;  /* 0x000000262729723e */ /* 0x000fe200000010ff */
[----:B------:R-:W-:Y:S01]  /*b0b0*/  IMAD.U32 R69, RZ, RZ, UR5 ;  /* 0x00000005ff457e24 */ /* 0x000fe2000f8e00ff */
[----:B------:R-:W-:Y:S02]  /*b0c0*/  F2FP.BF16.F32.PACK_AB R40, R37, R36 ;  /* 0x000000242528723e */ /* 0x000fe400000010ff */
[----:B------:R-:W-:Y:S02]  /*b0d0*/  F2FP.BF16.F32.PACK_AB R67, R67, R66 ;  /* 0x000000424343723e */ /* 0x000fe400000010ff */
[----:B------:R-:W-:Y:S01]  /*b0e0*/  F2FP.BF16.F32.PACK_AB R58, R57, R56 ;  /* 0x00000038393a723e */ /* 0x000fe200000010ff */
[----:B------:R4:W-:Y:S01]  /*b0f0*/  STS.128 [R78], R40 ;  /* 0x000000284e007388 */ /* 0x0009e20000000c00 */
[----:B------:R-:W-:Y:S02]  /*b100*/  F2FP.BF16.F32.PACK_AB R49, R47, R46 ;  /* 0x0000002e2f31723e */ /* 0x000fe400000010ff */
[----:B------:R-:W-:-:S02]  /*b110*/  F2FP.BF16.F32.PACK_AB R48, R45, R44 ;  /* 0x0000002c2d30723e */ /* 0x000fc400000010ff */
[----:B------:R-:W-:Y:S02]  /*b120*/  F2FP.BF16.F32.PACK_AB R66, R65, R64 ;  /* 0x000000404142723e */ /* 0x000fe400000010ff */
[----:B------:R-:W-:Y:S01]  /*b130*/  F2FP.BF16.F32.PACK_AB R57, R55, R54 ;  /* 0x000000363739723e */ /* 0x000fe200000010ff */
[----:B------:R4:W-:Y:S01]  /*b140*/  STS.128 [R77], R48 ;  /* 0x000000304d007388 */ /* 0x0009e20000000c00 */
[----:B------:R-:W-:Y:S02]  /*b150*/  F2FP.BF16.F32.PACK_AB R56, R53, R52 ;  /* 0x000000343538723e */ /* 0x000fe400000010ff */
[----:B-1----:R-:W-:Y:S02]  /*b160*/  F2FP.BF16.F32.PACK_AB R11, R11, R10 ;  /* 0x0000000a0b0b723e */ /* 0x002fe400000010ff */
[----:B------:R-:W-:Y:S01]  /*b170*/  F2FP.BF16.F32.PACK_AB R65, R63, R62 ;  /* 0x0000003e3f41723e */ /* 0x000fe200000010ff */
[----:B------:R4:W-:Y:S01]  /*b180*/  STS.128 [R76], R56 ;  /* 0x000000384c007388 */ /* 0x0009e20000000c00 */
[----:B------:R-:W-:-:S02]  /*b190*/  F2FP.BF16.F32.PACK_AB R64, R61, R60 ;  /* 0x0000003c3d40723e */ /* 0x000fc400000010ff */
[----:B------:R-:W-:Y:S02]  /*b1a0*/  F2FP.BF16.F32.PACK_AB R19, R19, R18 ;  /* 0x000000121313723e */ /* 0x000fe400000010ff */
[----:B------:R-:W-:Y:S01]  /*b1b0*/  F2FP.BF16.F32.PACK_AB R10, R9, R8 ;  /* 0x00000008090a723e */ /* 0x000fe200000010ff */
[----:B------:R4:W-:Y:S01]  /*b1c0*/  STS.128 [R75], R64 ;  /* 0x000000404b007388 */ /* 0x0009e20000000c00 */
[----:B------:R-:W-:Y:S02]  /*b1d0*/  F2FP.BF16.F32.PACK_AB R27, R27, R26 ;  /* 0x0000001a1b1b723e */ /* 0x000fe400000010ff */
[----:B------:R-:W-:Y:S02]  /*b1e0*/  F2FP.BF16.F32.PACK_AB R18, R17, R16 ;  /* 0x000000101112723e */ /* 0x000fe400000010ff */
[----:B------:R-:W-:Y:S02]  /*b1f0*/  F2FP.BF16.F32.PACK_AB R9, R7, R6 ;  /* 0x000000060709723e */ /* 0x000fe400000010ff */
[----:B------:R-:W-:-:S02]  /*b200*/  F2FP.BF16.F32.PACK_AB R8, R5, R4 ;  /* 0x000000040508723e */ /* 0x000fc400000010ff */
[----:B------:R-:W-:Y:S02]  /*b210*/  F2FP.BF16.F32.PACK_AB R35, R35, R34 ;  /* 0x000000222323723e */ /* 0x000fe400000010ff */
[----:B------:R-:W-:Y:S01]  /*b220*/  F2FP.BF16.F32.PACK_AB R26, R25, R24 ;  /* 0x00000018191a723e */ /* 0x000fe200000010ff */
[----:B------:R4:W-:Y:S01]  /*b230*/  STS.128 [R74], R8 ;  /* 0x000000084a007388 */ /* 0x0009e20000000c00 */
[----:B------:R-:W-:Y:S02]  /*b240*/  F2FP.BF16.F32.PACK_AB R17, R15, R14 ;  /* 0x0000000e0f11723e */ /* 0x000fe400000010ff */
[----:B------:R-:W-:Y:S02]  /*b250*/  F2FP.BF16.F32.PACK_AB R16, R13, R12 ;  /* 0x0000000c0d10723e */ /* 0x000fe400000010ff */
[----:B------:R-:W-:Y:S02]  /*b260*/  F2FP.BF16.F32.PACK_AB R34, R33, R32 ;  /* 0x000000202122723e */ /* 0x000fe400000010ff */
[----:B------:R-:W-:Y:S01]  /*b270*/  F2FP.BF16.F32.PACK_AB R25, R23, R22 ;  /* 0x000000161719723e */ /* 0x000fe200000010ff */
[----:B------:R4:W-:Y:S01]  /*b280*/  STS.128 [R73], R16 ;  /* 0x0000001049007388 */ /* 0x0009e20000000c00 */
[----:B------:R-:W-:-:S02]  /*b290*/  F2FP.BF16.F32.PACK_AB R24, R21, R20 ;  /* 0x000000141518723e */ /* 0x000fc400000010ff */
[----:B------:R-:W-:Y:S02]  /*b2a0*/  F2FP.BF16.F32.PACK_AB R33, R31, R30 ;  /* 0x0000001e1f21723e */ /* 0x000fe400000010ff */
[----:B------:R-:W-:Y:S01]  /*b2b0*/  F2FP.BF16.F32.PACK_AB R32, R29, R28 ;  /* 0x0000001c1d20723e */ /* 0x000fe200000010ff */
[----:B------:R4:W-:Y:S01]  /*b2c0*/  STS.128 [R72], R24 ;  /* 0x0000001848007388 */ /* 0x0009e20000000c00 */
[----:B------:R-:W-:-:S03]  /*b2d0*/  R2UR UR7, R0 ;  /* 0x00000000000772ca */ /* 0x000fc600000e0000 */
[----:B------:R4:W-:Y:S01]  /*b2e0*/  STS.128 [R71], R32 ;  /* 0x0000002047007388 */ /* 0x0009e20000000c00 */
[----:B------:R1:W-:Y:S06]  /*b2f0*/  MEMBAR.ALL.CTA ;  /* 0x0000000000007992 */ /* 0x0003ec0000008000 */
[----:B-1----:R-:W1:Y:S03]  /*b300*/  FENCE.VIEW.ASYNC.S ;  /* 0x00000000000073c6 */ /* 0x002e660000000000 */
[----:B------:R-:W-:-:S02]  /*b310*/  ULOP3.LUT UP0, UR13, UR7, 0x3, URZ, 0xc0, !UPT ;  /* 0x00000003070d7892 */ /* 0x000fc4000f80c0ff */
[----:B------:R-:W-:Y:S01]  /*b320*/  USHF.L.U32 UR7, UR4, 0xd, URZ ;  /* 0x0000000d04077899 */ /* 0x000fe200080006ff */
[----:B-1----:R4:W-:Y:S06]  /*b330*/  BAR.SYNC.DEFER_BLOCKING R69, 0x80 ;  /* 0x000200450000751d */ /* 0x0029ec0000010000 */
[----:B--23--:R-:W-:Y:S05]  /*b340*/  BRA.U UP0, `(.L_x_132) ;  /* 0x0000000100207547 */ /* 0x00cfea000b800000 */
[----:B------:R-:W1:Y:S01]  /*b350*/  LDCU.64 UR4, c[0x0][0x348] ;  /* 0x00006900ff0477ac */ /* 0x000e620008000a00 */
[----:B------:R-:W-:-:S04]  /*b360*/  UIADD3 UR8, UPT, UPT, UR6, UR7, UR7 ;  /* 0x0000000706087290 */ /* 0x000fc8000fffe007 */
[----:B------:R-:W-:Y:S02]  /*b370*/  UIADD3 UR8, UPT, UPT, UR8, 0xc400, URZ ;  /* 0x0000c40008087890 */ /* 0x000fe4000fffe0ff */
[----:B-1----:R-:W-:-:S04]  /*b380*/  UIADD3 UR4, UP0, UPT, UR4, 0x500, URZ ;  /* 0x0000050004047890 */ /* 0x002fc8000ff1e0ff */
[----:B------:R-:W-:-:S09]  /*b390*/  UIADD3.X UR5, UPT, UPT, URZ, UR5, URZ, UP0, !UPT ;  /* 0x00000005ff057290 */ /* 0x000fd200087fe4ff */
[----:B------:R1:W-:Y:S01]  /*b3a0*/  UTMASTG.4D [UR8], [UR4], desc[URZ] ;  /* 0x0000ff08040073b5 */ /* 0x0003e20008019000 */
[----:B------:R1:W-:Y:S06]  /*b3b0*/  BAR.ARV R69, 0xa0 ;  /* 0x000280450000751d */ /* 0x0003ec0000002000 */
[----:B------:R-:W-:Y:S01]  /*b3c0*/  NOP ;  /* 0x0000000000007918 */ /* 0x000fe20000000000 */
.L_x_132:
[----:B------:R2:W-:Y:S06]  /*b3d0*/  MEMBAR.ALL.CTA ;  /* 0x0000000000007992 */ /* 0x0005ec0000008000 */
[----:B--2---:R-:W2:Y:S01]  /*b3e0*/  FENCE.VIEW.ASYNC.S ;  /* 0x00000000000073c6 */ /* 0x004ea20000000000 */
[----:B-1----:R-:W-:Y:S01]  /*b3f0*/  R2UR UR5, R2 ;  /* 0x00000000020572ca */ /* 0x002fe200000e0000 */
[----:B--2---:R1:W-:Y:S01]  /*b400*/  BAR.SYNC.DEFER_BLOCKING R69, 0xa0 ;  /* 0x000280450000751d */ /* 0x0043e20000010000 */
[----:B------:R-:W-:Y:S01]  /*b410*/  ELECT P0, URZ, PT ;  /* 0x0000000000ff782f */ /* 0x000fe20003800000 */
[----:B------:R-:W-:-:S10]  /*b420*/  UIADD3 UR4, UPT, UPT, UR6, 0x80, URZ ;  /* 0x0000008006047890 */ /* 0x000fd4000fffe0ff */
[----:B------:R-:W-:Y:S02]  /*b430*/  UPRMT UR4, UR5, 0x654, UR4 ;  /* 0x0000065405047896 */ /* 0x000fe40008000004 */
[----:B------:R-:W-:Y:S01]  /*b440*/  @P0 IMAD.MOV.U32 R4, RZ, RZ, 0x1 ;  /* 0x00000001ff040424 */ /* 0x000fe200078e00ff */
[----:B------:R-:W-:-:S06]  /*b450*/  NOP ;  /* 0x0000000000007918 */ /* 0x000fcc0000000000 */
[----:B------:R1:W-:Y:S01]  /*b460*/  @P0 SYNCS.ARRIVE.TRANS64.RED.ART0 RZ, [UR4], R4 ;  /* 0x00000004ffff09a7 */ /* 0x0003e20008500404 */
[----:B------:R-:W-:Y:S01]  /*b470*/  R2UR UR4, R70 ;  /* 0x00000000460472ca */ /* 0x000fe200000e0000 */
[----:B------:R-:W2:Y:S02]  /*b480*/  SYNCS.PHASECHK.TRANS64.TRYWAIT P0, [UR6+0x78], RZ ;  /* 0x000078ffff0075a7 */ /* 0x000ea40008001106 */
[----:B-12---:R-:W-:-:S12]  /*b490*/  @!P0 BRA `(.L_x_133) ;  /* 0x0000003400588947 */ /* 0x006fd80003800000 */
.L_x_256:
[C---:B------:R-:W-:Y:S01]  /*b4a0*/  VIADD R5, R3.reuse, 0x4410 ;  /* 0x0000441003057836 */ /* 0x040fe20000000000 */
[----:B----4-:R-:W2:Y:S01]  /*b4b0*/  LDTM.x32 R36, tmem[UR4+0x100] ;  /* 0x00010004002479ee */ /* 0x010ea200082c0000 */
[----:B------:R-:W-:Y:S01]  /*b4c0*/  R2UR UR4, R70 ;  /* 0x00000000460472ca */ /* 0x000fe200000e0000 */
[C---:B------:R-:W-:Y:S01]  /*b4d0*/  VIADD R76, R3.reuse, 0x4430 ;  /* 0x00004430034c7836 */ /* 0x040fe20000000000 */
[----:B------:R-:W2:Y:S01]  /*b4e0*/  LDCU UR5, c[0x0][0x990] ;  /* 0x00013200ff0577ac */ /* 0x000ea20008000800 */
[----:B------:R-:W-:Y:S01]  /*b4f0*/  SHF.R.U32.HI R74, RZ, 0x3, R5 ;  /* 0x00000003ff4a7819 */ /* 0x000fe20000011605 */
[C---:B------:R-:W-:Y:S02]  /*b500*/  VIADD R7, R3.reuse, 0x4400 ;  /* 0x0000440003077836 */ /* 0x040fe40000000000 */
[----:B-1----:R-:W-:Y:S01]  /*b510*/  VIADD R4, R3, 0x4420 ;  /* 0x0000442003047836 */ /* 0x002fe20000000000 */
[----:B------:R-:W-:Y:S01]  /*b520*/  LOP3.LUT R74, R5, 0x70, R74, 0x78, !PT ;  /* 0x00000070054a7812 */ /* 0x000fe200078e784a */
[C---:B------:R-:W-:Y:S01]  /*b530*/  VIADD R77, R3.reuse, 0x4440 ;  /* 0x00004440034d7836 */ /* 0x040fe20000000000 */
[----:B------:R-:W-:Y:S01]  /*b540*/  SHF.R.U32.HI R5, RZ, 0x3, R76 ;  /* 0x00000003ff057819 */ /* 0x000fe2000001164c */
[C---:B------:R-:W-:Y:S01]  /*b550*/  VIADD R79, R3.reuse, 0x4450 ;  /* 0x00004450034f7836 */ /* 0x040fe20000000000 */
[----:B------:R-:W-:Y:S01]  /*b560*/  SHF.R.U32.HI R78, RZ, 0x3, R7 ;  /* 0x00000003ff4e7819 */ /* 0x000fe20000011607 */
[----:B------:R-:W-:Y:S01]  /*b570*/  VIADD R80, R3, 0x4470 ;  /* 0x0000447003507836 */ /* 0x000fe20000000000 */
[----:B------:R-:W-:Y:S01]  /*b580*/  SHF.R.U32.HI R75, RZ, 0x3, R4 ;  /* 0x00000003ff4b7819 */ /* 0x000fe20000011604 */
[----:B------:R-:W-:Y:S01]  /*b590*/  UISETP.NE.AND UP0, UPT, UR13, URZ, UPT ;  /* 0x000000ff0d00728c */ /* 0x000fe2000bf05270 */
[----:B------:R-:W-:-:S02]  /*b5a0*/  LOP3.LUT R78, R7, 0x70, R78, 0x78, !PT ;  /* 0x00000070074e7812 */ /* 0x000fc400078e784e */
[----:B------:R-:W-:Y:S02]  /*b5b0*/  LOP3.LUT R75, R4, 0x70, R75, 0x78, !PT ;  /* 0x00000070044b7812 */ /* 0x000fe400078e784b */
[----:B------:R-:W-:Y:S02]  /*b5c0*/  LOP3.LUT R76, R76, 0x70, R5, 0x78, !PT ;  /* 0x000000704c4c7812 */ /* 0x000fe400078e7805 */
[----:B------:R-:W1:Y:S01]  /*b5d0*/  LDTM.x32 R4, tmem[UR4+0x120] ;  /* 0x00012004000479ee */ /* 0x000e6200082c0000 */
[----:B------:R-:W-:Y:S01]  /*b5e0*/  SHF.R.U32.HI R70, RZ, 0x3, R77 ;  /* 0x00000003ff467819 */ /* 0x000fe2000001164d */
[----:B--2---:R-:W-:Y:S01]  /*b5f0*/  FMUL2 R60, R60.F32x2.HI_LO, UR5.F32 ;  /* 0x000000053c3c7c4a */ /* 0x004fe20009000000 */
[----:B------:R-:W-:Y:S01]  /*b600*/  SHF.R.U32.HI R72, RZ, 0x3, R79 ;  /* 0x00000003ff487819 */ /* 0x000fe2000001164f */
[----:B------:R-:W-:Y:S01]  /*b610*/  FMUL2 R58, R58.F32x2.HI_LO, UR5.F32 ;  /* 0x000000053a3a7c4a */ /* 0x000fe20009000000 */
[----:B------:R-:W-:Y:S01]  /*b620*/  LOP3.LUT R77, R77, 0x70, R70, 0x78, !PT ;  /* 0x000000704d4d7812 */ /* 0x000fe200078e7846 */
[----:B------:R-:W-:Y:S01]  /*b630*/  VIADD R70, R3, 0x4460 ;  /* 0x0000446003467836 */ /* 0x000fe20000000000 */
[----:B------:R-:W-:Y:S01]  /*b640*/  SHF.R.U32.HI R73, RZ, 0x3, R80 ;  /* 0x00000003ff497819 */ /* 0x000fe20000011650 */
[----:B------:R-:W-:Y:S01]  /*b650*/  FMUL2 R50, R50.F32x2.HI_LO, UR5.F32 ;  /* 0x0000000532327c4a */ /* 0x000fe20009000000 */
[----:B------:R-:W-:Y:S01]  /*b660*/  LOP3.LUT R79, R79, 0x70, R72, 0x78, !PT ;  /* 0x000000704f4f7812 */ /* 0x000fe200078e7848 */
[----:B------:R-:W-:Y:S01]  /*b670*/  FMUL2 R48, R48.F32x2.HI_LO, UR5.F32 ;  /* 0x0000000530307c4a */ /* 0x000fe20009000000 */
[----:B------:R-:W-:Y:S01]  /*b680*/  SHF.R.U32.HI R3, RZ, 0x3, R70 ;  /* 0x00000003ff037819 */ /* 0x000fe20000011646 */
[----:B------:R-:W-:Y:S01]  /*b690*/  FMUL2 R54, R54.F32x2.HI_LO, UR5.F32 ;  /* 0x0000000536367c4a */ /* 0x000fe20009000000 */
[----:B------:R-:W-:Y:S01]  /*b6a0*/  LOP3.LUT R80, R80, 0x70, R73, 0x78, !PT ;  /* 0x0000007050507812 */ /* 0x000fe200078e7849 */
[----:B------:R-:W-:Y:S01]  /*b6b0*/  FMUL2 R44, R44.F32x2.HI_LO, UR5.F32 ;  /* 0x000000052c2c7c4a */ /* 0x000fe20009000000 */
[----:B------:R-:W-:Y:S01]  /*b6c0*/  LOP3.LUT R3, R70, 0x70, R3, 0x78, !PT ;  /* 0x0000007046037812 */ /* 0x000fe200078e7803 */
[----:B------:R-:W-:Y:S01]  /*b6d0*/  FMUL2 R42, R42.F32x2.HI_LO, UR5.F32 ;  /* 0x000000052a2a7c4a */ /* 0x000fe20009000000 */
[----:B------:R-:W-:Y:S01]  /*b6e0*/  F2FP.BF16.F32.PACK_AB R51, R51, R50 ;  /* 0x000000323333723e */ /* 0x000fe200000010ff */
[----:B------:R-:W-:Y:S01]  /*b6f0*/  FMUL2 R72, R36.F32x2.HI_LO, UR5.F32 ;  /* 0x0000000524487c4a */ /* 0x000fe20009000000 */
[----:B------:R-:W-:Y:S01]  /*b700*/  F2FP.BF16.F32.PACK_AB R36, R61, R60 ;  /* 0x0000003c3d24723e */ /* 0x000fe200000010ff */
[----:B------:R-:W-:Y:S01]  /*b710*/  FMUL2 R52, R52.F32x2.HI_LO, UR5.F32 ;  /* 0x0000000534347c4a */ /* 0x000fe20009000000 */
[----:B------:R-:W-:Y:S01]  /*b720*/  UIADD3 UR4, UPT, UPT, UR7, UR7, URZ ;  /* 0x0000000707047290 */ /* 0x000fe2000fffe0ff */
[----:B------:R-:W-:Y:S01]  /*b730*/  FMUL2 R46, R46.F32x2.HI_LO, UR5.F32 ;  /* 0x000000052e2e7c4a */ /* 0x000fe20009000000 */
[----:B------:R-:W-:Y:S01]  /*b740*/  F2FP.BF16.F32.PACK_AB R50, R49, R48 ;  /* 0x000000303132723e */ /* 0x000fe200000010ff */
[----:B------:R-:W-:Y:S01]  /*b750*/  FMUL2 R40, R40.F32x2.HI_LO, UR5.F32 ;  /* 0x0000000528287c4a */ /* 0x000fe20009000000 */
[----:B------:R-:W-:Y:S01]  /*b760*/  F2FP.BF16.F32.PACK_AB R43, R43, R42 ;  /* 0x0000002a2b2b723e */ /* 0x000fe200000010ff */
[----:B------:R-:W-:Y:S01]  /*b770*/  FMUL2 R70, R38.F32x2.HI_LO, UR5.F32 ;  /* 0x0000000526467c4a */ /* 0x000fe20009000000 */
[----:B------:R-:W-:Y:S01]  /*b780*/  F2FP.BF16.F32.PACK_AB R48, R45, R44 ;  /* 0x0000002c2d30723e */ /* 0x000fe200000010ff */
[----:B-1----:R-:W-:Y:S01]  /*b790*/  FMUL2 R60, R34.F32x2.HI_LO, UR5.F32 ;  /* 0x00000005223c7c4a */ /* 0x002fe20009000000 */
[----:B------:R-:W-:Y:S01]  /*b7a0*/  F2FP.BF16.F32.PACK_AB R35, R59, R58 ;  /* 0x0000003a3b23723e */ /* 0x000fe200000010ff */
[----:B------:R-:W-:Y:S01]  /*b7b0*/  FMUL2 R56, R56.F32x2.HI_LO, UR5.F32 ;  /* 0x0000000538387c4a */ /* 0x000fe20009000000 */
        /* <DEDUP_REMOVED lines=24> */
[----:B------:R-:W-:Y:S01]  /*b940*/  NOP ;  /* 0x0000000000007918 */ /* 0x000fe20000000000 */
[----:B------:R-:W-:Y:S01]  /*b950*/  FMUL2 R52, R14.F32x2.HI_LO, UR5.F32 ;  /* 0x000000050e347c4a */ /* 0x000fe20009000000 */
[----:B------:R-:W-:Y:S01]  /*b960*/  F2FP.BF16.F32.PACK_AB R27, R27, R26 ;  /* 0x0000001a1b1b723e */ /* 0x000fe200000010ff */
[----:B------:R-:W-:Y:S01]  /*b970*/  FMUL2 R46, R12.F32x2.HI_LO, UR5.F32 ;  /* 0x000000050c2e7c4a */ /* 0x000fe20009000000 */
[----:B------:R-:W-:Y:S01]  /*b980*/  F2FP.BF16.F32.PACK_AB R9, R45, R44 ;  /* 0x0000002c2d09723e */ /* 0x000fe200000010ff */
[----:B------:R-:W-:Y:S01]  /*b990*/  FMUL2 R22, R22.F32x2.HI_LO, UR5.F32 ;  /* 0x0000000516167c4a */ /* 0x000fe20009000000 */
[----:B------:R-:W-:Y:S01]  /*b9a0*/  F2FP.BF16.F32.PACK_AB R8, R55, R54 ;  /* 0x000000363708723e */ /* 0x000fe200000010ff */
[----:B------:R-:W-:Y:S01]  /*b9b0*/  FMUL2 R20, R20.F32x2.HI_LO, UR5.F32 ;  /* 0x0000000514147c4a */ /* 0x000fe20009000000 */
[----:B------:R1:W-:Y:S01]  /*b9c0*/  STS.128 [R78+UR4], R40 ;  /* 0x000000284e007988 */ /* 0x0003e20008000c04 */
[----:B------:R-:W-:Y:S01]  /*b9d0*/  FMUL2 R30, R30.F32x2.HI_LO, UR5.F32 ;  /* 0x000000051e1e7c4a */ /* 0x000fe20009000000 */
[----:B------:R-:W-:Y:S01]  /*b9e0*/  F2FP.BF16.F32.PACK_AB R26, R25, R24 ;  /* 0x00000018191a723e */ /* 0x000fe200000010ff */
[----:B------:R-:W-:Y:S01]  /*b9f0*/  FMUL2 R28, R28.F32x2.HI_LO, UR5.F32 ;  /* 0x000000051c1c7c4a */ /* 0x000fe20009000000 */
[----:B------:R-:W-:Y:S01]  /*ba00*/  F2FP.BF16.F32.PACK_AB R15, R19, R18 ;  /* 0x00000012130f723e */ /* 0x000fe200000010ff */
[----:B------:R1:W-:Y:S01]  /*ba10*/  STS.128 [R74+UR4], R48 ;  /* 0x000000304a007988 */ /* 0x0003e20008000c04 */
[----:B------:R-:W-:-:S02]  /*ba20*/  F2FP.BF16.F32.PACK_AB R14, R17, R16 ;  /* 0x00000010110e723e */ /* 0x000fc400000010ff */
[----:B------:R-:W-:Y:S01]  /*ba30*/  F2FP.BF16.F32.PACK_AB R13, R53, R52 ;  /* 0x00000034350d723e */ /* 0x000fe200000010ff */
[----:B------:R1:W-:Y:S01]  /*ba40*/  STS.128 [R75+UR4], R32 ;  /* 0x000000204b007988 */ /* 0x0003e20008000c04 */
[----:B------:R-:W-:Y:S02]  /*ba50*/  F2FP.BF16.F32.PACK_AB R12, R47, R46 ;  /* 0x0000002e2f0c723e */ /* 0x000fe400000010ff */
[----:B------:R-:W-:Y:S01]  /*ba60*/  F2FP.BF16.F32.PACK_AB R25, R23, R22 ;  /* 0x000000161719723e */ /* 0x000fe200000010ff */
[----:B------:R1:W-:Y:S01]  /*ba70*/  STS.128 [R76+UR4], R36 ;  /* 0x000000244c007988 */ /* 0x0003e20008000c04 */
[----:B------:R-:W-:Y:S02]  /*ba80*/  F2FP.BF16.F32.PACK_AB R24, R21, R20 ;  /* 0x000000141518723e */ /* 0x000fe400000010ff */
[----:B------:R-:W-:Y:S01]  /*ba90*/  F2FP.BF16.F32.PACK_AB R7, R61, R60 ;  /* 0x0000003c3d07723e */ /* 0x000fe200000010ff */
[----:B------:R1:W-:Y:S01]  /*baa0*/  STS.128 [R77+UR4], R8 ;  /* 0x000000084d007988 */ /* 0x0003e20008000c04 */
[----:B------:R-:W-:-:S02]  /*bab0*/  F2FP.BF16.F32.PACK_AB R6, R59, R58 ;  /* 0x0000003a3b06723e */ /* 0x000fc400000010ff */
[----:B------:R-:W-:Y:S01]  /*bac0*/  F2FP.BF16.F32.PACK_AB R5, R31, R30 ;  /* 0x0000001e1f05723e */ /* 0x000fe200000010ff */
[----:B------:R1:W-:Y:S01]  /*bad0*/  STS.128 [R79+UR4], R12 ;  /* 0x0000000c4f007988 */ /* 0x0003e20008000c04 */
[----:B------:R-:W-:-:S03]  /*bae0*/  F2FP.BF16.F32.PACK_AB R4, R29, R28 ;  /* 0x0000001c1d04723e */ /* 0x000fc600000010ff */
[----:B------:R1:W-:Y:S04]  /*baf0*/  STS.128 [R3+UR4], R24 ;  /* 0x0000001803007988 */ /* 0x0003e80008000c04 */
[----:B------:R1:W-:Y:S01]  /*bb00*/  STS.128 [R80+UR4], R4 ;  /* 0x0000000450007988 */ /* 0x0003e20008000c04 */
[----:B------:R2:W-:Y:S06]  /*bb10*/  MEMBAR.ALL.CTA ;  /* 0x0000000000007992 */ /* 0x0005ec0000008000 */
[----:B--2---:R-:W2:Y:S02]  /*bb20*/  FENCE.VIEW.ASYNC.S ;  /* 0x00000000000073c6 */ /* 0x004ea40000000000 */
[----:B--2---:R1:W-:Y:S06]  /*bb30*/  BAR.SYNC.DEFER_BLOCKING R69, 0x80 ;  /* 0x000200450000751d */ /* 0x0043ec0000010000 */
[----:B------:R-:W-:Y:S05]  /*bb40*/  BRA.U UP0, `(.L_x_134) ;  /* 0x0000000100387547 */ /* 0x000fea000b800000 */
[----:B------:R-:W2:Y:S01]  /*bb50*/  LDCU.64 UR4, c[0x0][0x348] ;  /* 0x00006900ff0477ac */ /* 0x000ea20008000a00 */
[----:B-1----:R-:W-:Y:S01]  /*bb60*/  IMAD.U32 R3, RZ, RZ, UR6 ;  /* 0x00000006ff037e24 */ /* 0x002fe2000f8e00ff */
[----:B------:R-:W-:Y:S02]  /*bb70*/  LOP3.LUT R68, R68, 0x4000, RZ, 0xc0, !PT ;  /* 0x0000400044447812 */ /* 0x000fe400078ec0ff */
[----:B------:R-:W-:Y:S02]  /*bb80*/  PLOP3.LUT P0, PT, PT, PT, PT, 0x80, 0x8 ;  /* 0x000000000008781c */ /* 0x000fe40003f0f070 */
[----:B------:R-:W-:Y:S01]  /*bb90*/  IADD3 R3, PT, PT, R3, 0x4400, R68 ;  /* 0x0000440003037810 */ /* 0x000fe20007ffe044 */
[----:B--2---:R-:W-:-:S04]  /*bba0*/  UIADD3 UR4, UP0, UPT, UR4, 0x580, URZ ;  /* 0x0000058004047890 */ /* 0x004fc8000ff1e0ff */
[----:B------:R-:W-:-:S12]  /*bbb0*/  UIADD3.X UR5, UPT, UPT, URZ, UR5, URZ, UP0, !UPT ;  /* 0x00000005ff057290 */ /* 0x000fd800087fe4ff */
.L_x_135:
[----:B------:R-:W-:Y:S02]  /*bbc0*/  PLOP3.LUT P1, PT, P1, P0, PT, 0xf2, 0x2f ;  /* 0x00000000002f781c */ /* 0x000fe40000f21e72 */
[----:B------:R-:W-:-:S08]  /*bbd0*/  @P0 R2UR P1, UR8, R3 ;  /* 0x00000000030802ca */ /* 0x000fd00000020000 */
[----:B------:R-:W-:Y:S02]  /*bbe0*/  @P0 PLOP3.LUT P0, PT, P1, PT, PT, 0x80, 0x8 ;  /* 0x000000000008081c */ /* 0x000fe40000f0f070 */
[----:B------:R-:W-:-:S03]  /*bbf0*/  PLOP3.LUT P1, PT, PT, PT, PT, 0x80, 0x8 ;  /* 0x000000000008781c */ /* 0x000fc60003f2f070 */
[----:B------:R1:W-:Y:S08]  /*bc00*/  UTMASTG.4D [UR8], [UR4], desc[URZ] ;  /* 0x0000ff08040073b5 */ /* 0x0003f00008019000 */
[----:B-1----:R-:W-:Y:S05]  /*bc10*/  @P0 BRA.U.ANY `(.L_x_135) ;  /* 0xfffffffd00e80947 */ /* 0x002fea000393ffff */
[----:B------:R2:W-:Y:S06]  /*bc20*/  BAR.ARV R69, 0xa0 ;  /* 0x000280450000751d */ /* 0x0005ec0000002000 */
.L_x_134:
[----:B------:R3:W-:Y:S06]  /*bc30*/  MEMBAR.ALL.CTA ;  /* 0x0000000000007992 */ /* 0x0007ec0000008000 */
[----:B---3--:R-:W3:Y:S01]  /*bc40*/  FENCE.VIEW.ASYNC.S ;  /* 0x00000000000073c6 */ /* 0x008ee20000000000 */
[----:B------:R-:W-:Y:S01]  /*bc50*/  R2UR UR5, R2 ;  /* 0x00000000020572ca */ /* 0x000fe200000e0000 */
[----:B---3--:R3:W-:Y:S01]  /*bc60*/  BAR.SYNC.DEFER_BLOCKING R69, 0xa0 ;  /* 0x000280450000751d */ /* 0x0087e20000010000 */
[----:B------:R-:W-:Y:S01]  /*bc70*/  ELECT P0, URZ, PT ;  /* 0x0000000000ff782f */ /* 0x000fe20003800000 */
[----:B------:R-:W-:-:S10]  /*bc80*/  UIADD3 UR4, UPT, UPT, UR6, 0x88, URZ ;  /* 0x0000008806047890 */ /* 0x000fd4000fffe0ff */
[----:B------:R-:W-:Y:S02]  /*bc90*/  UPRMT UR4, UR5, 0x654, UR4 ;  /* 0x0000065405047896 */ /* 0x000fe40008000004 */
[----:B-1----:R-:W-:Y:S01]  /*bca0*/  @P0 IMAD.MOV.U32 R3, RZ, RZ, 0x1 ;  /* 0x00000001ff030424 */ /* 0x002fe200078e00ff */
[----:B------:R-:W-:-:S06]  /*bcb0*/  NOP ;  /* 0x0000000000007918 */ /* 0x000fcc0000000000 */
[----:B------:R3:W-:Y:S01]  /*bcc0*/  @P0 SYNCS.ARRIVE.TRANS64.RED.ART0 RZ, [UR4], R3 ;  /* 0x00000003ffff09a7 */ /* 0x0007e20008500404 */
[----:B------:R-:W-:Y:S06]  /*bcd0*/  BAR.ARV 0x5, 0x1a0 ;  /* 0x0146800000007b1d */ /* 0x000fec0000002000 */
[----:B------:R-:W-:Y:S05]  /*bce0*/  BRA `(.L_x_136) ;  /* 0x0000000000407947 */ /* 0x000fea0003800000 */
.L_x_116:
[----:B------:R-:W-:Y:S05]  /*bcf0*/  BRA.U !UP6, `(.L_x_137) ;  /* 0x000000010e387547 */ /* 0x000fea000b800000 */
[----:B------:R1:W5:Y:S01]  /*bd00*/  LDL R3, [R1] ;  /* 0x0000000001037983 */ /* 0x0003620000100800 */
[----:B------:R-:W5:Y:S01]  /*bd10*/  S2UR UR4, SR_CgaCtaId ;  /* 0x00000000000479c3 */ /* 0x000f620000008800 */
[----:B------:R-:W-:-:S13]  /*bd20*/  ELECT P0, URZ, PT ;  /* 0x0000000000ff782f */ /* 0x000fda0003800000 */
[----:B------:R-:W-:Y:S01]  /*bd30*/  @P0 MOV R4, 0x400 ;  /* 0x0000040000040802 */ /* 0x000fe20000000f00 */
[----:B-----5:R-:W-:-:S05]  /*bd40*/  @P0 IMAD.U32 R3, RZ, RZ, UR4 ;  /* 0x00000004ff030e24 */ /* 0x020fca000f8e00ff */
[----:B------:R-:W-:Y:S01]  /*bd50*/  @P0 LEA R4, R3, R4, 0x18 ;  /* 0x0000000403040211 */ /* 0x000fe200078ec0ff */
[----:B------:R5:W-:Y:S02]  /*bd60*/  @P0 STL [R1], R3 ;  /* 0x0000000301000387 */ /* 0x000be40000100800 */
[----:B-----5:R-:W-:-:S05]  /*bd70*/  IMAD.MOV.U32 R3, RZ, RZ, 0x20 ;  /* 0x00000020ff037424 */ /* 0x020fca00078e00ff */
[----:B-123--:R-:W-:-:S04]  /*bd80*/  @P0 IADD3 R6, PT, PT, -R3, 0x100000, RZ ;  /* 0x0010000003060810 */ /* 0x00efc80007ffe1ff */
[C---:B------:R-:W-:Y:S02]  /*bd90*/  @P0 SHF.L.U32 R7, R6.reuse, 0xb, RZ ;  /* 0x0000000b06070819 */ /* 0x040fe400000006ff */
[----:B------:R-:W-:-:S05]  /*bda0*/  @P0 SHF.L.U32 R6, R6, 0x1, RZ ;  /* 0x0000000106060819 */ /* 0x000fca00000006ff */
[----:B------:R1:W-:Y:S04]  /*bdb0*/  @P0 STS.64 [R4+URZ+0x128], R6 ;  /* 0x0001280604000988 */ /* 0x0003e80008000aff */
[----:B------:R-:W2:Y:S02]  /*bdc0*/  FENCE.VIEW.ASYNC.S ;  /* 0x00000000000073c6 */ /* 0x000ea40000000000 */
[----:B--2---:R-:W2:Y:S02]  /*bdd0*/  SYNCS.CCTL.IVALL ;  /* 0x00000000000079b1 */ /* 0x004ea40000000000 */
.L_x_137:
[----:B--2---:R-:W-:Y:S01]  /*bde0*/  NOP ;  /* 0x0000000000007918 */ /* 0x004fe20000000000 */
.L_x_136:
[----:B------:R-:W-:-:S13]  /*bdf0*/  R2UR UR4, R0 ;  /* 0x00000000000472ca */ /* 0x000fda00000e0000 */
[----:B------:R-:W-:Y:S01]  /*be00*/  UISETP.GT.U32.AND UP0, UPT, UR4, 0x3, UPT ;  /* 0x000000030400788c */ /* 0x000fe2000bf04070 */
[----:B------:R-:W-:Y:S10]  /*be10*/  BRA.U !UP6, `(.L_x_138) ;  /* 0x000000010e387547 */ /* 0x000ff4000b800000 */
[----:B-1----:R1:W5:Y:S01]  /*be20*/  LDL R4, [R1] ;  /* 0x0000000001047983 */ /* 0x0023620000100800 */
[----:B------:R-:W5:Y:S01]  /*be30*/  S2UR UR4, SR_CgaCtaId ;  /* 0x00000000000479c3 */ /* 0x000f620000008800 */
[----:B------:R-:W-:Y:S01]  /*be40*/  ELECT P0, URZ, PT ;  /* 0x0000000000ff782f */ /* 0x000fe20003800000 */
[----:B------:R-:W-:-:S12]  /*be50*/  IMAD.MOV.U32 R0, RZ, RZ, 0x20 ;  /* 0x00000020ff007424 */ /* 0x000fd800078e00ff */
[----:B---3--:R-:W-:Y:S01]  /*be60*/  @P0 MOV R3, 0x400 ;  /* 0x0000040000030802 */ /* 0x008fe20000000f00 */
[----:B-----5:R-:W-:-:S05]  /*be70*/  @P0 IMAD.U32 R4, RZ, RZ, UR4 ;  /* 0x00000004ff040e24 */ /* 0x020fca000f8e00ff */
[----:B------:R-:W-:Y:S01]  /*be80*/  @P0 LEA R3, R4, R3, 0x18 ;  /* 0x0000000304030211 */ /* 0x000fe200078ec0ff */
[----:B------:R3:W-:Y:S02]  /*be90*/  @P0 STL [R1], R4 ;  /* 0x0000000401000387 */ /* 0x0007e40000100800 */
[----:B---3--:R-:W-:-:S04]  /*bea0*/  @P0 IADD3 R4, PT, PT, -R0, 0x100000, RZ ;  /* 0x0010000000040810 */ /* 0x008fc80007ffe1ff */
[C---:B----4-:R-:W-:Y:S02]  /*beb0*/  @P0 SHF.L.U32 R5, R4.reuse, 0xb, RZ ;  /* 0x0000000b04050819 */ /* 0x050fe400000006ff */
[----:B------:R-:W-:-:S05]  /*bec0*/  @P0 SHF.L.U32 R4, R4, 0x1, RZ ;  /* 0x0000000104040819 */ /* 0x000fca00000006ff */
[----:B------:R1:W-:Y:S04]  /*bed0*/  @P0 STS.64 [R3+URZ+0x128], R4 ;  /* 0x0001280403000988 */ /* 0x0003e80008000aff */
[----:B------:R-:W3:Y:S02]  /*bee0*/  FENCE.VIEW.ASYNC.S ;  /* 0x00000000000073c6 */ /* 0x000ee40000000000 */
[----:B---3--:R-:W3:Y:S02]  /*bef0*/  SYNCS.CCTL.IVALL ;  /* 0x00000000000079b1 */ /* 0x008ee40000000000 */
.L_x_138:
[----:B---3--:R-:W-:Y:S01]  /*bf00*/  NOP ;  /* 0x0000000000007918 */ /* 0x008fe20000000000 */
[----:B------:R-:W-:Y:S05]  /*bf10*/  BRA.U UP0, `(.L_x_139) ;  /* 0x0000001100747547 */ /* 0x000fea000b800000 */
[----:B------:R-:W-:Y:S01]  /*bf20*/  NOP ;  /* 0x0000000000007918 */ /* 0x000fe20000000000 */
.L_x_140:
[----:B------:R-:W-:Y:S05]  /*bf30*/  WARPSYNC.ALL ;  /* 0x0000000000007948 */ /* 0x000fea0003800000 */
[----:B------:R-:W-:-:S04]  /*bf40*/  NOP ;  /* 0x0000000000007918 */ /* 0x000fc80000000000 */
[----:B------:R-:W3:Y:S02]  /*bf50*/  USETMAXREG.TRY_ALLOC.CTAPOOL UP0, 0x88 ;  /* 0x00000088000079c8 */ /* 0x000ee40008000600 */
[----:B---3--:R-:W-:-:S13]  /*bf60*/  PLOP3.LUT P0, PT, PT, PT, UP0, 0x80, 0x8 ;  /* 0x000000000008781c */ /* 0x008fda0003f0f008 */
[----:B------:R-:W-:Y:S05]  /*bf70*/  @!P0 BRA `(.L_x_140) ;  /* 0xfffffffc00ec8947 */ /* 0x000fea000383ffff */
[----:B------:R-:W-:Y:S05]  /*bf80*/  WARPSYNC.ALL ;  /* 0x0000000000007948 */ /* 0x000fea0003800000 */
[----:B------:R-:W-:Y:S01]  /*bf90*/  NOP ;  /* 0x0000000000007918 */ /* 0x000fe20000000000 */
[----:B------:R-:W3:Y:S01]  /*bfa0*/  S2UR UR4, SR_CTAID.X ;  /* 0x00000000000479c3 */ /* 0x000ee20000002500 */
[----:B------:R-:W5:Y:S01]  /*bfb0*/  LDCU.128 UR12, c[0x0][0x4a0] ;  /* 0x00009400ff0c77ac */ /* 0x000f620008000c00 */
[----:B-1----:R-:W1:Y:S01]  /*bfc0*/  S2R R3, SR_TID.X ;  /* 0x0000000000037919 */ /* 0x002e620000002100 */
[----:B------:R-:W2:Y:S05]  /*bfd0*/  LDCU UR10, c[0x0][0x380] ;  /* 0x00007000ff0a77ac */ /* 0x000eaa0008000800 */
[----:B------:R-:W5:Y:S01]  /*bfe0*/  S2UR UR6, SR_CTAID.Z ;  /* 0x00000000000679c3 */ /* 0x000f620000002700 */
[----:B------:R-:W4:Y:S01]  /*bff0*/  LDCU UR11, c[0x0][0x398] ;  /* 0x00007300ff0b77ac */ /* 0x000f220008000800 */
[----:B--2---:R-:W-:-:S02]  /*c000*/  UIADD3 UR5, UPT, UPT, UR10, -0x1, URZ ;  /* 0xffffffff0a057890 */ /* 0x004fc4000fffe0ff */
[----:B---3--:R-:W-:Y:S02]  /*c010*/  USHF.L.U32 UR4, UR4, 0x7, URZ ;  /* 0x0000000704047899 */ /* 0x008fe400080006ff */
[----:B------:R-:W-:Y:S02]  /*c020*/  UIADD3 UR7, UPT, UPT, -UR10, URZ, URZ ;  /* 0x000000ff0a077290 */ /* 0x000fe4000fffe1ff */
[----:B------:R-:W-:Y:S02]  /*c030*/  ULOP3.LUT UR4, UR4, 0xffffff00, URZ, 0xc0, !UPT ;  /* 0xffffff0004047892 */ /* 0x000fe4000f8ec0ff */
[----:B------:R-:W-:Y:S02]  /*c040*/  USHF.R.S32.HI UR7, URZ, 0x1f, UR7 ;  /* 0x0000001fff077899 */ /* 0x000fe40008011407 */
[----:B-----5:R-:W-:Y:S01]  /*c050*/  UIMAD.WIDE.U32 UR8, UR6, UR14, URZ ;  /* 0x0000000e060872a5 */ /* 0x020fe2000f8e00ff */
[----:B-1----:R-:W-:Y:S01]  /*c060*/  SHF.R.U32.HI R0, RZ, 0x5, R3 ;  /* 0x00000005ff007819 */ /* 0x002fe20000011603 */
[----:B----4-:R-:W-:-:S02]  /*c070*/  UIADD3 UR4, UPT, UPT, -UR11, UR4, UR10 ;  /* 0x000000040b047290 */ /* 0x010fc4000fffe10a */
[----:B------:R-:W-:Y:S01]  /*c080*/  UIMAD UR9, UR6, UR15, UR9 ;  /* 0x0000000f060972a4 */ /* 0x000fe2000f8e0209 */
[----:B------:R-:W-:Y:S01]  /*c090*/  LOP3.LUT R0, R0, 0x3, RZ, 0xc0, !PT ;  /* 0x0000000300007812 */ /* 0x000fe200078ec0ff */
[----:B------:R-:W-:Y:S01]  /*c0a0*/  USHF.R.S32.HI UR6, URZ, 0x1f, UR5 ;  /* 0x0000001fff067899 */ /* 0x000fe20008011405 */
[----:B------:R-:W1:Y:S01]  /*c0b0*/  S2UR UR15, SR_CTAID.Y ;  /* 0x00000000000f79c3 */ /* 0x000e620000002600 */
[----:B------:R-:W-:Y:S02]  /*c0c0*/  ULEA.HI UR7, UR7, -UR10, URZ, 0x7 ;  /* 0x8000000a07077291 */ /* 0x000fe4000f8f38ff */
[----:B------:R-:W-:Y:S01]  /*c0d0*/  ULEA.HI UR6, UR6, UR5, URZ, 0x7 ;  /* 0x0000000506067291 */ /* 0x000fe2000f8f38ff */
[----:B------:R-:W2:Y:S01]  /*c0e0*/  SHFL.IDX PT, R0, R0, RZ, 0x1f ;  /* 0x00001fff00007589 */ /* 0x000ea200000e0000 */
[----:B------:R-:W-:Y:S02]  /*c0f0*/  USHF.R.S32.HI UR5, URZ, 0x1f, UR4 ;  /* 0x0000001fff057899 */ /* 0x000fe40008011404 */
[----:B------:R-:W-:-:S02]  /*c100*/  UISETP.GT.AND UP1, UPT, UR10, URZ, UPT ;  /* 0x000000ff0a00728c */ /* 0x000fc4000bf24270 */
[----:B------:R-:W-:Y:S02]  /*c110*/  ULEA.HI UR4, UR5, UR4, URZ, 0x7 ;  /* 0x0000000405047291 */ /* 0x000fe4000f8f38ff */
[----:B------:R-:W-:Y:S02]  /*c120*/  USHF.R.S32.HI UR5, URZ, 0x7, UR7 ;  /* 0x00000007ff057899 */ /* 0x000fe40008011407 */
[----:B------:R-:W-:Y:S02]  /*c130*/  USHF.R.S32.HI UR4, URZ, 0x7, UR4 ;  /* 0x00000007ff047899 */ /* 0x000fe40008011404 */
[----:B------:R-:W-:Y:S02]  /*c140*/  ULEA.HI.SX32 UR6, UR6, 0x1, 0x19 ;  /* 0x0000000106067891 */ /* 0x000fe4000f8fcaff */
[----:B------:R-:W-:Y:S02]  /*c150*/  UIADD3 UR5, UPT, UPT, -UR5, URZ, URZ ;  /* 0x000000ff05057290 */ /* 0x000fe4000fffe1ff */
[----:B------:R-:W-:-:S04]  /*c160*/  UISETP.LT.AND UP0, UPT, URZ, UR4, UPT ;  /* 0x00000004ff00728c */ /* 0x000fc8000bf01270 */
[----:B------:R-:W-:Y:S01]  /*c170*/  USEL UR4, URZ, UR4, !UP0 ;  /* 0x00000004ff047287 */ /* 0x000fe2000c000000 */
[----:B------:R-:W-:Y:S01]  /*c180*/  @!UP1 UMOV UR6, UR5 ;  /* 0x0000000500069c82 */ /* 0x000fe20008000000 */
[----:B-1----:R-:W-:Y:S02]  /*c190*/  UIMAD.WIDE.U32 UR10, UR15, UR12, UR8 ;  /* 0x0000000c0f0a72a5 */ /* 0x002fe4000f8e0008 */
[----:B------:R-:W-:Y:S02]  /*c1a0*/  UIADD3 UR5, UPT, UPT, UR6, -UR4, URZ ;  /* 0x8000000406057290 */ /* 0x000fe4000fffe0ff */
[----:B------:R-:W-:Y:S02]  /*c1b0*/  UIMAD UR15, UR15, UR13, UR11 ;  /* 0x0000000d0f0f72a4 */ /* 0x000fe4000f8e020b */
[----:B------:R-:W-:Y:S01]  /*c1c0*/  UISETP.GE.AND UP0, UPT, UR5, 0x1, UPT ;  /* 0x000000010500788c */ /* 0x000fe2000bf06270 */
[----:B------:R-:W-:Y:S08]  /*c1d0*/  BAR.SYNC.DEFER_BLOCKING 0x5, 0x1a0 ;  /* 0x0146800000007b1d */ /* 0x000ff00000010000 */
[----:B--2---:R-:W-:Y:S05]  /*c1e0*/  BRA.U !UP0, `(.L_x_141) ;  /* 0x0000000d08a47547 */ /* 0x004fea000b800000 */
[----:B------:R-:W2:Y:S01]  /*c1f0*/  LDL.LU R4, [R1] ;  /* 0x0000000001047983 */ /* 0x000ea20000300800 */
[----:B------:R-:W1:Y:S01]  /*c200*/  S2UR UR7, SR_CgaCtaId ;  /* 0x00000000000779c3 */ /* 0x000e620000008800 */
[----:B------:R-:W-:Y:S01]  /*c210*/  R2UR UR8, R2 ;  /* 0x00000000020872ca */ /* 0x000fe200000e0000 */
[C---:B------:R-:W-:Y:S01]  /*c220*/  IMAD.U32 R70, R3.reuse, 0x10000, RZ ;  /* 0x0001000003467824 */ /* 0x040fe200078e00ff */
[----:B------:R-:W-:Y:S01]  /*c230*/  UMOV UR5, 0x400 ;  /* 0x0000040000057882 */ /* 0x000fe20000000000 */
[----:B------:R-:W-:Y:S01]  /*c240*/  IMAD.SHL.U32 R72, R3, 0x10, RZ ;  /* 0x0000001003487824 */ /* 0x000fe200078e00ff */
[----:B------:R-:W-:Y:S01]  /*c250*/  UIADD3 UR9, UPT, UPT, -UR6, UR4, URZ ;  /* 0x0000000406097290 */ /* 0x000fe2000fffe1ff */
[----:B------:R-:W-:Y:S01]  /*c260*/  IMAD.MOV.U32 R68, RZ, RZ, RZ ;  /* 0x000000ffff447224 */ /* 0x000fe200078e00ff */
[----:B------:R-:W-:Y:S01]  /*c270*/  USHF.L.U32 UR4, UR4, 0xe, URZ ;  /* 0x0000000e04047899 */ /* 0x000fe200080006ff */
[----:B------:R-:W-:Y:S01]  /*c280*/  LOP3.LUT R70, R70, 0x600000, RZ, 0xc0, !PT ;  /* 0x0060000046467812 */ /* 0x000fe200078ec0ff */
[----:B------:R-:W3:Y:S01]  /*c290*/  LDCU.64 UR16, c[0x0][0x488] ;  /* 0x00009100ff1077ac */ /* 0x000ee20008000a00 */
[----:B------:R-:W-:-:S02]  /*c2a0*/  LOP3.LUT R72, R72, 0x7f0, RZ, 0xc0, !PT ;  /* 0x000007f048487812 */ /* 0x000fc400078ec0ff */
[C---:B------:R-:W-:Y:S01]  /*c2b0*/  LOP3.LUT R73, R70.reuse, 0x40, RZ, 0xfc, !PT ;  /* 0x0000004046497812 */ /* 0x040fe200078efcff */
[----:B------:R-:W-:Y:S01]  /*c2c0*/  IMAD.U32 R69, RZ, RZ, UR4 ;  /* 0x00000004ff457e24 */ /* 0x000fe2000f8e00ff */
[----:B------:R-:W-:Y:S01]  /*c2d0*/  LOP3.LUT R70, R70, 0x60, RZ, 0xfc, !PT ;  /* 0x0000006046467812 */ /* 0x000fe200078efcff */
[----:B-1----:R-:W-:-:S04]  /*c2e0*/  ULEA UR7, UR7, UR5, 0x18 ;  /* 0x0000000507077291 */ /* 0x002fc8000f8ec0ff */
[----:B------:R-:W-:Y:S02]  /*c2f0*/  UIADD3 UR13, UPT, UPT, UR7, 0x98, URZ ;  /* 0x00000098070d7890 */ /* 0x000fe4000fffe0ff */
[----:B------:R-:W-:Y:S01]  /*c300*/  VIADD R71, R72, UR7 ;  /* 0x0000000748477c36 */ /* 0x000fe20008000000 */
[----:B------:R-:W-:Y:S02]  /*c310*/  UIADD3 UR14, UPT, UPT, UR7, 0x34800, URZ ;  /* 0x00034800070e7890 */ /* 0x000fe4000fffe0ff */
[----:B------:R-:W-:Y:S02]  /*c320*/  UPRMT UR13, UR8, 0x654, UR13 ;  /* 0x00000654080d7896 */ /* 0x000fe4000800000d */
[----:B------:R-:W-:Y:S01]  /*c330*/  UIADD3 UR12, UPT, UPT, UR7, 0x34800, URZ ;  /* 0x00034800070c7890 */ /* 0x000fe2000fffe0ff */
[----:B------:R-:W-:Y:S01]  /*c340*/  UMOV UR8, 0xb ;  /* 0x0000000b00087882 */ /* 0x000fe20000000000 */
[----:B--2---:R-:W-:-:S05]  /*c350*/  IMAD.SHL.U32 R74, R4, 0x2000, RZ ;  /* 0x00002000044a7824 */ /* 0x004fca00078e00ff */
[----:B---3--:R-:W-:-:S07]  /*c360*/  SHF.R.S32.HI R3, RZ, 0x1f, R74 ;  /* 0x0000001fff037819 */ /* 0x008fce000001144a */
.L_x_151:
[----:B---3--:R-:W-:Y:S02]  /*c370*/  SHF.L.U32 R4, R68, 0x1f, RZ ;  /* 0x0000001f44047819 */ /* 0x008fe400000006ff */
[----:B------:R-:W-:Y:S02]  /*c380*/  R2UR UR4, R73 ;  /* 0x00000000490472ca */ /* 0x000fe400000e0000 */
[----:B-1----:R-:W1:Y:S02]  /*c390*/  SYNCS.PHASECHK.TRANS64.TRYWAIT P0, [UR7+0x90], R4 ;  /* 0x00009004ff0075a7 */ /* 0x002e640008001107 */
[----:B-1----:R-:W-:Y:S11]  /*c3a0*/  @!P0 BRA `(.L_x_142) ;  /* 0x0000002400ac8947 */ /* 0x002ff60003800000 */
.L_x_258:
[----:B------:R-:W-:Y:S01]  /*c3b0*/  LDTM.x32 R36, tmem[UR4] ;  /* 0x00000004002479ee */ /* 0x000fe200082c0000 */
[----:B------:R-:W-:Y:S02]  /*c3c0*/  ELECT P0, URZ, PT ;  /* 0x0000000000ff782f */ /* 0x000fe40003800000 */
[----:B------:R-:W-:Y:S01]  /*c3d0*/  R2UR UR4, R70 ;  /* 0x00000000460472ca */ /* 0x000fe200000e0000 */
[----:B------:R-:W-:-:S04]  /*c3e0*/  UIADD3 UR9, UPT, UPT, UR9, 0x1, URZ ;  /* 0x0000000109097890 */ /* 0x000fc8000fffe0ff */
[----:B------:R-:W-:-:S06]  /*c3f0*/  UISETP.NE.AND UP0, UPT, UR9, URZ, UPT ;  /* 0x000000ff0900728c */ /* 0x000fcc000bf05270 */
[----:B-1----:R-:W-:Y:S02]  /*c400*/  @P0 IMAD.MOV.U32 R2, RZ, RZ, 0x1 ;  /* 0x00000001ff020424 */ /* 0x002fe400078e00ff */
[----:B------:R-:W1:Y:S01]  /*c410*/  LDTM.x32 R4, tmem[UR4] ;  /* 0x00000004000479ee */ /* 0x000e6200082c0000 */
[----:B------:R-:W-:Y:S01]  /*c420*/  NOP ;  /* 0x0000000000007918 */ /* 0x000fe20000000000 */
[----:B-1----:R-:W-:Y:S01]  /*c430*/  NOP ;  /* 0x0000000000007918 */ /* 0x002fe20000000000 */
[----:B------:R1:W-:Y:S01]  /*c440*/  @P0 SYNCS.ARRIVE.TRANS64.RED.ART0 RZ, [UR13], R2 ;  /* 0x00000002ffff09a7 */ /* 0x0003e2000850040d */
[----:B------:R2:W-:Y:S01]  /*c450*/  STS.128 [R72+UR7+0x34800], R36 ;  /* 0x0348002448007988 */ /* 0x0005e20008000c07 */
[----:B------:R-:W-:-:S03]  /*c460*/  IADD3 R75, P1, P0, R74, UR10, R69 ;  /* 0x0000000a4a4b7c10 */ /* 0x000fc6000f83e045 */
[----:B------:R2:W-:Y:S01]  /*c470*/  STS.128 [R72+UR7+0x35000], R40 ;  /* 0x0350002848007988 */ /* 0x0005e20008000c07 */
[----:B------:R3:W-:Y:S06]  /*c480*/  MEMBAR.ALL.CTA ;  /* 0x0000000000007992 */ /* 0x0007ec0000008000 */
[----:B---3--:R-:W3:Y:S01]  /*c490*/  FENCE.VIEW.ASYNC.S ;  /* 0x00000000000073c6 */ /* 0x008ee20000000000 */
[----:B-1----:R-:W-:-:S04]  /*c4a0*/  SHF.R.S32.HI R2, RZ, 0x1f, R69 ;  /* 0x0000001fff027819 */ /* 0x002fc80000011445 */
[----:B------:R-:W-:Y:S01]  /*c4b0*/  IADD3.X R2, PT, PT, R3, UR15, R2, P1, P0 ;  /* 0x0000000f03027c10 */ /* 0x000fe20008fe0402 */
[----:B---3--:R-:W-:Y:S01]  /*c4c0*/  BAR.SYNC.DEFER_BLOCKING 0x4, 0x80 ;  /* 0x0102000000007b1d */ /* 0x008fe20000010000 */
[----:B------:R-:W-:Y:S02]  /*c4d0*/  ISETP.NE.AND P1, PT, R0, RZ, PT ;  /* 0x000000ff0000720c */ /* 0x000fe40003f25270 */
[----:B------:R-:W-:-:S04]  /*c4e0*/  LEA R76, P0, R75, UR16, 0x2 ;  /* 0x000000104b4c7c11 */ /* 0x000fc8000f8010ff */
[----:B------:R-:W-:-:S07]  /*c4f0*/  LEA.HI.X R77, R75, UR17, R2, 0x2, P0 ;  /* 0x000000114b4d7c11 */ /* 0x000fce00080f1402 */
[----:B--2---:R-:W-:Y:S05]  /*c500*/  @P1 BRA `(.L_x_143) ;  /* 0x00000000001c1947 */ /* 0x004fea0003800000 */
[----:B------:R-:W-:-:S13]  /*c510*/  ELECT P0, URZ, PT ;  /* 0x0000000000ff782f */ /* 0x000fda0003800000 */
[----:B------:R-:W-:Y:S01]  /*c520*/  @P0 R2UR.BROADCAST UR4, R76 ;  /* 0x000000004c0402ca */ /* 0x000fe200008e0000 */
[----:B------:R-:W-:Y:S01]  /*c530*/  UMOV UR6, 0x100 ;  /* 0x0000010000067882 */ /* 0x000fe20000000000 */
[----:B------:R-:W-:-:S13]  /*c540*/  @P0 R2UR.BROADCAST UR5, R77 ;  /* 0x000000004d0502ca */ /* 0x000fda00008e0000 */
[----:B------:R1:W-:Y:S01]  /*c550*/  UBLKRED.G.S.ADD.F32.RN [UR4], [UR14], UR6 ;  /* 0x000000040e0073bb */ /* 0x0003e200080a0406 */
[----:B------:R0:W-:Y:S01]  /*c560*/  UTMACMDFLUSH ;  /* 0x00000000000079b7 */ /* 0x0001e20000000000 */
[----:B-1----:R-:W-:-:S04]  /*c570*/  DEPBAR.LE SB0, 0x3 ;  /* 0x000080c00000791a */ /* 0x002fc80000000000 */
.L_x_143:
[----:B------:R-:W-:Y:S01]  /*c580*/  UIADD3 UR5, UPT, UPT, UR8, -0x6, URZ ;  /* 0xfffffffa08057890 */ /* 0x000fe2000fffe0ff */
[----:B------:R-:W-:Y:S03]  /*c590*/  BAR.SYNC.DEFER_BLOCKING 0x4, 0x80 ;  /* 0x0102000000007b1d */ /* 0x000fe60000010000 */
[----:B------:R-:W-:-:S04]  /*c5a0*/  USHF.R.S32.HI UR4, URZ, 0x1f, UR5 ;  /* 0x0000001fff047899 */ /* 0x000fc80008011405 */
[----:B------:R-:W-:-:S04]  /*c5b0*/  ULEA.HI UR4, UR4, UR5, URZ, 0x2 ;  /* 0x0000000504047291 */ /* 0x000fc8000f8f10ff */
[----:B------:R-:W-:-:S04]  /*c5c0*/  ULOP3.LUT UR4, UR4, 0xfffffffc, URZ, 0xc0, !UPT ;  /* 0xfffffffc04047892 */ /* 0x000fc8000f8ec0ff */
[----:B------:R-:W-:-:S06]  /*c5d0*/  UIADD3 UR4, UPT, UPT, UR5, -UR4, URZ ;  /* 0x8000000405047290 */ /* 0x000fcc000fffe0ff */
[----:B------:R-:W-:-:S04]  /*c5e0*/  MOV R2, UR4 ;  /* 0x0000000400027c02 */ /* 0x000fc80008000f00 */
[----:B------:R-:W-:-:S05]  /*c5f0*/  LEA R2, R2, R71, 0xc ;  /* 0x0000004702027211 */ /* 0x000fca00078e60ff */
[----:B------:R1:W-:Y:S04]  /*c600*/  STS.128 [R2+0x34800], R44 ;  /* 0x0348002c02007388 */ /* 0x0003e80000000c00 */
[----:B------:R1:W-:Y:S01]  /*c610*/  STS.128 [R2+0x35000], R48 ;  /* 0x0350003002007388 */ /* 0x0003e20000000c00 */
[----:B------:R2:W-:Y:S06]  /*c620*/  MEMBAR.ALL.CTA ;  /* 0x0000000000007992 */ /* 0x0005ec0000008000 */
[----:B--2---:R-:W2:Y:S02]  /*c630*/  FENCE.VIEW.ASYNC.S ;  /* 0x00000000000073c6 */ /* 0x004ea40000000000 */
[----:B--2---:R-:W-:Y:S06]  /*c640*/  BAR.SYNC.DEFER_BLOCKING 0x4, 0x80 ;  /* 0x0102000000007b1d */ /* 0x004fec0000010000 */
[----:B------:R-:W-:Y:S05]  /*c650*/  @P1 BRA `(.L_x_144) ;  /* 0x00000000002c1947 */ /* 0x000fea0003800000 */
[----:B------:R-:W-:Y:S01]  /*c660*/  ELECT P2, URZ, PT ;  /* 0x0000000000ff782f */ /* 0x000fe20003840000 */
[----:B------:R-:W-:Y:S01]  /*c670*/  ULEA UR6, UR4, UR7, 0xc ;  /* 0x0000000704067291 */ /* 0x000fe2000f8e60ff */
[----:B------:R-:W-:-:S03]  /*c680*/  UMOV UR18, 0x100 ;  /* 0x0000010000127882 */ /* 0x000fc60000000000 */
[----:B------:R-:W-:-:S08]  /*c690*/  UIADD3 UR6, UPT, UPT, UR6, 0x34800, URZ ;  /* 0x0003480006067890 */ /* 0x000fd0000fffe0ff */
[----:B------:R-:W-:-:S04]  /*c6a0*/  @P2 IADD3 R36, P0, PT, R76, 0x1000, RZ ;  /* 0x000010004c242810 */ /* 0x000fc80007f1e0ff */
[----:B------:R-:W-:Y:S01]  /*c6b0*/  @P2 R2UR.BROADCAST UR4, R36 ;  /* 0x00000000240422ca */ /* 0x000fe200008e0000 */
[----:B------:R-:W-:-:S05]  /*c6c0*/  @P2 IMAD.X R37, RZ, RZ, R77, P0 ;  /* 0x000000ffff252224 */ /* 0x000fca00000e064d */
[----:B------:R-:W-:-:S13]  /*c6d0*/  @P2 R2UR.BROADCAST UR5, R37 ;  /* 0x00000000250522ca */ /* 0x000fda00008e0000 */
[----:B------:R2:W-:Y:S01]  /*c6e0*/  UBLKRED.G.S.ADD.F32.RN [UR4], [UR6], UR18 ;  /* 0x00000004060073bb */ /* 0x0005e200080a0412 */
[----:B------:R0:W-:Y:S01]  /*c6f0*/  UTMACMDFLUSH ;  /* 0x00000000000079b7 */ /* 0x0001e20000000000 */
[----:B--2---:R-:W-:-:S04]  /*c700*/  DEPBAR.LE SB0, 0x3 ;  /* 0x000080c00000791a */ /* 0x004fc80000000000 */
.L_x_144:
[----:B------:R-:W-:Y:S01]  /*c710*/  UIADD3 UR5, UPT, UPT, UR8, -0x5, URZ ;  /* 0xfffffffb08057890 */ /* 0x000fe2000fffe0ff */
[----:B------:R-:W-:Y:S03]  /*c720*/  BAR.SYNC.DEFER_BLOCKING 0x4, 0x80 ;  /* 0x0102000000007b1d */ /* 0x000fe60000010000 */
[----:B------:R-:W-:-:S04]  /*c730*/  USHF.R.S32.HI UR4, URZ, 0x1f, UR5 ;  /* 0x0000001fff047899 */ /* 0x000fc80008011405 */
[----:B------:R-:W-:-:S04]  /*c740*/  ULEA.HI UR4, UR4, UR5, URZ, 0x2 ;  /* 0x0000000504047291 */ /* 0x000fc8000f8f10ff */
[----:B------:R-:W-:-:S04]  /*c750*/  ULOP3.LUT UR4, UR4, 0xfffffffc, URZ, 0xc0, !UPT ;  /* 0xfffffffc04047892 */ /* 0x000fc8000f8ec0ff */
[----:B------:R-:W-:-:S06]  /*c760*/  UIADD3 UR4, UPT, UPT, UR5, -UR4, URZ ;  /* 0x8000000405047290 */ /* 0x000fcc000fffe0ff */
[----:B-1----:R-:W-:-:S04]  /*c770*/  MOV R2, UR4 ;  /* 0x0000000400027c02 */ /* 0x002fc80008000f00 */
        /* <DEDUP_REMOVED lines=18> */
.L_x_145:
        /* <DEDUP_REMOVED lines=21> */
[----:B------:R-:W-:Y:S02]  /*c9f0*/  @P2 R2UR.BROADCAST UR5, R37 ;  /* 0x00000000250522ca */ /* 0x000fe400008e0000 */
[----:B------:R-:W-:-:S11]  /*ca00*/  ELECT P2, URZ, PT ;  /* 0x0000000000ff782f */ /* 0x000fd60003840000 */
[----:B------:R2:W-:Y:S02]  /*ca10*/  UBLKRED.G.S.ADD.F32.RN [UR4], [UR6], UR18 ;  /* 0x00000004060073bb */ /* 0x0005e400080a0412 */
[----:B------:R-:W-:-:S05]  /*ca20*/  @P2 IADD3 R36, P0, PT, R76, 0x4000, RZ ;  /* 0x000040004c242810 */ /* 0x000fca0007f1e0ff */
[----:B------:R-:W-:Y:S01]  /*ca30*/  @P2 IMAD.X R37, RZ, RZ, R77, P0 ;  /* 0x000000ffff252224 */ /* 0x000fe200000e064d */
[----:B------:R0:W-:Y:S01]  /*ca40*/  UTMACMDFLUSH ;  /* 0x00000000000079b7 */ /* 0x0001e20000000000 */
[----:B--2---:R-:W-:Y:S01]  /*ca50*/  @P2 R2UR.BROADCAST UR4, R36 ;  /* 0x00000000240422ca */ /* 0x004fe200008e0000 */
[----:B------:R-:W-:Y:S02]  /*ca60*/  UMOV UR6, 0x100 ;  /* 0x0000010000067882 */ /* 0x000fe40000000000 */
[----:B------:R-:W-:Y:S01]  /*ca70*/  @P2 R2UR.BROADCAST UR5, R37 ;  /* 0x00000000250522ca */ /* 0x000fe200008e0000 */
[----:B------:R-:W-:-:S04]  /*ca80*/  DEPBAR.LE SB0, 0x3 ;  /* 0x000080c00000791a */ /* 0x000fc80000000000 */
[----:B------:R-:W-:Y:S06]  /*ca90*/  BAR.SYNC.DEFER_BLOCKING 0x4, 0x80 ;  /* 0x0102000000007b1d */ /* 0x000fec0000010000 */
[----:B------:R2:W-:Y:S04]  /*caa0*/  STS.128 [R72+UR7+0x34800], R4 ;  /* 0x0348000448007988 */ /* 0x0005e80008000c07 */
[----:B------:R2:W-:Y:S01]  /*cab0*/  STS.128 [R72+UR7+0x35000], R8 ;  /* 0x0350000848007988 */ /* 0x0005e20008000c07 */
[----:B------:R3:W-:Y:S06]  /*cac0*/  MEMBAR.ALL.CTA ;  /* 0x0000000000007992 */ /* 0x0007ec0000008000 */
[----:B---3--:R-:W3:Y:S02]  /*cad0*/  FENCE.VIEW.ASYNC.S ;  /* 0x00000000000073c6 */ /* 0x008ee40000000000 */
[----:B---3--:R-:W-:Y:S06]  /*cae0*/  BAR.SYNC.DEFER_BLOCKING 0x4, 0x80 ;  /* 0x0102000000007b1d */ /* 0x008fec0000010000 */
[----:B------:R2:W-:Y:S01]  /*caf0*/  UBLKRED.G.S.ADD.F32.RN [UR4], [UR12], UR6 ;  /* 0x000000040c0073bb */ /* 0x0005e200080a0406 */
[----:B------:R0:W-:Y:S01]  /*cb00*/  UTMACMDFLUSH ;  /* 0x00000000000079b7 */ /* 0x0001e20000000000 */
[----:B------:R-:W-:-:S04]  /*cb10*/  DEPBAR.LE SB0, 0x3 ;  /* 0x000080c00000791a */ /* 0x000fc80000000000 */
[----:B------:R-:W-:Y:S05]  /*cb20*/  BRA `(.L_x_147) ;  /* 0x0000000000187947 */ /* 0x000fea0003800000 */
.L_x_146:
[----:B------:R-:W-:Y:S06]  /*cb30*/  BAR.SYNC.DEFER_BLOCKING 0x4, 0x80 ;  /* 0x0102000000007b1d */ /* 0x000fec0000010000 */
[----:B------:R3:W-:Y:S04]  /*cb40*/  STS.128 [R72+UR7+0x34800], R4 ;  /* 0x0348000448007988 */ /* 0x0007e80008000c07 */
[----:B------:R3:W-:Y:S01]  /*cb50*/  STS.128 [R72+UR7+0x35000], R8 ;  /* 0x0350000848007988 */ /* 0x0007e20008000c07 */
[----:B------:R2:W-:Y:S06]  /*cb60*/  MEMBAR.ALL.CTA ;  /* 0x0000000000007992 */ /* 0x0005ec0000008000 */
[----:B--2---:R-:W2:Y:S02]  /*cb70*/  FENCE.VIEW.ASYNC.S ;  /* 0x00000000000073c6 */ /* 0x004ea40000000000 */
[----:B--2---:R-:W-:Y:S06]  /*cb80*/  BAR.SYNC.DEFER_BLOCKING 0x4, 0x80 ;  /* 0x0102000000007b1d */ /* 0x004fec0000010000 */
.L_x_147:
[----:B--2---:R-:W-:Y:S01]  /*cb90*/  UIADD3 UR5, UPT, UPT, UR8, -0x2, URZ ;  /* 0xfffffffe08057890 */ /* 0x004fe2000fffe0ff */
        /* <DEDUP_REMOVED lines=17> */
[----:B---3--:R-:W-:-:S04]  /*ccb0*/  @P2 IADD3 R4, P0, PT, R76, 0x5000, RZ ;  /* 0x000050004c042810 */ /* 0x008fc80007f1e0ff */
[----:B------:R-:W-:Y:S01]  /*ccc0*/  @P2 R2UR.BROADCAST UR4, R4 ;  /* 0x00000000040422ca */ /* 0x000fe200008e0000 */
[----:B------:R-:W-:-:S05]  /*ccd0*/  @P2 IMAD.X R5, RZ, RZ, R77, P0 ;  /* 0x000000ffff052224 */ /* 0x000fca00000e064d */
[----:B------:R-:W-:-:S13]  /*cce0*/  @P2 R2UR.BROADCAST UR5, R5 ;  /* 0x00000000050522ca */ /* 0x000fda00008e0000 */
[----:B------:R2:W-:Y:S01]  /*ccf0*/  UBLKRED.G.S.ADD.F32.RN [UR4], [UR6], UR18 ;  /* 0x00000004060073bb */ /* 0x0005e200080a0412 */
[----:B------:R0:W-:Y:S01]  /*cd00*/  UTMACMDFLUSH ;  /* 0x00000000000079b7 */ /* 0x0001e20000000000 */
[----:B--2---:R-:W-:-:S04]  /*cd10*/  DEPBAR.LE SB0, 0x3 ;  /* 0x000080c00000791a */ /* 0x004fc80000000000 */
.L_x_148:
        /* <DEDUP_REMOVED lines=25> */
.L_x_149:
[----:B------:R-:W-:Y:S01]  /*ceb0*/  USHF.R.S32.HI UR4, URZ, 0x1f, UR8 ;  /* 0x0000001fff047899 */ /* 0x000fe20008011408 */
[----:B------:R-:W-:Y:S03]  /*cec0*/  BAR.SYNC.DEFER_BLOCKING 0x4, 0x80 ;  /* 0x0102000000007b1d */ /* 0x000fe60000010000 */
[----:B------:R-:W-:-:S04]  /*ced0*/  ULEA.HI UR4, UR4, UR8, URZ, 0x2 ;  /* 0x0000000804047291 */ /* 0x000fc8000f8f10ff */
[----:B------:R-:W-:-:S04]  /*cee0*/  ULOP3.LUT UR4, UR4, 0xfffffffc, URZ, 0xc0, !UPT ;  /* 0xfffffffc04047892 */ /* 0x000fc8000f8ec0ff */
[----:B------:R-:W-:-:S06]  /*cef0*/  UIADD3 UR4, UPT, UPT, -UR4, UR8, URZ ;  /* 0x0000000804047290 */ /* 0x000fcc000fffe1ff */
        /* <DEDUP_REMOVED lines=19> */
.L_x_150:
[----:B------:R-:W-:Y:S01]  /*d030*/  BAR.SYNC.DEFER_BLOCKING 0x4, 0x80 ;  /* 0x0102000000007b1d */ /* 0x000fe20000010000 */
[----:B------:R-:W-:Y:S01]  /*d040*/  IADD3 R69, PT, PT, R69, 0x4000, RZ ;  /* 0x0000400045457810 */ /* 0x000fe20007ffe0ff */
[----:B------:R-:W-:Y:S01]  /*d050*/  UIADD3 UR8, UPT, UPT, UR8, 0x8, URZ ;  /* 0x0000000808087890 */ /* 0x000fe2000fffe0ff */
[----:B------:R-:W-:-:S03]  /*d060*/  LOP3.LUT R68, R68, 0x1, RZ, 0x3c, !PT ;  /* 0x0000000144447812 */ /* 0x000fc600078e3cff */
[----:B------:R-:W-:Y:S08]  /*d070*/  BRA.U UP0, `(.L_x_151) ;  /* 0xfffffff100bc7547 */ /* 0x000ff0000b83ffff */
.L_x_141:
[----:B------:R-:W-:-:S13]  /*d080*/  ISETP.NE.AND P0, PT, R0, RZ, PT ;  /* 0x000000ff0000720c */ /* 0x000fda0003f05270 */
[----:B------:R-:W-:Y:S05]  /*d090*/  @P0 BRA `(.L_x_152) ;  /* 0x0000000000040947 */ /* 0x000fea0003800000 */
[----:B------:R-:W-:-:S04]  /*d0a0*/  DEPBAR.LE SB0, 0x0 ;  /* 0x000080000000791a */ /* 0x000fc80000000000 */
.L_x_152:
[----:B------:R-:W-:Y:S06]  /*d0b0*/  BAR.SYNC.DEFER_BLOCKING 0x4, 0x80 ;  /* 0x0102000000007b1d */ /* 0x000fec0000010000 */
[----:B------:R-:W-:-:S04]  /*d0c0*/  DEPBAR.LE SB0, 0x0 ;  /* 0x000080000000791a */ /* 0x000fc80000000000 */
[----:B------:R-:W-:Y:S06]  /*d0d0*/  BAR.ARV 0x5, 0x1a0 ;  /* 0x0146800000007b1d */ /* 0x000fec0000002000 */
[----:B------:R-:W-:Y:S05]  /*d0e0*/  BRA `(.L_x_153) ;  /* 0x0000000000347947 */ /* 0x000fea0003800000 */
.L_x_139:
[----:B------:R-:W-:Y:S05]  /*d0f0*/  BRA.U !UP6, `(.L_x_154) ;  /* 0x000000010e2c7547 */ /* 0x000fea000b800000 */
[----:B------:R-:W3:Y:S01]  /*d100*/  S2UR UR4, SR_CgaCtaId ;  /* 0x00000000000479c3 */ /* 0x000ee20000008800 */
[----:B------:R-:W-:Y:S01]  /*d110*/  UMOV UR6, 0x400 ;  /* 0x0000040000067882 */ /* 0x000fe20000000000 */
[----:B------:R-:W-:Y:S01]  /*d120*/  UMOV UR5, 0x20 ;  /* 0x0000002000057882 */ /* 0x000fe20000000000 */
[----:B------:R-:W-:Y:S01]  /*d130*/  ELECT P0, URZ, PT ;  /* 0x0000000000ff782f */ /* 0x000fe20003800000 */
[----:B---3--:R-:W-:Y:S02]  /*d140*/  ULEA UR6, UR4, UR6, 0x18 ;  /* 0x0000000604067291 */ /* 0x008fe4000f8ec0ff */
[----:B------:R-:W-:-:S04]  /*d150*/  UIADD3 UR4, UPT, UPT, -UR5, 0x100000, URZ ;  /* 0x0010000005047890 */ /* 0x000fc8000fffe1ff */
[----:B------:R-:W-:Y:S02]  /*d160*/  USHF.L.U32 UR5, UR4, 0xb, URZ ;  /* 0x0000000b04057899 */ /* 0x000fe400080006ff */
[----:B------:R-:W-:Y:S01]  /*d170*/  USHF.L.U32 UR4, UR4, 0x1, URZ ;  /* 0x0000000104047899 */ /* 0x000fe200080006ff */
[----:B------:R-:W3:Y:S11]  /*d180*/  FENCE.VIEW.ASYNC.S ;  /* 0x00000000000073c6 */ /* 0x000ef60000000000 */
[----:B---3--:R3:W1:Y:S01]  /*d190*/  SYNCS.EXCH.64 URZ, [UR6+0x128], UR4 ;  /* 0x0001280406ff75b2 */ /* 0x0086620008000100 */
[----:B------:R-:W-:Y:S01]  /*d1a0*/  NOP ;  /* 0x0000000000007918 */ /* 0x000fe20000000000 */
.L_x_154:
[----:B------:R-:W-:Y:S01]  /*d1b0*/  NOP ;  /* 0x0000000000007918 */ /* 0x000fe20000000000 */
.L_x_153:
[----:B------:R-:W-:Y:S05]  /*d1c0*/  BRA.U !UP6, `(.L_x_155) ;  /* 0x000000010e2c7547 */ /* 0x000fea000b800000 */
[----:B---3--:R-:W3:Y:S01]  /*d1d0*/  S2UR UR4, SR_CgaCtaId ;  /* 0x00000000000479c3 */ /* 0x008ee20000008800 */
        /* <DEDUP_REMOVED lines=8> */
[----:B---3--:R3:W2:Y:S01]  /*d260*/  SYNCS.EXCH.64 URZ, [UR6+0x128], UR4 ;  /* 0x0001280406ff75b2 */ /* 0x0086a20008000100 */
[----:B------:R-:W-:Y:S01]  /*d270*/  NOP ;  /* 0x0000000000007918 */ /* 0x000fe20000000000 */
.L_x_155:
[----:B------:R-:W-:Y:S01]  /*d280*/  NOP ;  /* 0x0000000000007918 */ /* 0x000fe20000000000 */
[----:B---3--:R-:W-:Y:S05]  /*d290*/  EXIT ;  /* 0x000000000000794d */ /* 0x008fea0003800000 */
.L_x_36:
[----:B-1----:R1:W2:Y:S02]  /*d2a0*/  SYNCS.PHASECHK.TRANS64.TRYWAIT P0, [R6+URZ+0x158], RZ ;  /* 0x000158ff060075a7 */ /* 0x0022a400080011ff */
[----:B--2---:R-:W-:Y:S05]  /*d2b0*/  @!P0 NANOSLEEP.SYNCS 0x989680 ;  /* 0x009896800000895d */ /* 0x004fea0003900000 */
[----:B------:R-:W2:Y:S02]  /*d2c0*/  @!P0 SYNCS.PHASECHK.TRANS64 P0, [R6+URZ+0x158], RZ ;  /* 0x000158ff060085a7 */ /* 0x000ea400080010ff */
[----:B--2---:R-:W-:Y:S05]  /*d2d0*/  @!P0 BRA `(.L_x_36) ;  /* 0xfffffffc00f08947 */ /* 0x004fea000383ffff */
[----:B------:R-:W-:Y:S05]  /*d2e0*/  BRA `(.L_x_156) ;  /* 0xffffff4000887947 */ /* 0x000fea000383ffff */
.L_x_37:
[----:B------:R-:W-:Y:S02]  /*d2f0*/  MOV R10, 0x80000000 ;  /* 0x80000000000a7802 */ /* 0x000fe40000000f00 */
[----:B------:R-:W-:-:S07]  /*d300*/  MOV R11, 0x80000000 ;  /* 0x80000000000b7802 */ /* 0x000fce0000000f00 */
.L_x_157:
[----:B--2---:R2:W3:Y:S02]  /*d310*/  SYNCS.PHASECHK.TRANS64.TRYWAIT P0, [R6+URZ+0x158], R11 ;  /* 0x0001580b060075a7 */ /* 0x0044e400080011ff */
[----:B---3--:R-:W-:Y:S05]  /*d320*/  @!P0 NANOSLEEP.SYNCS 0x989680 ;  /* 0x009896800000895d */ /* 0x008fea0003900000 */
[----:B------:R-:W3:Y:S02]  /*d330*/  @!P0 SYNCS.PHASECHK.TRANS64 P0, [R6+URZ+0x158], R11 ;  /* 0x0001580b060085a7 */ /* 0x000ee400080010ff */
[----:B---3--:R-:W-:Y:S05]  /*d340*/  @!P0 BRA `(.L_x_157) ;  /* 0xfffffffc00f08947 */ /* 0x008fea000383ffff */
[----:B------:R-:W-:Y:S05]  /*d350*/  BRA `(.L_x_158) ;  /* 0xffffff4000847947 */ /* 0x000fea000383ffff */
.L_x_38:
[----:B---3--:R3:W4:Y:S02]  /*d360*/  SYNCS.PHASECHK.TRANS64.TRYWAIT P0, [R6+URZ+0x158], RZ ;  /* 0x000158ff060075a7 */ /* 0x00872400080011ff */
[----:B----4-:R-:W-:Y:S05]  /*d370*/  @!P0 NANOSLEEP.SYNCS 0x989680 ;  /* 0x009896800000895d */ /* 0x010fea0003900000 */
[----:B------:R-:W4:Y:S02]  /*d380*/  @!P0 SYNCS.PHASECHK.TRANS64 P0, [R6+URZ+0x158], RZ ;  /* 0x000158ff060085a7 */ /* 0x000f2400080010ff */
[----:B----4-:R-:W-:Y:S05]  /*d390*/  @!P0 BRA `(.L_x_38) ;  /* 0xfffffffc00f08947 */ /* 0x010fea000383ffff */
[----:B------:R-:W-:Y:S05]  /*d3a0*/  BRA `(.L_x_159) ;  /* 0xffffff4000847947 */ /* 0x000fea000383ffff */
.L_x_39:
[----:B------:R-:W-:Y:S01]  /*d3b0*/  HFMA2 R10, -RZ, RZ, -0.0 , 0 ;  /* 0x80000000ff0a7431 */ /* 0x000fe200000001ff */
[----:B--2---:R-:W-:-:S07]  /*d3c0*/  MOV R11, 0x80000000 ;  /* 0x80000000000b7802 */ /* 0x004fce0000000f00 */
.L_x_160:
[----:B--2---:R2:W4:Y:S02]  /*d3d0*/  SYNCS.PHASECHK.TRANS64.TRYWAIT P0, [R6+URZ+0x158], R11 ;  /* 0x0001580b060075a7 */ /* 0x00452400080011ff */
[----:B----4-:R-:W-:Y:S05]  /*d3e0*/  @!P0 NANOSLEEP.SYNCS 0x989680 ;  /* 0x009896800000895d */ /* 0x010fea0003900000 */
[----:B------:R-:W4:Y:S02]  /*d3f0*/  @!P0 SYNCS.PHASECHK.TRANS64 P0, [R6+URZ+0x158], R11 ;  /* 0x0001580b060085a7 */ /* 0x000f2400080010ff */
[----:B----4-:R-:W-:Y:S05]  /*d400*/  @!P0 BRA `(.L_x_160) ;  /* 0xfffffffc00f08947 */ /* 0x010fea000383ffff */
[----:B------:R-:W-:Y:S05]  /*d410*/  BRA `(.L_x_161) ;  /* 0xffffff4000847947 */ /* 0x000fea000383ffff */
.L_x_41:
[----:B------:R-:W-:-:S07]  /*d420*/  MOV R10, R11 ;  /* 0x0000000b000a7202 */ /* 0x000fce0000000f00 */
.L_x_162:
[----:B--2---:R2:W4:Y:S02]  /*d430*/  SYNCS.PHASECHK.TRANS64.TRYWAIT P0, [R6+URZ+0x158], R11 ;  /* 0x0001580b060075a7 */ /* 0x00452400080011ff */
[----:B----4-:R-:W-:Y:S05]  /*d440*/  @!P0 NANOSLEEP.SYNCS 0x989680 ;  /* 0x009896800000895d */ /* 0x010fea0003900000 */
[----:B------:R-:W4:Y:S02]  /*d450*/  @!P0 SYNCS.PHASECHK.TRANS64 P0, [R6+URZ+0x158], R11 ;  /* 0x0001580b060085a7 */ /* 0x000f2400080010ff */
[----:B----4-:R-:W-:Y:S05]  /*d460*/  @!P0 BRA `(.L_x_162) ;  /* 0xfffffffc00f08947 */ /* 0x010fea000383ffff */
[----:B------:R-:W-:Y:S05]  /*d470*/  BRA `(.L_x_163) ;  /* 0xffffff4000987947 */ /* 0x000fea000383ffff */
.L_x_44:
[----:B------:R-:W-:Y:S01]  /*d480*/  HFMA2 R8, -RZ, RZ, -0.0 , 0 ;  /* 0x80000000ff087431 */ /* 0x000fe200000001ff */
[----:B------:R-:W-:Y:S02]  /*d490*/  MOV R5, UR4 ;  /* 0x0000000400057c02 */ /* 0x000fe40008000f00 */
[----:B------:R-:W-:-:S07]  /*d4a0*/  MOV R9, 0x80000000 ;  /* 0x8000000000097802 */ /* 0x000fce0000000f00 */
.L_x_164:
[----:B-1----:R1:W2:Y:S02]  /*d4b0*/  SYNCS.PHASECHK.TRANS64.TRYWAIT P0, [R5+URZ+0x8], R9 ;  /* 0x00000809050075a7 */ /* 0x0022a400080011ff */
[----:B--2---:R-:W-:Y:S05]  /*d4c0*/  @!P0 NANOSLEEP.SYNCS 0x989680 ;  /* 0x009896800000895d */ /* 0x004fea0003900000 */
[----:B------:R-:W2:Y:S02]  /*d4d0*/  @!P0 SYNCS.PHASECHK.TRANS64 P0, [R5+URZ+0x8], R9 ;  /* 0x00000809050085a7 */ /* 0x000ea400080010ff */
[----:B--2---:R-:W-:Y:S05]  /*d4e0*/  @!P0 BRA `(.L_x_164) ;  /* 0xfffffffc00f08947 */ /* 0x004fea000383ffff */
[----:B------:R-:W-:Y:S05]  /*d4f0*/  BRA `(.L_x_165) ;  /* 0xffffff4400907947 */ /* 0x000fea000383ffff */
.L_x_46:
[----:B------:R-:W-:Y:S01]  /*d500*/  HFMA2 R8, -RZ, RZ, -0.0 , 0 ;  /* 0x80000000ff087431 */ /* 0x000fe200000001ff */
[----:B------:R-:W-:Y:S02]  /*d510*/  MOV R5, UR4 ;  /* 0x0000000400057c02 */ /* 0x000fe40008000f00 */
[----:B------:R-:W-:-:S07]  /*d520*/  MOV R9, 0x80000000 ;  /* 0x8000000000097802 */ /* 0x000fce0000000f00 */
.L_x_166:
[----:B-1----:R1:W2:Y:S02]  /*d530*/  SYNCS.PHASECHK.TRANS64.TRYWAIT P0, [R5+URZ+0x28], R9 ;  /* 0x00002809050075a7 */ /* 0x0022a400080011ff */
[----:B--2---:R-:W-:Y:S05]  /*d540*/  @!P0 NANOSLEEP.SYNCS 0x989680 ;  /* 0x009896800000895d */ /* 0x004fea0003900000 */
[----:B------:R-:W2:Y:S02]  /*d550*/  @!P0 SYNCS.PHASECHK.TRANS64 P0, [R5+URZ+0x28], R9 ;  /* 0x00002809050085a7 */ /* 0x000ea400080010ff */
[----:B--2---:R-:W-:Y:S05]  /*d560*/  @!P0 BRA `(.L_x_166) ;  /* 0xfffffffc00f08947 */ /* 0x004fea000383ffff */
[----:B------:R-:W-:Y:S05]  /*d570*/  BRA `(.L_x_167) ;  /* 0xffffff4400d47947 */ /* 0x000fea000383ffff */
.L_x_47:
[----:B------:R-:W-:Y:S01]  /*d580*/  HFMA2 R8, -RZ, RZ, -0.0 , 0 ;  /* 0x80000000ff087431 */ /* 0x000fe200000001ff */
[----:B------:R-:W-:Y:S02]  /*d590*/  MOV R5, UR4 ;  /* 0x0000000400057c02 */ /* 0x000fe40008000f00 */
[----:B------:R-:W-:-:S07]  /*d5a0*/  MOV R9, 0x80000000 ;  /* 0x8000000000097802 */ /* 0x000fce0000000f00 */
.L_x_168:
[----:B-1----:R1:W2:Y:S02]  /*d5b0*/  SYNCS.PHASECHK.TRANS64.TRYWAIT P0, [R5+URZ+0x18], R9 ;  /* 0x00001809050075a7 */ /* 0x0022a400080011ff */
[----:B--2---:R-:W-:Y:S05]  /*d5c0*/  @!P0 NANOSLEEP.SYNCS 0x989680 ;  /* 0x009896800000895d */ /* 0x004fea0003900000 */
[----:B------:R-:W2:Y:S02]  /*d5d0*/  @!P0 SYNCS.PHASECHK.TRANS64 P0, [R5+URZ+0x18], R9 ;  /* 0x00001809050085a7 */ /* 0x000ea400080010ff */
[----:B--2---:R-:W-:Y:S05]  /*d5e0*/  @!P0 BRA `(.L_x_168) ;  /* 0xfffffffc00f08947 */ /* 0x004fea000383ffff */
[----:B------:R-:W-:Y:S05]  /*d5f0*/  BRA `(.L_x_169) ;  /* 0xffffff4800887947 */ /* 0x000fea000383ffff */
.L_x_49:
[----:B------:R-:W-:Y:S01]  /*d600*/  HFMA2 R8, -RZ, RZ, -0.0 , 0 ;  /* 0x80000000ff087431 */ /* 0x000fe200000001ff */
[----:B-12---:R-:W-:Y:S02]  /*d610*/  MOV R5, UR4 ;  /* 0x0000000400057c02 */ /* 0x006fe40008000f00 */
[----:B------:R-:W-:-:S07]  /*d620*/  MOV R9, 0x80000000 ;  /* 0x8000000000097802 */ /* 0x000fce0000000f00 */
.L_x_170:
[----:B-1----:R1:W2:Y:S02]  /*d630*/  SYNCS.PHASECHK.TRANS64.TRYWAIT P0, [R5+URZ+0x38], R9 ;  /* 0x00003809050075a7 */ /* 0x0022a400080011ff */
[----:B--2---:R-:W-:Y:S05]  /*d640*/  @!P0 NANOSLEEP.SYNCS 0x989680 ;  /* 0x009896800000895d */ /* 0x004fea0003900000 */
[----:B------:R-:W2:Y:S02]  /*d650*/  @!P0 SYNCS.PHASECHK.TRANS64 P0, [R5+URZ+0x38], R9 ;  /* 0x00003809050085a7 */ /* 0x000ea400080010ff */
[----:B--2---:R-:W-:Y:S05]  /*d660*/  @!P0 BRA `(.L_x_170) ;  /* 0xfffffffc00f08947 */ /* 0x004fea000383ffff */
[----:B------:R-:W-:Y:S05]  /*d670*/  BRA `(.L_x_171) ;  /* 0xffffff4800ec7947 */ /* 0x000fea000383ffff */
.L_x_50:
[----:B------:R-:W-:Y:S01]  /*d680*/  HFMA2 R6, -RZ, RZ, -0.0 , 0 ;  /* 0x80000000ff067431 */ /* 0x000fe200000001ff */
[----:B------:R-:W-:Y:S02]  /*d690*/  MOV R5, UR4 ;  /* 0x0000000400057c02 */ /* 0x000fe40008000f00 */
[----:B------:R-:W-:-:S07]  /*d6a0*/  MOV R7, 0x80000000 ;  /* 0x8000000000077802 */ /* 0x000fce0000000f00 */
.L_x_172:
[----:B-1----:R1:W2:Y:S02]  /*d6b0*/  SYNCS.PHASECHK.TRANS64.TRYWAIT P0, [R5+URZ+0x148], R7 ;  /* 0x00014807050075a7 */ /* 0x0022a400080011ff */
[----:B--2---:R-:W-:Y:S05]  /*d6c0*/  @!P0 NANOSLEEP.SYNCS 0x989680 ;  /* 0x009896800000895d */ /* 0x004fea0003900000 */
[----:B------:R-:W2:Y:S02]  /*d6d0*/  @!P0 SYNCS.PHASECHK.TRANS64 P0, [R5+URZ+0x148], R7 ;  /* 0x00014807050085a7 */ /* 0x000ea400080010ff */
[----:B--2---:R-:W-:Y:S05]  /*d6e0*/  @!P0 BRA `(.L_x_172) ;  /* 0xfffffffc00f08947 */ /* 0x004fea000383ffff */
[----:B------:R-:W-:Y:S05]  /*d6f0*/  BRA `(.L_x_173) ;  /* 0xffffff4c00647947 */ /* 0x000fea000383ffff */
.L_x_53:
[----:B------:R-:W-:Y:S02]  /*d700*/  MOV R5, UR4 ;  /* 0x0000000400057c02 */ /* 0x000fe40008000f00 */
[----:B------:R-:W-:-:S07]  /*d710*/  MOV R13, R12 ;  /* 0x0000000c000d7202 */ /* 0x000fce0000000f00 */
.L_x_174:
[----:B-1----:R1:W2:Y:S02]  /*d720*/  SYNCS.PHASECHK.TRANS64.TRYWAIT P0, [R5+URZ+0x138], R13 ;  /* 0x0001380d050075a7 */ /* 0x0022a400080011ff */
[----:B--2---:R-:W-:Y:S05]  /*d730*/  @!P0 NANOSLEEP.SYNCS 0x989680 ;  /* 0x009896800000895d */ /* 0x004fea0003900000 */
[----:B------:R-:W2:Y:S02]  /*d740*/  @!P0 SYNCS.PHASECHK.TRANS64 P0, [R5+URZ+0x138], R13 ;  /* 0x0001380d050085a7 */ /* 0x000ea400080010ff */
[----:B--2---:R-:W-:Y:S05]  /*d750*/  @!P0 BRA `(.L_x_174) ;  /* 0xfffffffc00f08947 */ /* 0x004fea000383ffff */
[----:B------:R-:W-:Y:S05]  /*d760*/  BRA `(.L_x_175) ;  /* 0xffffff5000407947 */ /* 0x000fea000383ffff */
.L_x_55:
[----:B-12---:R-:W-:Y:S02]  /*d770*/  MOV R5, UR4 ;  /* 0x0000000400057c02 */ /* 0x006fe40008000f00 */
[-C--:B------:R-:W-:Y:S02]  /*d780*/  MOV R12, R7.reuse ;  /* 0x00000007000c7202 */ /* 0x080fe40000000f00 */
[----:B------:R-:W-:-:S07]  /*d790*/  MOV R13, R7 ;  /* 0x00000007000d7202 */ /* 0x000fce0000000f00 */
.L_x_176:
[----:B-1----:R1:W2:Y:S02]  /*d7a0*/  SYNCS.PHASECHK.TRANS64.TRYWAIT P0, [R5+URZ+0x8], R13 ;  /* 0x0000080d050075a7 */ /* 0x0022a400080011ff */
[----:B--2---:R-:W-:Y:S05]  /*d7b0*/  @!P0 NANOSLEEP.SYNCS 0x989680 ;  /* 0x009896800000895d */ /* 0x004fea0003900000 */
[----:B------:R-:W2:Y:S02]  /*d7c0*/  @!P0 SYNCS.PHASECHK.TRANS64 P0, [R5+URZ+0x8], R13 ;  /* 0x0000080d050085a7 */ /* 0x000ea400080010ff */
[----:B--2---:R-:W-:Y:S05]  /*d7d0*/  @!P0 BRA `(.L_x_176) ;  /* 0xfffffffc00f08947 */ /* 0x004fea000383ffff */
[----:B------:R-:W-:Y:S05]  /*d7e0*/  BRA `(.L_x_177) ;  /* 0xffffff5000607947 */ /* 0x000fea000383ffff */
.L_x_57:
[----:B-123--:R-:W-:Y:S02]  /*d7f0*/  MOV R5, UR4 ;  /* 0x0000000400057c02 */ /* 0x00efe40008000f00 */
[-C--:B------:R-:W-:Y:S02]  /*d800*/  MOV R12, R7.reuse ;  /* 0x00000007000c7202 */ /* 0x080fe40000000f00 */
[----:B------:R-:W-:-:S07]  /*d810*/  MOV R13, R7 ;  /* 0x00000007000d7202 */ /* 0x000fce0000000f00 */
.L_x_178:
[----:B-1----:R1:W2:Y:S02]  /*d820*/  SYNCS.PHASECHK.TRANS64.TRYWAIT P0, [R5+URZ+0x28], R13 ;  /* 0x0000280d050075a7 */ /* 0x0022a400080011ff */
[----:B--2---:R-:W-:Y:S05]  /*d830*/  @!P0 NANOSLEEP.SYNCS 0x989680 ;  /* 0x009896800000895d */ /* 0x004fea0003900000 */
[----:B------:R-:W2:Y:S02]  /*d840*/  @!P0 SYNCS.PHASECHK.TRANS64 P0, [R5+URZ+0x28], R13 ;  /* 0x0000280d050085a7 */ /* 0x000ea400080010ff */
[----:B--2---:R-:W-:Y:S05]  /*d850*/  @!P0 BRA `(.L_x_178) ;  /* 0xfffffffc00f08947 */ /* 0x004fea000383ffff */
[----:B------:R-:W-:Y:S05]  /*d860*/  BRA `(.L_x_179) ;  /* 0xffffff5000607947 */ /* 0x000fea000383ffff */
.L_x_58:
[----:B------:R-:W-:Y:S02]  /*d870*/  MOV R5, UR4 ;  /* 0x0000000400057c02 */ /* 0x000fe40008000f00 */
[-C--:B------:R-:W-:Y:S02]  /*d880*/  MOV R12, R7.reuse ;  /* 0x00000007000c7202 */ /* 0x080fe40000000f00 */
[----:B------:R-:W-:-:S07]  /*d890*/  MOV R13, R7 ;  /* 0x00000007000d7202 */ /* 0x000fce0000000f00 */
.L_x_180:
[----:B-1----:R1:W2:Y:S02]  /*d8a0*/  SYNCS.PHASECHK.TRANS64.TRYWAIT P0, [R5+URZ+0x18], R13 ;  /* 0x0000180d050075a7 */ /* 0x0022a400080011ff */
[----:B--2---:R-:W-:Y:S05]  /*d8b0*/  @!P0 NANOSLEEP.SYNCS 0x989680 ;  /* 0x009896800000895d */ /* 0x004fea0003900000 */
[----:B------:R-:W2:Y:S02]  /*d8c0*/  @!P0 SYNCS.PHASECHK.TRANS64 P0, [R5+URZ+0x18], R13 ;  /* 0x0000180d050085a7 */ /* 0x000ea400080010ff */
[----:B--2---:R-:W-:Y:S05]  /*d8d0*/  @!P0 BRA `(.L_x_180) ;  /* 0xfffffffc00f08947 */ /* 0x004fea000383ffff */
[----:B------:R-:W-:Y:S05]  /*d8e0*/  BRA `(.L_x_181) ;  /* 0xffffff50009c7947 */ /* 0x000fea000383ffff */
.L_x_60:
[----:B-12---:R-:W-:Y:S02]  /*d8f0*/  MOV R5, UR4 ;  /* 0x0000000400057c02 */ /* 0x006fe40008000f00 */
[-C--:B------:R-:W-:Y:S02]  /*d900*/  MOV R12, R7.reuse ;  /* 0x00000007000c7202 */ /* 0x080fe40000000f00 */
[----:B------:R-:W-:-:S07]  /*d910*/  MOV R13, R7 ;  /* 0x00000007000d7202 */ /* 0x000fce0000000f00 */
.L_x_182:
[----:B-1----:R1:W2:Y:S02]  /*d920*/  SYNCS.PHASECHK.TRANS64.TRYWAIT P0, [R5+URZ+0x38], R13 ;  /* 0x0000380d050075a7 */ /* 0x0022a400080011ff */
[----:B--2---:R-:W-:Y:S05]  /*d930*/  @!P0 NANOSLEEP.SYNCS 0x989680 ;  /* 0x009896800000895d */ /* 0x004fea0003900000 */
[----:B------:R-:W2:Y:S02]  /*d940*/  @!P0 SYNCS.PHASECHK.TRANS64 P0, [R5+URZ+0x38], R13 ;  /* 0x0000380d050085a7 */ /* 0x000ea400080010ff */
[----:B--2---:R-:W-:Y:S05]  /*d950*/  @!P0 BRA `(.L_x_182) ;  /* 0xfffffffc00f08947 */ /* 0x004fea000383ffff */
[----:B------:R-:W-:Y:S05]  /*d960*/  BRA `(.L_x_183) ;  /* 0xffffff5000a87947 */ /* 0x000fea000383ffff */
.L_x_62:
[----:B-12---:R-:W-:Y:S02]  /*d970*/  MOV R5, UR4 ;  /* 0x0000000400057c02 */ /* 0x006fe40008000f00 */
[----:B------:R-:W-:-:S07]  /*d980*/  MOV R7, R6 ;  /* 0x0000000600077202 */ /* 0x000fce0000000f00 */
.L_x_184:
[----:B-1----:R1:W2:Y:S02]  /*d990*/  SYNCS.PHASECHK.TRANS64.TRYWAIT P0, [R5+URZ+0x138], R7 ;  /* 0x00013807050075a7 */ /* 0x0022a400080011ff */
[----:B--2---:R-:W-:Y:S05]  /*d9a0*/  @!P0 NANOSLEEP.SYNCS 0x989680 ;  /* 0x009896800000895d */ /* 0x004fea0003900000 */
[----:B------:R-:W2:Y:S02]  /*d9b0*/  @!P0 SYNCS.PHASECHK.TRANS64 P0, [R5+URZ+0x138], R7 ;  /* 0x00013807050085a7 */ /* 0x000ea400080010ff */
[----:B--2---:R-:W-:Y:S05]  /*d9c0*/  @!P0 BRA `(.L_x_184) ;  /* 0xfffffffc00f08947 */ /* 0x004fea000383ffff */
[----:B------:R-:W-:Y:S05]  /*d9d0*/  BRA `(.L_x_185) ;  /* 0xffffff5000ec7947 */ /* 0x000fea000383ffff */
.L_x_64:
[----:B-123--:R-:W-:Y:S02]  /*d9e0*/  MOV R5, UR4 ;  /* 0x0000000400057c02 */ /* 0x00efe40008000f00 */
[----:B------:R-:W-:-:S07]  /*d9f0*/  MOV R7, R6 ;  /* 0x0000000600077202 */ /* 0x000fce0000000f00 */
.L_x_186:
[----:B-1----:R1:W2:Y:S02]  /*da00*/  SYNCS.PHASECHK.TRANS64.TRYWAIT P0, [R5+URZ+0x8], R7 ;  /* 0x00000807050075a7 */ /* 0x0022a400080011ff */
[----:B--2---:R-:W-:Y:S05]  /*da10*/  @!P0 NANOSLEEP.SYNCS 0x989680 ;  /* 0x009896800000895d */ /* 0x004fea0003900000 */
[----:B------:R-:W2:Y:S02]  /*da20*/  @!P0 SYNCS.PHASECHK.TRANS64 P0, [R5+URZ+0x8], R7 ;  /* 0x00000807050085a7 */ /* 0x000ea400080010ff */
[----:B--2---:R-:W-:Y:S05]  /*da30*/  @!P0 BRA `(.L_x_186) ;  /* 0xfffffffc00f08947 */ /* 0x004fea000383ffff */
[----:B------:R-:W-:Y:S05]  /*da40*/  BRA `(.L_x_187) ;  /* 0xffffff5400087947 */ /* 0x000fea000383ffff */
.L_x_66:
[----:B-1234-:R-:W-:Y:S02]  /*da50*/  MOV R5, UR4 ;  /* 0x0000000400057c02 */ /* 0x01efe40008000f00 */
[----:B------:R-:W-:-:S07]  /*da60*/  MOV R7, R6 ;  /* 0x0000000600077202 */ /* 0x000fce0000000f00 */
.L_x_188:
[----:B-1----:R1:W2:Y:S02]  /*da70*/  SYNCS.PHASECHK.TRANS64.TRYWAIT P0, [R5+URZ+0x28], R7 ;  /* 0x00002807050075a7 */ /* 0x0022a400080011ff */
[----:B--2---:R-:W-:Y:S05]  /*da80*/  @!P0 NANOSLEEP.SYNCS 0x989680 ;  /* 0x009896800000895d */ /* 0x004fea0003900000 */
[----:B------:R-:W2:Y:S02]  /*da90*/  @!P0 SYNCS.PHASECHK.TRANS64 P0, [R5+URZ+0x28], R7 ;  /* 0x00002807050085a7 */ /* 0x000ea400080010ff */
[----:B--2---:R-:W-:Y:S05]  /*daa0*/  @!P0 BRA `(.L_x_188) ;  /* 0xfffffffc00f08947 */ /* 0x004fea000383ffff */
[----:B------:R-:W-:Y:S05]  /*dab0*/  BRA `(.L_x_189) ;  /* 0xffffff5400047947 */ /* 0x000fea000383ffff */
.L_x_67:
[----:B------:R-:W-:Y:S02]  /*dac0*/  MOV R5, UR4 ;  /* 0x0000000400057c02 */ /* 0x000fe40008000f00 */
[----:B------:R-:W-:-:S07]  /*dad0*/  MOV R7, R6 ;  /* 0x0000000600077202 */ /* 0x000fce0000000f00 */
.L_x_190:
[----:B-1----:R1:W2:Y:S02]  /*dae0*/  SYNCS.PHASECHK.TRANS64.TRYWAIT P0, [R5+URZ+0x138], R7 ;  /* 0x00013807050075a7 */ /* 0x0022a400080011ff */
[----:B--2---:R-:W-:Y:S05]  /*daf0*/  @!P0 NANOSLEEP.SYNCS 0x989680 ;  /* 0x009896800000895d */ /* 0x004fea0003900000 */
[----:B------:R-:W2:Y:S02]  /*db00*/  @!P0 SYNCS.PHASECHK.TRANS64 P0, [R5+URZ+0x138], R7 ;  /* 0x00013807050085a7 */ /* 0x000ea400080010ff */
[----:B--2---:R-:W-:Y:S05]  /*db10*/  @!P0 BRA `(.L_x_190) ;  /* 0xfffffffc00f08947 */ /* 0x004fea000383ffff */
[----:B------:R-:W-:Y:S05]  /*db20*/  BRA `(.L_x_191) ;  /* 0xffffff5400047947 */ /* 0x000fea000383ffff */
.L_x_70:
[----:B------:R-:W-:Y:S02]  /*db30*/  MOV R5, UR4 ;  /* 0x0000000400057c02 */ /* 0x000fe40008000f00 */
[----:B------:R-:W-:-:S07]  /*db40*/  MOV R11, R10 ;  /* 0x0000000a000b7202 */ /* 0x000fce0000000f00 */
.L_x_192:
[----:B-1----:R1:W2:Y:S02]  /*db50*/  SYNCS.PHASECHK.TRANS64.TRYWAIT P0, [R5+URZ+0x18], R11 ;  /* 0x0000180b050075a7 */ /* 0x0022a400080011ff */
[----:B--2---:R-:W-:Y:S05]  /*db60*/  @!P0 NANOSLEEP.SYNCS 0x989680 ;  /* 0x009896800000895d */ /* 0x004fea0003900000 */
[----:B------:R-:W2:Y:S02]  /*db70*/  @!P0 SYNCS.PHASECHK.TRANS64 P0, [R5+URZ+0x18], R11 ;  /* 0x0000180b050085a7 */ /* 0x000ea400080010ff */
[----:B--2---:R-:W-:Y:S05]  /*db80*/  @!P0 BRA `(.L_x_192) ;  /* 0xfffffffc00f08947 */ /* 0x004fea000383ffff */
[----:B------:R-:W-:Y:S05]  /*db90*/  BRA `(.L_x_193) ;  /* 0xffffff5400087947 */ /* 0x000fea000383ffff */
.L_x_72:
[----:B-1----:R-:W-:Y:S02]  /*dba0*/  MOV R5, UR4 ;  /* 0x0000000400057c02 */ /* 0x002fe40008000f00 */
[----:B------:R-:W-:-:S07]  /*dbb0*/  MOV R11, R10 ;  /* 0x0000000a000b7202 */ /* 0x000fce0000000f00 */
.L_x_194:
[----:B-1----:R1:W2:Y:S02]  /*dbc0*/  SYNCS.PHASECHK.TRANS64.TRYWAIT P0, [R5+URZ+0x18], R11 ;  /* 0x0000180b050075a7 */ /* 0x0022a400080011ff */
[----:B--2---:R-:W-:Y:S05]  /*dbd0*/  @!P0 NANOSLEEP.SYNCS 0x989680 ;  /* 0x009896800000895d */ /* 0x004fea0003900000 */
[----:B------:R-:W2:Y:S02]  /*dbe0*/  @!P0 SYNCS.PHASECHK.TRANS64 P0, [R5+URZ+0x18], R11 ;  /* 0x0000180b050085a7 */ /* 0x000ea400080010ff */
[----:B--2---:R-:W-:Y:S05]  /*dbf0*/  @!P0 BRA `(.L_x_194) ;  /* 0xfffffffc00f08947 */ /* 0x004fea000383ffff */
[----:B------:R-:W-:Y:S05]  /*dc00*/  BRA `(.L_x_71) ;  /* 0xffffff54000c7947 */ /* 0x000fea000383ffff */
.L_x_73:
[----:B-12---:R-:W-:Y:S02]  /*dc10*/  MOV R5, UR4 ;  /* 0x0000000400057c02 */ /* 0x006fe40008000f00 */
[----:B------:R-:W-:-:S07]  /*dc20*/  MOV R11, R10 ;  /* 0x0000000a000b7202 */ /* 0x000fce0000000f00 */
.L_x_195:
[----:B-1----:R1:W2:Y:S02]  /*dc30*/  SYNCS.PHASECHK.TRANS64.TRYWAIT P0, [R5+URZ+0x38], R11 ;  /* 0x0000380b050075a7 */ /* 0x0022a400080011ff */
[----:B--2---:R-:W-:Y:S05]  /*dc40*/  @!P0 NANOSLEEP.SYNCS 0x989680 ;  /* 0x009896800000895d */ /* 0x004fea0003900000 */
[----:B------:R-:W2:Y:S02]  /*dc50*/  @!P0 SYNCS.PHASECHK.TRANS64 P0, [R5+URZ+0x38], R11 ;  /* 0x0000380b050085a7 */ /* 0x000ea400080010ff */
[----:B--2---:R-:W-:Y:S05]  /*dc60*/  @!P0 BRA `(.L_x_195) ;  /* 0xfffffffc00f08947 */ /* 0x004fea000383ffff */
[----:B------:R-:W-:Y:S05]  /*dc70*/  BRA `(.L_x_196) ;  /* 0xffffff5000fc7947 */ /* 0x000fea000383ffff */
.L_x_81:
[----:B------:R-:W-:-:S07]  /*dc80*/  MOV R11, R10 ;  /* 0x0000000a000b7202 */ /* 0x000fce0000000f00 */
.L_x_197:
[----:B-1----:R1:W2:Y:S02]  /*dc90*/  SYNCS.PHASECHK.TRANS64.TRYWAIT P0, [R14+URZ], R11 ;  /* 0x0000000b0e0075a7 */ /* 0x0022a400080011ff */
[----:B--2---:R-:W-:Y:S05]  /*dca0*/  @!P0 NANOSLEEP.SYNCS 0x989680 ;  /* 0x009896800000895d */ /* 0x004fea0003900000 */
[----:B------:R-:W2:Y:S02]  /*dcb0*/  @!P0 SYNCS.PHASECHK.TRANS64 P0, [R14+URZ], R11 ;  /* 0x0000000b0e0085a7 */ /* 0x000ea400080010ff */
[----:B--2---:R-:W-:Y:S05]  /*dcc0*/  @!P0 BRA `(.L_x_197) ;  /* 0xfffffffc00f08947 */ /* 0x004fea000383ffff */
[----:B------:R-:W-:Y:S05]  /*dcd0*/  BRA `(.L_x_80) ;  /* 0xffffff5400e87947 */ /* 0x000fea000383ffff */
.L_x_84:
[----:B------:R-:W-:-:S07]  /*dce0*/  MOV R7, R6 ;  /* 0x0000000600077202 */ /* 0x000fce0000000f00 */
.L_x_198:
[----:B-1----:R1:W2:Y:S02]  /*dcf0*/  SYNCS.PHASECHK.TRANS64.TRYWAIT P0, [R10+URZ], R7 ;  /* 0x000000070a0075a7 */ /* 0x0022a400080011ff */
[----:B--2---:R-:W-:Y:S05]  /*dd00*/  @!P0 NANOSLEEP.SYNCS 0x989680 ;  /* 0x009896800000895d */ /* 0x004fea0003900000 */
[----:B------:R-:W2:Y:S02]  /*dd10*/  @!P0 SYNCS.PHASECHK.TRANS64 P0, [R10+URZ], R7 ;  /* 0x000000070a0085a7 */ /* 0x000ea400080010ff */
[----:B--2---:R-:W-:Y:S05]  /*dd20*/  @!P0 BRA `(.L_x_198) ;  /* 0xfffffffc00f08947 */ /* 0x004fea000383ffff */
[----:B------:R-:W-:Y:S05]  /*dd30*/  BRA `(.L_x_83) ;  /* 0xffffff5800507947 */ /* 0x000fea000383ffff */
.L_x_86:
[----:B------:R-:W-:-:S07]  /*dd40*/  MOV R6, UR34 ;  /* 0x0000002200067c02 */ /* 0x000fce0008000f00 */
.L_x_199:
[----:B--2---:R2:W3:Y:S02]  /*dd50*/  SYNCS.PHASECHK.TRANS64.TRYWAIT P0, [R6+URZ], RZ ;  /* 0x000000ff060075a7 */ /* 0x0044e400080011ff */
[----:B---3--:R-:W-:Y:S05]  /*dd60*/  @!P0 NANOSLEEP.SYNCS 0x989680 ;  /* 0x009896800000895d */ /* 0x008fea0003900000 */
[----:B------:R-:W3:Y:S02]  /*dd70*/  @!P0 SYNCS.PHASECHK.TRANS64 P0, [R6+URZ], RZ ;  /* 0x000000ff060085a7 */ /* 0x000ee400080010ff */
[----:B---3--:R-:W-:Y:S05]  /*dd80*/  @!P0 BRA `(.L_x_199) ;  /* 0xfffffffc00f08947 */ /* 0x008fea000383ffff */
[----:B------:R-:W-:Y:S05]  /*dd90*/  BRA `(.L_x_200) ;  /* 0xffffff5800c87947 */ /* 0x000fea000383ffff */
.L_x_87:
[----:B------:R-:W-:Y:S01]  /*dda0*/  HFMA2 R10, -RZ, RZ, -0.0 , 0 ;  /* 0x80000000ff0a7431 */ /* 0x000fe200000001ff */
[----:B------:R-:W-:Y:S02]  /*ddb0*/  MOV R6, UR34 ;  /* 0x0000002200067c02 */ /* 0x000fe40008000f00 */
[----:B------:R-:W-:-:S07]  /*ddc0*/  MOV R11, 0x80000000 ;  /* 0x80000000000b7802 */ /* 0x000fce0000000f00 */
.L_x_201:
[----:B--2---:R2:W3:Y:S02]  /*ddd0*/  SYNCS.PHASECHK.TRANS64.TRYWAIT P0, [R6+URZ+0x48], R11 ;  /* 0x0000480b060075a7 */ /* 0x0044e400080011ff */
[----:B---3--:R-:W-:Y:S05]  /*dde0*/  @!P0 NANOSLEEP.SYNCS 0x989680 ;  /* 0x009896800000895d */ /* 0x008fea0003900000 */
[----:B------:R-:W3:Y:S02]  /*ddf0*/  @!P0 SYNCS.PHASECHK.TRANS64 P0, [R6+URZ+0x48], R11 ;  /* 0x0000480b060085a7 */ /* 0x000ee400080010ff */
[----:B---3--:R-:W-:Y:S05]  /*de00*/  @!P0 BRA `(.L_x_201) ;  /* 0xfffffffc00f08947 */ /* 0x008fea000383ffff */
[----:B------:R-:W-:Y:S05]  /*de10*/  BRA `(.L_x_202) ;  /* 0xffffff5c00c47947 */ /* 0x000fea000383ffff */
.L_x_88:
[----:B--2---:R-:W-:-:S07]  /*de20*/  MOV R6, UR34 ;  /* 0x0000002200067c02 */ /* 0x004fce0008000f00 */
.L_x_203:
[----:B--2---:R2:W3:Y:S02]  /*de30*/  SYNCS.PHASECHK.TRANS64.TRYWAIT P0, [R6+URZ+0x10], RZ ;  /* 0x000010ff060075a7 */ /* 0x0044e400080011ff */
[----:B---3--:R-:W-:Y:S05]  /*de40*/  @!P0 NANOSLEEP.SYNCS 0x989680 ;  /* 0x009896800000895d */ /* 0x008fea0003900000 */
[----:B------:R-:W3:Y:S02]  /*de50*/  @!P0 SYNCS.PHASECHK.TRANS64 P0, [R6+URZ+0x10], RZ ;  /* 0x000010ff060085a7 */ /* 0x000ee400080010ff */
[----:B---3--:R-:W-:Y:S05]  /*de60*/  @!P0 BRA `(.L_x_203) ;  /* 0xfffffffc00f08947 */ /* 0x008fea000383ffff */
[----:B------:R-:W-:Y:S05]  /*de70*/  BRA `(.L_x_204) ;  /* 0xffffff5c00dc7947 */ /* 0x000fea000383ffff */
.L_x_89:
[----:B------:R-:W-:Y:S01]  /*de80*/  HFMA2 R8, -RZ, RZ, -0.0 , 0 ;  /* 0x80000000ff087431 */ /* 0x000fe200000001ff */
[----:B------:R-:W-:Y:S02]  /*de90*/  MOV R6, UR34 ;  /* 0x0000002200067c02 */ /* 0x000fe40008000f00 */
[----:B------:R-:W-:-:S07]  /*dea0*/  MOV R9, 0x80000000 ;  /* 0x8000000000097802 */ /* 0x000fce0000000f00 */
.L_x_205:
[----:B--2---:R2:W3:Y:S02]  /*deb0*/  SYNCS.PHASECHK.TRANS64.TRYWAIT P0, [R6+URZ+0x58], R9 ;  /* 0x00005809060075a7 */ /* 0x0044e400080011ff */
[----:B---3--:R-:W-:Y:S05]  /*dec0*/  @!P0 NANOSLEEP.SYNCS 0x989680 ;  /* 0x009896800000895d */ /* 0x008fea0003900000 */
[----:B------:R-:W3:Y:S02]  /*ded0*/  @!P0 SYNCS.PHASECHK.TRANS64 P0, [R6+URZ+0x58], R9 ;  /* 0x00005809060085a7 */ /* 0x000ee400080010ff */
[----:B---3--:R-:W-:Y:S05]  /*dee0*/  @!P0 BRA `(.L_x_205) ;  /* 0xfffffffc00f08947 */ /* 0x008fea000383ffff */
[----:B------:R-:W-:Y:S05]  /*def0*/  BRA `(.L_x_206) ;  /* 0xffffff6000cc7947 */ /* 0x000fea000383ffff */
.L_x_90:
[----:B------:R-:W-:-:S07]  /*df00*/  MOV R6, UR34 ;  /* 0x0000002200067c02 */ /* 0x000fce0008000f00 */
.L_x_207:
[----:B-1----:R1:W2:Y:S02]  /*df10*/  SYNCS.PHASECHK.TRANS64.TRYWAIT P0, [R6+URZ+0x48], RZ ;  /* 0x000048ff060075a7 */ /* 0x0022a400080011ff */
[----:B--2---:R-:W-:Y:S05]  /*df20*/  @!P0 NANOSLEEP.SYNCS 0x989680 ;  /* 0x009896800000895d */ /* 0x004fea0003900000 */
[----:B------:R-:W2:Y:S02]  /*df30*/  @!P0 SYNCS.PHASECHK.TRANS64 P0, [R6+URZ+0x48], RZ ;  /* 0x000048ff060085a7 */ /* 0x000ea400080010ff */
[----:B--2---:R-:W-:Y:S05]  /*df40*/  @!P0 BRA `(.L_x_207) ;  /* 0xfffffffc00f08947 */ /* 0x004fea000383ffff */
[----:B------:R-:W-:Y:S05]  /*df50*/  BRA `(.L_x_208) ;  /* 0xffffff6400dc7947 */ /* 0x000fea000383ffff */
.L_x_91:
[----:B------:R-:W-:-:S07]  /*df60*/  MOV R6, UR34 ;  /* 0x0000002200067c02 */ /* 0x000fce0008000f00 */
.L_x_209:
[----:B-1----:R1:W2:Y:S02]  /*df70*/  SYNCS.PHASECHK.TRANS64.TRYWAIT P0, [R6+URZ+0x140], RZ ;  /* 0x000140ff060075a7 */ /* 0x0022a400080011ff */
[----:B--2---:R-:W-:Y:S05]  /*df80*/  @!P0 NANOSLEEP.SYNCS 0x989680 ;  /* 0x009896800000895d */ /* 0x004fea0003900000 */
[----:B------:R-:W2:Y:S02]  /*df90*/  @!P0 SYNCS.PHASECHK.TRANS64 P0, [R6+URZ+0x140], RZ ;  /* 0x000140ff060085a7 */ /* 0x000ea400080010ff */
[----:B--2---:R-:W-:Y:S05]  /*dfa0*/  @!P0 BRA `(.L_x_209) ;  /* 0xfffffffc00f08947 */ /* 0x004fea000383ffff */
[----:B------:R-:W-:Y:S05]  /*dfb0*/  BRA `(.L_x_210) ;  /* 0xffffff6800987947 */ /* 0x000fea000383ffff */
.L_x_93:
[----:B------:R-:W-:Y:S02]  /*dfc0*/  MOV R6, UR34 ;  /* 0x0000002200067c02 */ /* 0x000fe40008000f00 */
[-C--:B------:R-:W-:Y:S02]  /*dfd0*/  MOV R34, R31.reuse ;  /* 0x0000001f00227202 */ /* 0x080fe40000000f00 */
[----:B------:R-:W-:-:S07]  /*dfe0*/  MOV R35, R31 ;  /* 0x0000001f00237202 */ /* 0x000fce0000000f00 */
.L_x_211:
[----:B-1----:R1:W2:Y:S02]  /*dff0*/  SYNCS.PHASECHK.TRANS64.TRYWAIT P0, [R6+URZ], R35 ;  /* 0x00000023060075a7 */ /* 0x0022a400080011ff */
[----:B--2---:R-:W-:Y:S05]  /*e000*/  @!P0 NANOSLEEP.SYNCS 0x989680 ;  /* 0x009896800000895d */ /* 0x004fea0003900000 */
[----:B------:R-:W2:Y:S02]  /*e010*/  @!P0 SYNCS.PHASECHK.TRANS64 P0, [R6+URZ], R35 ;  /* 0x00000023060085a7 */ /* 0x000ea400080010ff */
[----:B--2---:R-:W-:Y:S05]  /*e020*/  @!P0 BRA `(.L_x_211) ;  /* 0xfffffffc00f08947 */ /* 0x004fea000383ffff */
[----:B------:R-:W-:Y:S05]  /*e030*/  BRA `(.L_x_212) ;  /* 0xffffff7c00287947 */ /* 0x000fea000383ffff */
.L_x_94:
[----:B------:R-:W-:Y:S02]  /*e040*/  MOV R31, UR34 ;  /* 0x00000022001f7c02 */ /* 0x000fe40008000f00 */
[----:B------:R-:W-:-:S07]  /*e050*/  MOV R33, R32 ;  /* 0x0000002000217202 */ /* 0x000fce0000000f00 */
.L_x_213:
[----:B-1----:R1:W2:Y:S02]  /*e060*/  SYNCS.PHASECHK.TRANS64.TRYWAIT P0, [R31+URZ+0x98], R33 ;  /* 0x000098211f0075a7 */ /* 0x0022a400080011ff */
[----:B--2---:R-:W-:Y:S05]  /*e070*/  @!P0 NANOSLEEP.SYNCS 0x989680 ;  /* 0x009896800000895d */ /* 0x004fea0003900000 */
[----:B------:R-:W2:Y:S02]  /*e080*/  @!P0 SYNCS.PHASECHK.TRANS64 P0, [R31+URZ+0x98], R33 ;  /* 0x000098211f0085a7 */ /* 0x000ea400080010ff */
[----:B--2---:R-:W-:Y:S05]  /*e090*/  @!P0 BRA `(.L_x_213) ;  /* 0xfffffffc00f08947 */ /* 0x004fea000383ffff */
[----:B------:R-:W-:Y:S05]  /*e0a0*/  BRA `(.L_x_214) ;  /* 0xffffff7c00187947 */ /* 0x000fea000383ffff */
.L_x_95:
[----:B------:R-:W-:Y:S02]  /*e0b0*/  MOV R6, UR34 ;  /* 0x0000002200067c02 */ /* 0x000fe40008000f00 */
[-C--:B------:R-:W-:Y:S02]  /*e0c0*/  MOV R34, R31.reuse ;  /* 0x0000001f00227202 */ /* 0x080fe40000000f00 */
[----:B------:R-:W-:-:S07]  /*e0d0*/  MOV R35, R31 ;  /* 0x0000001f00237202 */ /* 0x000fce0000000f00 */
.L_x_215:
[----:B-1----:R1:W2:Y:S02]  /*e0e0*/  SYNCS.PHASECHK.TRANS64.TRYWAIT P0, [R6+URZ+0x130], R35 ;  /* 0x00013023060075a7 */ /* 0x0022a400080011ff */
[----:B--2---:R-:W-:Y:S05]  /*e0f0*/  @!P0 NANOSLEEP.SYNCS 0x989680 ;  /* 0x009896800000895d */ /* 0x004fea0003900000 */
[----:B------:R-:W2:Y:S02]  /*e100*/  @!P0 SYNCS.PHASECHK.TRANS64 P0, [R6+URZ+0x130], R35 ;  /* 0x00013023060085a7 */ /* 0x000ea400080010ff */
[----:B--2---:R-:W-:Y:S05]  /*e110*/  @!P0 BRA `(.L_x_215) ;  /* 0xfffffffc00f08947 */ /* 0x004fea000383ffff */
[----:B------:R-:W-:Y:S05]  /*e120*/  BRA `(.L_x_216) ;  /* 0xffffff8000647947 */ /* 0x000fea000383ffff */
.L_x_96:
[----:B------:R-:W-:Y:S02]  /*e130*/  MOV R32, UR34 ;  /* 0x0000002200207c02 */ /* 0x000fe40008000f00 */
[-C--:B------:R-:W-:Y:S02]  /*e140*/  MOV R34, R33.reuse ;  /* 0x0000002100227202 */ /* 0x080fe40000000f00 */
[----:B------:R-:W-:-:S07]  /*e150*/  MOV R35, R33 ;  /* 0x0000002100237202 */ /* 0x000fce0000000f00 */
.L_x_217:
[----:B-1----:R1:W2:Y:S02]  /*e160*/  SYNCS.PHASECHK.TRANS64.TRYWAIT P0, [R32+URZ+0x58], R35 ;  /* 0x00005823200075a7 */ /* 0x0022a400080011ff */
[----:B--2---:R-:W-:Y:S05]  /*e170*/  @!P0 NANOSLEEP.SYNCS 0x989680 ;  /* 0x009896800000895d */ /* 0x004fea0003900000 */
[----:B------:R-:W2:Y:S02]  /*e180*/  @!P0 SYNCS.PHASECHK.TRANS64 P0, [R32+URZ+0x58], R35 ;  /* 0x00005823200085a7 */ /* 0x000ea400080010ff */
[----:B--2---:R-:W-:Y:S05]  /*e190*/  @!P0 BRA `(.L_x_217) ;  /* 0xfffffffc00f08947 */ /* 0x004fea000383ffff */
[----:B------:R-:W-:Y:S05]  /*e1a0*/  BRA `(.L_x_218) ;  /* 0xffffff8000547947 */ /* 0x000fea000383ffff */
.L_x_97:
[----:B------:R-:W-:Y:S02]  /*e1b0*/  MOV R31, UR34 ;  /* 0x00000022001f7c02 */ /* 0x000fe40008000f00 */
[----:B------:R-:W-:-:S07]  /*e1c0*/  MOV R33, R32 ;  /* 0x0000002000217202 */ /* 0x000fce0000000f00 */
.L_x_219:
[----:B-1----:R1:W2:Y:S02]  /*e1d0*/  SYNCS.PHASECHK.TRANS64.TRYWAIT P0, [R31+URZ+0x10], R33 ;  /* 0x000010211f0075a7 */ /* 0x0022a400080011ff */
[----:B--2---:R-:W-:Y:S05]  /*e1e0*/  @!P0 NANOSLEEP.SYNCS 0x989680 ;  /* 0x009896800000895d */ /* 0x004fea0003900000 */
[----:B------:R-:W2:Y:S02]  /*e1f0*/  @!P0 SYNCS.PHASECHK.TRANS64 P0, [R31+URZ+0x10], R33 ;  /* 0x000010211f0085a7 */ /* 0x000ea400080010ff */
[----:B--2---:R-:W-:Y:S05]  /*e200*/  @!P0 BRA `(.L_x_219) ;  /* 0xfffffffc00f08947 */ /* 0x004fea000383ffff */
[----:B------:R-:W-:Y:S05]  /*e210*/  BRA `(.L_x_220) ;  /* 0xffffff84003c7947 */ /* 0x000fea000383ffff */
.L_x_98:
[----:B------:R-:W-:Y:S02]  /*e220*/  MOV R6, UR34 ;  /* 0x0000002200067c02 */ /* 0x000fe40008000f00 */
[----:B------:R-:W-:-:S07]  /*e230*/  MOV R33, R32 ;  /* 0x0000002000217202 */ /* 0x000fce0000000f00 */
.L_x_221:
[----:B-1----:R1:W2:Y:S02]  /*e240*/  SYNCS.PHASECHK.TRANS64.TRYWAIT P0, [R6+URZ+0x60], R33 ;  /* 0x00006021060075a7 */ /* 0x0022a400080011ff */
[----:B--2---:R-:W-:Y:S05]  /*e250*/  @!P0 NANOSLEEP.SYNCS 0x989680 ;  /* 0x009896800000895d */ /* 0x004fea0003900000 */
[----:B------:R-:W2:Y:S02]  /*e260*/  @!P0 SYNCS.PHASECHK.TRANS64 P0, [R6+URZ+0x60], R33 ;  /* 0x00006021060085a7 */ /* 0x000ea400080010ff */
[----:B--2---:R-:W-:Y:S05]  /*e270*/  @!P0 BRA `(.L_x_221) ;  /* 0xfffffffc00f08947 */ /* 0x004fea000383ffff */
[----:B------:R-:W-:Y:S05]  /*e280*/  BRA `(.L_x_222) ;  /* 0xffffff8400bc7947 */ /* 0x000fea000383ffff */
.L_x_99:
[----:B-1----:R-:W-:Y:S02]  /*e290*/  MOV R6, UR34 ;  /* 0x0000002200067c02 */ /* 0x002fe40008000f00 */
[-C--:B------:R-:W-:Y:S02]  /*e2a0*/  MOV R32, R31.reuse ;  /* 0x0000001f00207202 */ /* 0x080fe40000000f00 */
[----:B------:R-:W-:-:S07]  /*e2b0*/  MOV R33, R31 ;  /* 0x0000001f00217202 */ /* 0x000fce0000000f00 */
.L_x_223:
[----:B-1----:R1:W2:Y:S02]  /*e2c0*/  SYNCS.PHASECHK.TRANS64.TRYWAIT P0, [R6+URZ+0x160], R33 ;  /* 0x00016021060075a7 */ /* 0x0022a400080011ff */
[----:B--2---:R-:W-:Y:S05]  /*e2d0*/  @!P0 NANOSLEEP.SYNCS 0x989680 ;  /* 0x009896800000895d */ /* 0x004fea0003900000 */
[----:B------:R-:W2:Y:S02]  /*e2e0*/  @!P0 SYNCS.PHASECHK.TRANS64 P0, [R6+URZ+0x160], R33 ;  /* 0x00016021060085a7 */ /* 0x000ea400080010ff */
[----:B--2---:R-:W-:Y:S05]  /*e2f0*/  @!P0 BRA `(.L_x_223) ;  /* 0xfffffffc00f08947 */ /* 0x004fea000383ffff */
[----:B------:R-:W-:Y:S05]  /*e300*/  BRA `(.L_x_224) ;  /* 0xffffff8400ac7947 */ /* 0x000fea000383ffff */
.L_x_101:
[----:B------:R-:W-:Y:S02]  /*e310*/  SHF.L.U32 R32, R12, 0x1f, RZ ;  /* 0x0000001f0c207819 */ /* 0x000fe400000006ff */
[----:B------:R-:W-:Y:S02]  /*e320*/  MOV R6, UR34 ;  /* 0x0000002200067c02 */ /* 0x000fe40008000f00 */
[----:B------:R-:W-:-:S07]  /*e330*/  MOV R33, R32 ;  /* 0x0000002000217202 */ /* 0x000fce0000000f00 */
.L_x_225:
[----:B-1----:R1:W2:Y:S02]  /*e340*/  SYNCS.PHASECHK.TRANS64.TRYWAIT P0, [R6+URZ+0x48], R33 ;  /* 0x00004821060075a7 */ /* 0x0022a400080011ff */
[----:B--2---:R-:W-:Y:S05]  /*e350*/  @!P0 NANOSLEEP.SYNCS 0x989680 ;  /* 0x009896800000895d */ /* 0x004fea0003900000 */
[----:B------:R-:W2:Y:S02]  /*e360*/  @!P0 SYNCS.PHASECHK.TRANS64 P0, [R6+URZ+0x48], R33 ;  /* 0x00004821060085a7 */ /* 0x000ea400080010ff */
[----:B--2---:R-:W-:Y:S05]  /*e370*/  @!P0 BRA `(.L_x_225) ;  /* 0xfffffffc00f08947 */ /* 0x004fea000383ffff */
[----:B------:R-:W-:Y:S05]  /*e380*/  BRA `(.L_x_226) ;  /* 0xffffff88009c7947 */ /* 0x000fea000383ffff */
.L_x_103:
[----:B-1----:R-:W-:Y:S02]  /*e390*/  MOV R6, UR34 ;  /* 0x0000002200067c02 */ /* 0x002fe40008000f00 */
[----:B------:R-:W-:Y:S02]  /*e3a0*/  MOV R16, 0x80000000 ;  /* 0x8000000000107802 */ /* 0x000fe40000000f00 */
[----:B------:R-:W-:-:S07]  /*e3b0*/  MOV R17, 0x80000000 ;  /* 0x8000000000117802 */ /* 0x000fce0000000f00 */
.L_x_227:
[----:B-1----:R1:W3:Y:S02]  /*e3c0*/  SYNCS.PHASECHK.TRANS64.TRYWAIT P0, [R6+URZ+0x80], R17 ;  /* 0x00008011060075a7 */ /* 0x0022e400080011ff */
[----:B---3--:R-:W-:Y:S05]  /*e3d0*/  @!P0 NANOSLEEP.SYNCS 0x989680 ;  /* 0x009896800000895d */ /* 0x008fea0003900000 */
[----:B------:R-:W3:Y:S02]  /*e3e0*/  @!P0 SYNCS.PHASECHK.TRANS64 P0, [R6+URZ+0x80], R17 ;  /* 0x00008011060085a7 */ /* 0x000ee400080010ff */
[----:B---3--:R-:W-:Y:S05]  /*e3f0*/  @!P0 BRA `(.L_x_227) ;  /* 0xfffffffc00f08947 */ /* 0x008fea000383ffff */
[----:B------:R-:W-:Y:S05]  /*e400*/  BRA `(.L_x_228) ;  /* 0xffffff8c00547947 */ /* 0x000fea000383ffff */
.L_x_104:
[----:B------:R-:W-:Y:S01]  /*e410*/  HFMA2 R8, -RZ, RZ, -0.0 , 0 ;  /* 0x80000000ff087431 */ /* 0x000fe200000001ff */
[----:B-1----:R-:W-:Y:S02]  /*e420*/  MOV R6, UR34 ;  /* 0x0000002200067c02 */ /* 0x002fe40008000f00 */
[----:B------:R-:W-:-:S07]  /*e430*/  MOV R9, 0x80000000 ;  /* 0x8000000000097802 */ /* 0x000fce0000000f00 */
.L_x_229:
[----:B-1----:R1:W3:Y:S02]  /*e440*/  SYNCS.PHASECHK.TRANS64.TRYWAIT P0, [R6+URZ+0x88], R9 ;  /* 0x00008809060075a7 */ /* 0x0022e400080011ff */
[----:B---3--:R-:W-:Y:S05]  /*e450*/  @!P0 NANOSLEEP.SYNCS 0x989680 ;  /* 0x009896800000895d */ /* 0x008fea0003900000 */
[----:B------:R-:W3:Y:S02]  /*e460*/  @!P0 SYNCS.PHASECHK.TRANS64 P0, [R6+URZ+0x88], R9 ;  /* 0x00008809060085a7 */ /* 0x000ee400080010ff */
[----:B---3--:R-:W-:Y:S05]  /*e470*/  @!P0 BRA `(.L_x_229) ;  /* 0xfffffffc00f08947 */ /* 0x008fea000383ffff */
[----:B------:R-:W-:Y:S05]  /*e480*/  BRA `(.L_x_230) ;  /* 0xffffff8c00447947 */ /* 0x000fea000383ffff */
.L_x_105:
[----:B-1----:R-:W-:Y:S02]  /*e490*/  MOV R6, UR34 ;  /* 0x0000002200067c02 */ /* 0x002fe40008000f00 */
[----:B------:R-:W-:-:S07]  /*e4a0*/  MOV R19, R18 ;  /* 0x0000001200137202 */ /* 0x000fce0000000f00 */
.L_x_231:
[----:B-1----:R1:W3:Y:S02]  /*e4b0*/  SYNCS.PHASECHK.TRANS64.TRYWAIT P0, [R6+URZ+0x130], R19 ;  /* 0x00013013060075a7 */ /* 0x0022e400080011ff */
[----:B---3--:R-:W-:Y:S05]  /*e4c0*/  @!P0 NANOSLEEP.SYNCS 0x989680 ;  /* 0x009896800000895d */ /* 0x008fea0003900000 */
[----:B------:R-:W3:Y:S02]  /*e4d0*/  @!P0 SYNCS.PHASECHK.TRANS64 P0, [R6+URZ+0x130], R19 ;  /* 0x00013013060085a7 */ /* 0x000ee400080010ff */
[----:B---3--:R-:W-:Y:S05]  /*e4e0*/  @!P0 BRA `(.L_x_231) ;  /* 0xfffffffc00f08947 */ /* 0x008fea000383ffff */
[----:B------:R-:W-:Y:S05]  /*e4f0*/  BRA `(.L_x_232) ;  /* 0xffffff8c00347947 */ /* 0x000fea000383ffff */
.L_x_106:
[----:B------:R-:W-:Y:S02]  /*e500*/  MOV R9, UR34 ;  /* 0x0000002200097c02 */ /* 0x000fe40008000f00 */
[----:B------:R-:W-:-:S07]  /*e510*/  MOV R17, R16 ;  /* 0x0000001000117202 */ /* 0x000fce0000000f00 */
.L_x_233:
[----:B-1----:R1:W3:Y:S02]  /*e520*/  SYNCS.PHASECHK.TRANS64.TRYWAIT P0, [R9+URZ+0x58], R17 ;  /* 0x00005811090075a7 */ /* 0x0022e400080011ff */
[----:B---3--:R-:W-:Y:S05]  /*e530*/  @!P0 NANOSLEEP.SYNCS 0x989680 ;  /* 0x009896800000895d */ /* 0x008fea0003900000 */
[----:B------:R-:W3:Y:S02]  /*e540*/  @!P0 SYNCS.PHASECHK.TRANS64 P0, [R9+URZ+0x58], R17 ;  /* 0x00005811090085a7 */ /* 0x000ee400080010ff */
[----:B---3--:R-:W-:Y:S05]  /*e550*/  @!P0 BRA `(.L_x_233) ;  /* 0xfffffffc00f08947 */ /* 0x008fea000383ffff */
[----:B------:R-:W-:Y:S05]  /*e560*/  BRA `(.L_x_234) ;  /* 0xffffff8c00f07947 */ /* 0x000fea000383ffff */
.L_x_107:
[----:B------:R-:W-:Y:S02]  /*e570*/  MOV R6, UR34 ;  /* 0x0000002200067c02 */ /* 0x000fe40008000f00 */
[----:B------:R-:W-:-:S07]  /*e580*/  MOV R11, R10 ;  /* 0x0000000a000b7202 */ /* 0x000fce0000000f00 */
.L_x_235:
[----:B--2---:R2:W3:Y:S02]  /*e590*/  SYNCS.PHASECHK.TRANS64.TRYWAIT P0, [R6+URZ+0x60], R11 ;  /* 0x0000600b060075a7 */ /* 0x0044e400080011ff */
[----:B---3--:R-:W-:Y:S05]  /*e5a0*/  @!P0 NANOSLEEP.SYNCS 0x989680 ;  /* 0x009896800000895d */ /* 0x008fea0003900000 */
[----:B------:R-:W3:Y:S02]  /*e5b0*/  @!P0 SYNCS.PHASECHK.TRANS64 P0, [R6+URZ+0x60], R11 ;  /* 0x0000600b060085a7 */ /* 0x000ee400080010ff */
[----:B---3--:R-:W-:Y:S05]  /*e5c0*/  @!P0 BRA `(.L_x_235) ;  /* 0xfffffffc00f08947 */ /* 0x008fea000383ffff */
[----:B------:R-:W-:Y:S05]  /*e5d0*/  BRA `(.L_x_236) ;  /* 0xffffff90005c7947 */ /* 0x000fea000383ffff */
.L_x_108:
[----:B--2---:R-:W-:Y:S02]  /*e5e0*/  MOV R11, UR34 ;  /* 0x00000022000b7c02 */ /* 0x004fe40008000f00 */
[----:B-1----:R-:W-:-:S07]  /*e5f0*/  MOV R9, R8 ;  /* 0x0000000800097202 */ /* 0x002fce0000000f00 */
.L_x_237:
[----:B-1----:R1:W2:Y:S02]  /*e600*/  SYNCS.PHASECHK.TRANS64.TRYWAIT P0, [R11+URZ+0x160], R9 ;  /* 0x000160090b0075a7 */ /* 0x0022a400080011ff */
[----:B--2---:R-:W-:Y:S05]  /*e610*/  @!P0 NANOSLEEP.SYNCS 0x989680 ;  /* 0x009896800000895d */ /* 0x004fea0003900000 */
[----:B------:R-:W2:Y:S02]  /*e620*/  @!P0 SYNCS.PHASECHK.TRANS64 P0, [R11+URZ+0x160], R9 ;  /* 0x000160090b0085a7 */ /* 0x000ea400080010ff */
[----:B--2---:R-:W-:Y:S05]  /*e630*/  @!P0 BRA `(.L_x_237) ;  /* 0xfffffffc00f08947 */ /* 0x004fea000383ffff */
[----:B------:R-:W-:Y:S05]  /*e640*/  BRA `(.L_x_238) ;  /* 0xffffff90004c7947 */ /* 0x000fea000383ffff */
.L_x_109:
[----:B-1----:R-:W-:Y:S02]  /*e650*/  MOV R9, UR34 ;  /* 0x0000002200097c02 */ /* 0x002fe40008000f00 */
[----:B------:R-:W-:-:S07]  /*e660*/  MOV R15, R14 ;  /* 0x0000000e000f7202 */ /* 0x000fce0000000f00 */
.L_x_239:
[----:B-1----:R1:W3:Y:S02]  /*e670*/  SYNCS.PHASECHK.TRANS64.TRYWAIT P0, [R9+URZ+0x98], R15 ;  /* 0x0000980f090075a7 */ /* 0x0022e400080011ff */
[----:B---3--:R-:W-:Y:S05]  /*e680*/  @!P0 NANOSLEEP.SYNCS 0x989680 ;  /* 0x009896800000895d */ /* 0x008fea0003900000 */
[----:B------:R-:W3:Y:S02]  /*e690*/  @!P0 SYNCS.PHASECHK.TRANS64 P0, [R9+URZ+0x98], R15 ;  /* 0x0000980f090085a7 */ /* 0x000ee400080010ff */
[----:B---3--:R-:W-:Y:S05]  /*e6a0*/  @!P0 BRA `(.L_x_239) ;  /* 0xfffffffc00f08947 */ /* 0x008fea000383ffff */
[----:B------:R-:W-:Y:S05]  /*e6b0*/  BRA `(.L_x_240) ;  /* 0xffffff9000487947 */ /* 0x000fea000383ffff */
.L_x_111:
[----:B------:R-:W-:-:S07]  /*e6c0*/  MOV R3, UR34 ;  /* 0x0000002200037c02 */ /* 0x000fce0008000f00 */
.L_x_241:
[----:B--2---:R2:W3:Y:S02]  /*e6d0*/  SYNCS.PHASECHK.TRANS64.TRYWAIT P0, [R3+URZ+0x128], RZ ;  /* 0x000128ff030075a7 */ /* 0x0044e400080011ff */
[----:B---3--:R-:W-:Y:S05]  /*e6e0*/  @!P0 NANOSLEEP.SYNCS 0x989680 ;  /* 0x009896800000895d */ /* 0x008fea0003900000 */
[----:B------:R-:W3:Y:S02]  /*e6f0*/  @!P0 SYNCS.PHASECHK.TRANS64 P0, [R3+URZ+0x128], RZ ;  /* 0x000128ff030085a7 */ /* 0x000ee400080010ff */
[----:B---3--:R-:W-:Y:S05]  /*e700*/  @!P0 BRA `(.L_x_241) ;  /* 0xfffffffc00f08947 */ /* 0x008fea000383ffff */
[----:B------:R-:W-:Y:S05]  /*e710*/  BRA `(.L_x_242) ;  /* 0xffffff9400ec7947 */ /* 0x000fea000383ffff */
.L_x_119:
[----:B------:R-:W-:Y:S02]  /*e720*/  MOV R6, UR6 ;  /* 0x0000000600067c02 */ /* 0x000fe40008000f00 */
[----:B------:R-:W-:Y:S02]  /*e730*/  MOV R7, UR6 ;  /* 0x0000000600077c02 */ /* 0x000fe40008000f00 */
[----:B------:R-:W-:-:S07]  /*e740*/  MOV R5, UR4 ;  /* 0x0000000400057c02 */ /* 0x000fce0008000f00 */
.L_x_243:
[----:B-1----:R1:W2:Y:S02]  /*e750*/  SYNCS.PHASECHK.TRANS64.TRYWAIT P0, [R5+URZ+0x20], R7 ;  /* 0x00002007050075a7 */ /* 0x0022a400080011ff */
[----:B--2---:R-:W-:Y:S05]  /*e760*/  @!P0 NANOSLEEP.SYNCS 0x989680 ;  /* 0x009896800000895d */ /* 0x004fea0003900000 */
[----:B------:R-:W2:Y:S02]  /*e770*/  @!P0 SYNCS.PHASECHK.TRANS64 P0, [R5+URZ+0x20], R7 ;  /* 0x00002007050085a7 */ /* 0x000ea400080010ff */
[----:B--2---:R-:W-:Y:S05]  /*e780*/  @!P0 BRA `(.L_x_243) ;  /* 0xfffffffc00f08947 */ /* 0x004fea000383ffff */
[----:B------:R-:W-:Y:S05]  /*e790*/  BRA `(.L_x_244) ;  /* 0xffffffa0001c7947 */ /* 0x000fea000383ffff */
.L_x_120:
[----:B------:R-:W-:Y:S02]  /*e7a0*/  MOV R6, UR5 ;  /* 0x0000000500067c02 */ /* 0x000fe40008000f00 */
[----:B-1----:R-:W-:Y:S02]  /*e7b0*/  MOV R7, UR5 ;  /* 0x0000000500077c02 */ /* 0x002fe40008000f00 */
[----:B------:R-:W-:-:S07]  /*e7c0*/  MOV R4, UR4 ;  /* 0x0000000400047c02 */ /* 0x000fce0008000f00 */
.L_x_245:
[----:B-1----:R1:W2:Y:S02]  /*e7d0*/  SYNCS.PHASECHK.TRANS64.TRYWAIT P0, [R4+URZ+0x40], R7 ;  /* 0x00004007040075a7 */ /* 0x0022a400080011ff */
[----:B--2---:R-:W-:Y:S05]  /*e7e0*/  @!P0 NANOSLEEP.SYNCS 0x989680 ;  /* 0x009896800000895d */ /* 0x004fea0003900000 */
[----:B------:R-:W2:Y:S02]  /*e7f0*/  @!P0 SYNCS.PHASECHK.TRANS64 P0, [R4+URZ+0x40], R7 ;  /* 0x00004007040085a7 */ /* 0x000ea400080010ff */
[----:B--2---:R-:W-:Y:S05]  /*e800*/  @!P0 BRA `(.L_x_245) ;  /* 0xfffffffc00f08947 */ /* 0x004fea000383ffff */
[----:B------:R-:W-:Y:S05]  /*e810*/  BRA `(.L_x_246) ;  /* 0xffffffa000047947 */ /* 0x000fea000383ffff */
.L_x_122:
[----:B------:R-:W-:Y:S02]  /*e820*/  MOV R6, UR6 ;  /* 0x0000000600067c02 */ /* 0x000fe40008000f00 */
[----:B------:R-:W-:Y:S02]  /*e830*/  MOV R7, UR6 ;  /* 0x0000000600077c02 */ /* 0x000fe40008000f00 */
[----:B------:R-:W-:-:S07]  /*e840*/  MOV R4, UR4 ;  /* 0x0000000400047c02 */ /* 0x000fce0008000f00 */
.L_x_247:
[----:B-1----:R1:W2:Y:S02]  /*e850*/  SYNCS.PHASECHK.TRANS64.TRYWAIT P0, [R4+URZ+0x30], R7 ;  /* 0x00003007040075a7 */ /* 0x0022a400080011ff */
[----:B--2---:R-:W-:Y:S05]  /*e860*/  @!P0 NANOSLEEP.SYNCS 0x989680 ;  /* 0x009896800000895d */ /* 0x004fea0003900000 */
[----:B------:R-:W2:Y:S02]  /*e870*/  @!P0 SYNCS.PHASECHK.TRANS64 P0, [R4+URZ+0x30], R7 ;  /* 0x00003007040085a7 */ /* 0x000ea400080010ff */
[----:B--2---:R-:W-:Y:S05]  /*e880*/  @!P0 BRA `(.L_x_247) ;  /* 0xfffffffc00f08947 */ /* 0x004fea000383ffff */
[----:B------:R-:W-:Y:S05]  /*e890*/  BRA `(.L_x_248) ;  /* 0xffffffb000ac7947 */ /* 0x000fea000383ffff */
.L_x_123:
[----:B------:R-:W-:Y:S02]  /*e8a0*/  MOV R6, UR5 ;  /* 0x0000000500067c02 */ /* 0x000fe40008000f00 */
[----:B-1----:R-:W-:Y:S02]  /*e8b0*/  MOV R7, UR5 ;  /* 0x0000000500077c02 */ /* 0x002fe40008000f00 */
[----:B------:R-:W-:-:S07]  /*e8c0*/  MOV R4, UR4 ;  /* 0x0000000400047c02 */ /* 0x000fce0008000f00 */
.L_x_249:
[----:B-1----:R1:W2:Y:S02]  /*e8d0*/  SYNCS.PHASECHK.TRANS64.TRYWAIT P0, [R4+URZ+0x50], R7 ;  /* 0x00005007040075a7 */ /* 0x0022a400080011ff */
[----:B--2---:R-:W-:Y:S05]  /*e8e0*/  @!P0 NANOSLEEP.SYNCS 0x989680 ;  /* 0x009896800000895d */ /* 0x004fea0003900000 */
[----:B------:R-:W2:Y:S02]  /*e8f0*/  @!P0 SYNCS.PHASECHK.TRANS64 P0, [R4+URZ+0x50], R7 ;  /* 0x00005007040085a7 */ /* 0x000ea400080010ff */
[----:B--2---:R-:W-:Y:S05]  /*e900*/  @!P0 BRA `(.L_x_249) ;  /* 0xfffffffc00f08947 */ /* 0x004fea000383ffff */
[----:B------:R-:W-:Y:S05]  /*e910*/  BRA `(.L_x_250) ;  /* 0xffffffb000a07947 */ /* 0x000fea000383ffff */
.L_x_124:
[----:B------:R-:W-:Y:S02]  /*e920*/  MOV R6, UR6 ;  /* 0x0000000600067c02 */ /* 0x000fe40008000f00 */
[----:B------:R-:W-:Y:S02]  /*e930*/  MOV R7, UR6 ;  /* 0x0000000600077c02 */ /* 0x000fe40008000f00 */
[----:B------:R-:W-:-:S07]  /*e940*/  MOV R4, UR4 ;  /* 0x0000000400047c02 */ /* 0x000fce0008000f00 */
.L_x_251:
[----:B-1----:R1:W2:Y:S02]  /*e950*/  SYNCS.PHASECHK.TRANS64.TRYWAIT P0, [R4+URZ+0x68], R7 ;  /* 0x00006807040075a7 */ /* 0x0022a400080011ff */
[----:B--2---:R-:W-:Y:S05]  /*e960*/  @!P0 NANOSLEEP.SYNCS 0x989680 ;  /* 0x009896800000895d */ /* 0x004fea0003900000 */
[----:B------:R-:W2:Y:S02]  /*e970*/  @!P0 SYNCS.PHASECHK.TRANS64 P0, [R4+URZ+0x68], R7 ;  /* 0x00006807040085a7 */ /* 0x000ea400080010ff */
[----:B--2---:R-:W-:Y:S05]  /*e980*/  @!P0 BRA `(.L_x_251) ;  /* 0xfffffffc00f08947 */ /* 0x004fea000383ffff */
[----:B------:R-:W-:Y:S05]  /*e990*/  BRA `(.L_x_252) ;  /* 0xffffffb400887947 */ /* 0x000fea000383ffff */
.L_x_131:
[----:B------:R-:W-:-:S07]  /*e9a0*/  MOV R6, UR6 ;  /* 0x0000000600067c02 */ /* 0x000fce0008000f00 */
.L_x_253:
[----:B-1----:R1:W2:Y:S02]  /*e9b0*/  SYNCS.PHASECHK.TRANS64.TRYWAIT P0, [R6+URZ+0x70], RZ ;  /* 0x000070ff060075a7 */ /* 0x0022a400080011ff */
[----:B--2---:R-:W-:Y:S05]  /*e9c0*/  @!P0 NANOSLEEP.SYNCS 0x989680 ;  /* 0x009896800000895d */ /* 0x004fea0003900000 */
[----:B------:R-:W2:Y:S02]  /*e9d0*/  @!P0 SYNCS.PHASECHK.TRANS64 P0, [R6+URZ+0x70], RZ ;  /* 0x000070ff060085a7 */ /* 0x000ea400080010ff */
[----:B--2---:R-:W-:Y:S05]  /*e9e0*/  @!P0 BRA `(.L_x_253) ;  /* 0xfffffffc00f08947 */ /* 0x004fea000383ffff */
[----:B------:R-:W-:Y:S05]  /*e9f0*/  BRA `(.L_x_254) ;  /* 0xffffffc400247947 */ /* 0x000fea000383ffff */
.L_x_133:
[----:B------:R-:W-:-:S07]  /*ea00*/  MOV R4, UR6 ;  /* 0x0000000600047c02 */ /* 0x000fce0008000f00 */
.L_x_255:
[----:B-1----:R1:W2:Y:S02]  /*ea10*/  SYNCS.PHASECHK.TRANS64.TRYWAIT P0, [R4+URZ+0x78], RZ ;  /* 0x000078ff040075a7 */ /* 0x0022a400080011ff */
[----:B--2---:R-:W-:Y:S05]  /*ea20*/  @!P0 NANOSLEEP.SYNCS 0x989680 ;  /* 0x009896800000895d */ /* 0x004fea0003900000 */
[----:B------:R-:W2:Y:S02]  /*ea30*/  @!P0 SYNCS.PHASECHK.TRANS64 P0, [R4+URZ+0x78], RZ ;  /* 0x000078ff040085a7 */ /* 0x000ea400080010ff */
[----:B--2---:R-:W-:Y:S05]  /*ea40*/  @!P0 BRA `(.L_x_255) ;  /* 0xfffffffc00f08947 */ /* 0x004fea000383ffff */
[----:B------:R-:W-:Y:S05]  /*ea50*/  BRA `(.L_x_256) ;  /* 0xffffffc800907947 */ /* 0x000fea000383ffff */
.L_x_142:
[----:B------:R-:W-:Y:S02]  /*ea60*/  MOV R2, UR7 ;  /* 0x0000000700027c02 */ /* 0x000fe40008000f00 */
[----:B------:R-:W-:-:S07]  /*ea70*/  MOV R5, R4 ;  /* 0x0000000400057202 */ /* 0x000fce0000000f00 */
.L_x_257:
[----:B-1----:R1:W2:Y:S02]  /*ea80*/  SYNCS.PHASECHK.TRANS64.TRYWAIT P0, [R2+URZ+0x90], R5 ;  /* 0x00009005020075a7 */ /* 0x0022a400080011ff */
[----:B--2---:R-:W-:Y:S05]  /*ea90*/  @!P0 NANOSLEEP.SYNCS 0x989680 ;  /* 0x009896800000895d */ /* 0x004fea0003900000 */
[----:B------:R-:W2:Y:S02]  /*eaa0*/  @!P0 SYNCS.PHASECHK.TRANS64 P0, [R2+URZ+0x90], R5 ;  /* 0x00009005020085a7 */ /* 0x000ea400080010ff */
[----:B--2---:R-:W-:Y:S05]  /*eab0*/  @!P0 BRA `(.L_x_257) ;  /* 0xfffffffc00f08947 */ /* 0x004fea000383ffff */
[----:B------:R-:W-:Y:S05]  /*eac0*/  BRA `(.L_x_258) ;  /* 0xffffffd800387947 */ /* 0x000fea000383ffff */
        .weak           $__internal_0_$__cuda_sm10x_tcgen05_guardrail_trap_col_being_dealloced_not_returned_by_alloc
        .type           $__internal_0_$__cuda_sm10x_tcgen05_guardrail_trap_col_being_dealloced_not_returned_by_alloc,@function
        .size           $__internal_0_$__cuda_sm10x_tcgen05_guardrail_trap_col_being_dealloced_not_returned_by_alloc,($__internal_1_$__cuda_sm10x_tcgen05_guardrail_trap_phase_invalid_during_alloc - $__internal_0_$__cuda_sm10x_tcgen05_guardrail_trap_col_being_dealloced_not_returned_by_alloc)
$__internal_0_$__cuda_sm10x_tcgen05_guardrail_trap_col_being_dealloced_not_returned_by_alloc:
[----:B------:R-:W-:Y:S05]  /*ead0*/  BPT.TRAP 0x1 ;  /* 0x000000040000795c */ /* 0x000fea0000300000 */
[----:B------:R-:W-:-:S04]  /*eae0*/  HFMA2 R7, -RZ, RZ, 0, 0 ;  /* 0x00000000ff077431 */ /* 0x000fc800000001ff */
[----:B------:R-:W-:Y:S05]  /*eaf0*/  RET.REL.NODEC R6 `(kernel_cutlass_kernel_flash_attncuteflash_bwd_sm100FlashAttentionBackwardSm100_object_at__tensor0000o12811101213_tensor0000_o_12810111213_tensor0000o12811101213_tensor0000_o_12810111213_t_0) ;  /* 0xffffff1406407950 */ /* 0x000fea0003c3ffff */
        .weak           $__internal_1_$__cuda_sm10x_tcgen05_guardrail_trap_phase_invalid_during_alloc
        .type           $__internal_1_$__cuda_sm10x_tcgen05_guardrail_trap_phase_invalid_during_alloc,@function
        .size           $__internal_1_$__cuda_sm10x_tcgen05_guardrail_trap_phase_invalid_during_alloc,($__internal_2_$__cuda_sm10x_tcgen05_guardrail_trap_unallocated_columns_being_dealloced - $__internal_1_$__cuda_sm10x_tcgen05_guardrail_trap_phase_invalid_during_alloc)
$__internal_1_$__cuda_sm10x_tcgen05_guardrail_trap_phase_invalid_during_alloc:
[----:B------:R-:W-:Y:S05]  /*eb00*/  BPT.TRAP 0x1 ;  /* 0x000000040000795c */ /* 0x000fea0000300000 */
[----:B------:R-:W-:-:S04]  /*eb10*/  MOV R7, 0x0 ;  /* 0x0000000000077802 */ /* 0x000fc80000000f00 */
[----:B------:R-:W-:Y:S05]  /*eb20*/  RET.REL.NODEC R6 `(kernel_cutlass_kernel_flash_attncuteflash_bwd_sm100FlashAttentionBackwardSm100_object_at__tensor0000o12811101213_tensor0000_o_12810111213_tensor0000o12811101213_tensor0000_o_12810111213_t_0) ;  /* 0xffffff1406347950 */ /* 0x000fea0003c3ffff */
        .weak           $__internal_2_$__cuda_sm10x_tcgen05_guardrail_trap_unallocated_columns_being_dealloced
        .type           $__internal_2_$__cuda_sm10x_tcgen05_guardrail_trap_unallocated_columns_being_dealloced,@function
        .size           $__internal_2_$__cuda_sm10x_tcgen05_guardrail_trap_unallocated_columns_being_dealloced,(.L_x_262 - $__internal_2_$__cuda_sm10x_tcgen05_guardrail_trap_unallocated_columns_being_dealloced)
$__internal_2_$__cuda_sm10x_tcgen05_guardrail_trap_unallocated_columns_being_dealloced:
[----:B------:R-:W-:Y:S05]  /*eb30*/  BPT.TRAP 0x1 ;  /* 0x000000040000795c */ /* 0x000fea0000300000 */
[----:B------:R-:W-:-:S04]  /*eb40*/  HFMA2 R7, -RZ, RZ, 0, 0 ;  /* 0x00000000ff077431 */ /* 0x000fc800000001ff */
[----:B------:R-:W-:Y:S05]  /*eb50*/  RET.REL.NODEC R6 `(kernel_cutlass_kernel_flash_attncuteflash_bwd_sm100FlashAttentionBackwardSm100_object_at__tensor0000o12811101213_tensor0000_o_12810111213_tensor0000o12811101213_tensor0000_o_12810111213_t_0) ;  /* 0xffffff1406287950 */ /* 0x000fea0003c3ffff */
.L_x_259:
[----:B------:R-:W-:-:S00]  /*eb60*/  BRA `(.L_x_259) ;  /* 0xfffffffc00fc7947 */ /* 0x000fc0000383ffff */
[----:B------:R-:W-:-:S00]  /*eb70*/  NOP ;  /* 0x0000000000007918 */ /* 0x000fc00000000000 */
        /* <DEDUP_REMOVED lines=8> */
.L_x_262:


//--------------------- .nv.shared.kernel_cutlass_kernel_flash_attncuteflash_bwd_sm100FlashAttentionBackwardSm100_object_at__tensor0000o12811101213_tensor0000_o_12810111213_tensor0000o12811101213_tensor0000_o_12810111213_t_0 --------------------------
	.section	.nv.shared.kernel_cutlass_kernel_flash_attncuteflash_bwd_sm100FlashAttentionBackwardSm100_object_at__tensor0000o12811101213_tensor0000_o_12810111213_tensor0000o12811101213_tensor0000_o_12810111213_t_0,"aw",@nobits
	.sectionflags	@""
	.align	1024
	.zero		1024


//--------------------- .nv.shared.reserved.0     --------------------------
	.section	.nv.shared.reserved.0,"aw",@nobits
	.align	8
	.weak		__nv_reservedSMEM_offset_0_alias
	.size		__nv_reservedSMEM_offset_0_alias, 0, 64
	.other		__nv_reservedSMEM_offset_0_alias,@"STO_CUDA_RESERVED_SHARED STV_DEFAULT"
__nv_reservedSMEM_offset_0_alias:
	.zero		0
.nv.shared.reserved.0:
	.zero		64
	.weak		__nv_reservedSMEM_allocation_phase
	.type		__nv_reservedSMEM_allocation_phase,@object
	.size		__nv_reservedSMEM_allocation_phase,(.L_0 - __nv_reservedSMEM_allocation_phase)
__nv_reservedSMEM_allocation_phase:
	.zero		1
.L_0:
	.zero		7
	.weak		__nv_reservedSMEM_devtool_atexit_pc
	.type		__nv_reservedSMEM_devtool_atexit_pc,@object
	.size		__nv_reservedSMEM_devtool_atexit_pc,(__nv_reservedSMEM_allocation_mask - __nv_reservedSMEM_devtool_atexit_pc)
__nv_reservedSMEM_devtool_atexit_pc:
	.zero		8
	.weak		__nv_reservedSMEM_allocation_mask
	.type		__nv_reservedSMEM_allocation_mask,@object
	.size		__nv_reservedSMEM_allocation_mask,(.L_2 - __nv_reservedSMEM_allocation_mask)
__nv_reservedSMEM_allocation_mask:
	.zero		4
.L_2:
	.zero		4
	.weak		__nv_reservedSMEM_tmem_allocation_pipeline_mbarrier
	.type		__nv_reservedSMEM_tmem_allocation_pipeline_mbarrier,@object
	.size		__nv_reservedSMEM_tmem_allocation_pipeline_mbarrier,(__nv_reservedSMEM_tmem_allocation_pipeline_mbarrier_parity - __nv_reservedSMEM_tmem_allocation_pipeline_mbarrier)
__nv_reservedSMEM_tmem_allocation_pipeline_mbarrier:
	.zero		8
	.weak		__nv_reservedSMEM_tmem_allocation_pipeline_mbarrier_parity
	.type		__nv_reservedSMEM_tmem_allocation_pipeline_mbarrier_parity,@object
	.size		__nv_reservedSMEM_tmem_allocation_pipeline_mbarrier_parity,(.L_4 - __nv_reservedSMEM_tmem_allocation_pipeline_mbarrier_parity)
__nv_reservedSMEM_tmem_allocation_pipeline_mbarrier_parity:
	.zero		4
.L_4:


//--------------------- .nv.constant0.kernel_cutlass_kernel_flash_attncuteflash_bwd_sm100FlashAttentionBackwardSm100_object_at__tensor0000o12811101213_tensor0000_o_12810111213_tensor0000o12811101213_tensor0000_o_12810111213_t_0 --------------------------
	.section	.nv.constant0.kernel_cutlass_kernel_flash_attncuteflash_bwd_sm100FlashAttentionBackwardSm100_object_at__tensor0000o12811101213_tensor0000_o_12810111213_tensor0000o12811101213_tensor0000_o_12810111213_t_0,"a",@progbits
	.sectionflags	@""
	.align	4
.nv.constant0.kernel_cutlass_kernel_flash_attncuteflash_bwd_sm100FlashAttentionBackwardSm100_object_at__tensor0000o12811101213_tensor0000_o_12810111213_tensor0000o12811101213_tensor0000_o_12810111213_t_0:
	.zero		2480


//--------------------- SYMBOLS --------------------------

	.type		.nv.reservedSmem.offset0,@object
	.size		.nv.reservedSmem.offset0,0x4
	.type		.nv.reservedSmem.cap,@object
	.size		.nv.reservedSmem.cap,0x4
